def matmul_kernel(
    a_ptr,
    b_ptr,
    c_ptr,
    M,
    N,
    K,
    stride_am,
    stride_ak,
    stride_bk,
    stride_bn,
    stride_cm,
    stride_cn,
    BLOCK_M: tl.constexpr,
    BLOCK_N: tl.constexpr,
    BLOCK_K: tl.constexpr,
    GROUP_M: tl.constexpr,
):
    pid = tl.program_id(axis=0)
    num_pid_m = tl.cdiv(M, BLOCK_M)
    num_pid_n = tl.cdiv(N, BLOCK_N)
    num_pid_in_group = GROUP_M * num_pid_n
    group_id = pid // num_pid_in_group
    first_pid_m = group_id * GROUP_M
    group_size_m = min(num_pid_m - first_pid_m, GROUP_M)
    pid_m = first_pid_m + ((pid % num_pid_in_group) % group_size_m)
    pid_n = (pid % num_pid_in_group) // group_size_m

    offs_am = (pid_m * BLOCK_M + tl.arange(0, BLOCK_M)) % M
    offs_bn = (pid_n * BLOCK_N + tl.arange(0, BLOCK_N)) % N
    offs_k = tl.arange(0, BLOCK_K)
    a_ptrs = a_ptr + offs_am[:, None] * stride_am + offs_k[None, :] * stride_ak
    b_ptrs = b_ptr + offs_k[:, None] * stride_bk + offs_bn[None, :] * stride_bn

    acc = tl.zeros((BLOCK_M, BLOCK_N), dtype=tl.float32)
    for kk in range(0, tl.cdiv(K, BLOCK_K)):
        a = tl.load(a_ptrs, mask=offs_k[None, :] < K - kk * BLOCK_K, other=0.0)
        b = tl.load(b_ptrs, mask=offs_k[:, None] < K - kk * BLOCK_K, other=0.0)
        acc = tl.dot(a, b, acc)
        a_ptrs += BLOCK_K * stride_ak
        b_ptrs += BLOCK_K * stride_bk

    c = acc.to(c_ptr.dtype.element_ty)
    offs_cm = pid_m * BLOCK_M + tl.arange(0, BLOCK_M)
    offs_cn = pid_n * BLOCK_N + tl.arange(0, BLOCK_N)
    c_ptrs = c_ptr + offs_cm[:, None] * stride_cm + offs_cn[None, :] * stride_cn
    mask = (offs_cm[:, None] < M) & (offs_cn[None, :] < N)
    tl.store(c_ptrs, c, mask=mask)

# config = {"BLOCK_K": 128, "BLOCK_M": 64, "BLOCK_N": 256, "GROUP_M": 8, "arch": "sm_90", "dtype": "bf16", "num_ctas": 2, "num_stages": 3, "num_warps": 4}
# arch = sm_90


// ===== COMPILED SASS (sm_90a) =====

	.target	sm_90a

	.elftype	@"ET_EXEC"


//--------------------- .note.nv.tkinfo           --------------------------
	.section	.note.nv.tkinfo,"",@"SHT_NOTE"
	.sectionflags	@"SHF_NOTE_NV_TKINFO"
	.tkinfo
        /*0018*/ 	.word	0x00000002
        /*0030*/ 	.string	""
        /*0030*/ 	.string	"ptxas"
        /*0030*/ 	.string	"Cuda compilation tools, release 13.0, V13.0.88"
        /*0030*/ 	.string	"Build cuda_13.0.r13.0/compiler.36424714_0"
        /*0030*/ 	.string	"-v  -suppress-debug-info  -lineinfo  -arch sm_90a "



//--------------------- .note.nv.cuinfo           --------------------------
	.section	.note.nv.cuinfo,"",@"SHT_NOTE"
	.sectionflags	@"SHF_NOTE_NV_CUINFO"
        /*0018*/ 	.short	0x0002
        /*001a*/ 	.short	0x005a
        /*001c*/ 	.short	0x0082
	.zero		2


//--------------------- .nv.info                  --------------------------
	.section	.nv.info,"",@"SHT_CUDA_INFO"
	.align	4


	//----- nvinfo : EIATTR_REGCOUNT
	.align		4
        /*0000*/ 	.byte	0x04, 0x2f
        /*0002*/ 	.short	(.L_1 - .L_0)
	.align		4
.L_0:
        /*0004*/ 	.word	index@(matmul_kernel)
        /*0008*/ 	.word	0x000000ff


	//----- nvinfo : EIATTR_FRAME_SIZE
	.align		4
.L_1:
        /*000c*/ 	.byte	0x04, 0x11
        /*000e*/ 	.short	(.L_3 - .L_2)
	.align		4
.L_2:
        /*0010*/ 	.word	index@(matmul_kernel)
        /*0014*/ 	.word	0x000006b8


	//----- nvinfo : EIATTR_MIN_STACK_SIZE
	.align		4
.L_3:
        /*0018*/ 	.byte	0x04, 0x12
        /*001a*/ 	.short	(.L_5 - .L_4)
	.align		4
.L_4:
        /*001c*/ 	.word	index@(matmul_kernel)
        /*0020*/ 	.word	0x000006b8
.L_5:


//--------------------- .nv.compat                --------------------------
	.section	.nv.compat,"",@"SHT_CUDA_COMPAT_INFO"
	.align	4
        /*0000*/ 	.byte	0x02, 0x09, 0x01, 0x00, 0x02, 0x02, 0x04, 0x00, 0x02, 0x05, 0x05, 0x00, 0x03, 0x07, 0x01, 0x01
        /*0010*/ 	.byte	0x02, 0x03, 0x00, 0x00, 0x02, 0x06, 0x01, 0x00, 0x04, 0x0b, 0x08, 0x00, 0x00, 0x00, 0x00, 0x00
        /*0020*/ 	.byte	0x00, 0x00, 0x00, 0x00


//--------------------- .nv.info.matmul_kernel    --------------------------
	.section	.nv.info.matmul_kernel,"",@"SHT_CUDA_INFO"
	.sectionflags	@""
	.align	4


	//----- nvinfo : EIATTR_CUDA_API_VERSION
	.align		4
        /*0000*/ 	.byte	0x04, 0x37
        /*0002*/ 	.short	(.L_7 - .L_6)
.L_6:
        /*0004*/ 	.word	0x00000082


	//----- nvinfo : EIATTR_KPARAM_INFO
	.align		4
.L_7:
        /*0008*/ 	.byte	0x04, 0x17
        /*000a*/ 	.short	(.L_9 - .L_8)
.L_8:
        /*000c*/ 	.word	0x00000000
        /*0010*/ 	.short	0x000d
        /*0012*/ 	.short	0x0048
        /*0014*/ 	.byte	0x00, 0xf4, 0x21, 0x00


	//----- nvinfo : EIATTR_KPARAM_INFO
	.align		4
.L_9:
        /*0018*/ 	.byte	0x04, 0x17
        /*001a*/ 	.short	(.L_11 - .L_10)
.L_10:
        /*001c*/ 	.word	0x00000000
        /*0020*/ 	.short	0x000c
        /*0022*/ 	.short	0x0040
        /*0024*/ 	.byte	0x00, 0xf4, 0x21, 0x00


	//----- nvinfo : EIATTR_KPARAM_INFO
	.align		4
.L_11:
        /*0028*/ 	.byte	0x04, 0x17
        /*002a*/ 	.short	(.L_13 - .L_12)
.L_12:
        /*002c*/ 	.word	0x00000000
        /*0030*/ 	.short	0x000b
        /*0032*/ 	.short	0x0038
        /*0034*/ 	.byte	0x00, 0xf0, 0x11, 0x00


	//----- nvinfo : EIATTR_KPARAM_INFO
	.align		4
.L_13:
        /*0038*/ 	.byte	0x04, 0x17
        /*003a*/ 	.short	(.L_15 - .L_14)
.L_14:
        /*003c*/ 	.word	0x00000000
        /*0040*/ 	.short	0x000a
        /*0042*/ 	.short	0x0034
        /*0044*/ 	.byte	0x00, 0xf0, 0x11, 0x00


	//----- nvinfo : EIATTR_KPARAM_INFO
	.align		4
.L_15:
        /*0048*/ 	.byte	0x04, 0x17
        /*004a*/ 	.short	(.L_17 - .L_16)
.L_16:
        /*004c*/ 	.word	0x00000000
        /*0050*/ 	.short	0x0009
        /*0052*/ 	.short	0x0030
        /*0054*/ 	.byte	0x00, 0xf0, 0x11, 0x00


	//----- nvinfo : EIATTR_KPARAM_INFO
	.align		4
.L_17:
        /*0058*/ 	.byte	0x04, 0x17
        /*005a*/ 	.short	(.L_19 - .L_18)
.L_18:
        /*005c*/ 	.word	0x00000000
        /*0060*/ 	.short	0x0008
        /*0062*/ 	.short	0x002c
        /*0064*/ 	.byte	0x00, 0xf0, 0x11, 0x00


	//----- nvinfo : EIATTR_KPARAM_INFO
	.align		4
.L_19:
        /*0068*/ 	.byte	0x04, 0x17
        /*006a*/ 	.short	(.L_21 - .L_20)
.L_20:
        /*006c*/ 	.word	0x00000000
        /*0070*/ 	.short	0x0007
        /*0072*/ 	.short	0x0028
        /*0074*/ 	.byte	0x00, 0xf0, 0x11, 0x00


	//----- nvinfo : EIATTR_KPARAM_INFO
	.align		4
.L_21:
        /*0078*/ 	.byte	0x04, 0x17
        /*007a*/ 	.short	(.L_23 - .L_22)
.L_22:
        /*007c*/ 	.word	0x00000000
        /*0080*/ 	.short	0x0006
        /*0082*/ 	.short	0x0024
        /*0084*/ 	.byte	0x00, 0xf0, 0x11, 0x00


	//----- nvinfo : EIATTR_KPARAM_INFO
	.align		4
.L_23:
        /*0088*/ 	.byte	0x04, 0x17
        /*008a*/ 	.short	(.L_25 - .L_24)
.L_24:
        /*008c*/ 	.word	0x00000000
        /*0090*/ 	.short	0x0005
        /*0092*/ 	.short	0x0020
        /*0094*/ 	.byte	0x00, 0xf0, 0x11, 0x00


	//----- nvinfo : EIATTR_KPARAM_INFO
	.align		4
.L_25:
        /*0098*/ 	.byte	0x04, 0x17
        /*009a*/ 	.short	(.L_27 - .L_26)
.L_26:
        /*009c*/ 	.word	0x00000000
        /*00a0*/ 	.short	0x0004
        /*00a2*/ 	.short	0x001c
        /*00a4*/ 	.byte	0x00, 0xf0, 0x11, 0x00


	//----- nvinfo : EIATTR_KPARAM_INFO
	.align		4
.L_27:
        /*00a8*/ 	.byte	0x04, 0x17
        /*00aa*/ 	.short	(.L_29 - .L_28)
.L_28:
        /*00ac*/ 	.word	0x00000000
        /*00b0*/ 	.short	0x0003
        /*00b2*/ 	.short	0x0018
        /*00b4*/ 	.byte	0x00, 0xf0, 0x11, 0x00


	//----- nvinfo : EIATTR_KPARAM_INFO
	.align		4
.L_29:
        /*00b8*/ 	.byte	0x04, 0x17
        /*00ba*/ 	.short	(.L_31 - .L_30)
.L_30:
        /*00bc*/ 	.word	0x00000000
        /*00c0*/ 	.short	0x0002
        /*00c2*/ 	.short	0x0010
        /*00c4*/ 	.byte	0x00, 0xf4, 0x21, 0x00


	//----- nvinfo : EIATTR_KPARAM_INFO
	.align		4
.L_31:
        /*00c8*/ 	.byte	0x04, 0x17
        /*00ca*/ 	.short	(.L_33 - .L_32)
.L_32:
        /*00cc*/ 	.word	0x00000000
        /*00d0*/ 	.short	0x0001
        /*00d2*/ 	.short	0x0008
        /*00d4*/ 	.byte	0x00, 0xf4, 0x21, 0x00


	//----- nvinfo : EIATTR_KPARAM_INFO
	.align		4
.L_33:
        /*00d8*/ 	.byte	0x04, 0x17
        /*00da*/ 	.short	(.L_35 - .L_34)
.L_34:
        /*00dc*/ 	.word	0x00000000
        /*00e0*/ 	.short	0x0000
        /*00e2*/ 	.short	0x0000
        /*00e4*/ 	.byte	0x00, 0xf4, 0x21, 0x00


	//----- nvinfo : EIATTR_EXPLICIT_CLUSTER
	.align		4
.L_35:
        /*00e8*/ 	.byte	0x01, 0x3e
	.zero		2


	//----- nvinfo : EIATTR_CTA_PER_CLUSTER
	.align		4
        /*00ec*/ 	.byte	0x04, 0x3d
        /*00ee*/ 	.short	(.L_37 - .L_36)
.L_36:
        /*00f0*/ 	.word	0x00000002
        /*00f4*/ 	.word	0x00000001
        /*00f8*/ 	.word	0x00000001


	//----- nvinfo : EIATTR_SPARSE_MMA_MASK
	.align		4
.L_37:
        /*00fc*/ 	.byte	0x03, 0x50
        /*00fe*/ 	.short	0x0000


	//----- nvinfo : EIATTR_MAXREG_COUNT
	.align		4
        /*0100*/ 	.byte	0x03, 0x1b
        /*0102*/ 	.short	0x00ff


	//----- nvinfo : EIATTR_NUM_BARRIERS
	.align		4
        /*0104*/ 	.byte	0x02, 0x4c
        /*0106*/ 	.byte	0x01
	.zero		1


	//----- nvinfo : EIATTR_ANNOTATIONS
	.align		4
        /*0108*/ 	.byte	0x04, 0x55
        /*010a*/ 	.short	(.L_39 - .L_38)


	//   ....[0]....
.L_38:
        /*010c*/ 	.word	0x00000001
        /*0110*/ 	.byte	0x90, 0x06, 0x00, 0x00, 0x01, 0x00, 0x00, 0x00, 0xa0, 0x06, 0x00, 0x00, 0x01, 0x00, 0x00, 0x00
        /* <DEDUP_REMOVED lines=597> */
        /*2670*/ 	.byte	0xc0, 0x4e, 0x01, 0x00


	//----- nvinfo : EIATTR_MERCURY_ISA_VERSION
	.align		4
.L_39:
        /*2674*/ 	.byte	0x03, 0x5f
        /*2676*/ 	.short	0x0101


	//----- nvinfo : EIATTR_EXIT_INSTR_OFFSETS
	.align		4
        /*2678*/ 	.byte	0x04, 0x1c
        /*267a*/ 	.short	(.L_41 - .L_40)


	//   ....[0]....
.L_40:
        /*267c*/ 	.word	0x00016c00


	//   ....[1]....
        /*2680*/ 	.word	0x00016c30


	//----- nvinfo : EIATTR_REQNTID
	.align		4
.L_41:
        /*2684*/ 	.byte	0x04, 0x10
        /*2686*/ 	.short	(.L_43 - .L_42)
.L_42:
        /*2688*/ 	.word	0x00000080
        /*268c*/ 	.word	0x00000001
        /*2690*/ 	.word	0x00000001


	//----- nvinfo : EIATTR_CBANK_PARAM_SIZE
	.align		4
.L_43:
        /*2694*/ 	.byte	0x03, 0x19
        /*2696*/ 	.short	0x0050


	//----- nvinfo : EIATTR_PARAM_CBANK
	.align		4
        /*2698*/ 	.byte	0x04, 0x0a
        /*269a*/ 	.short	(.L_45 - .L_44)
	.align		4
.L_44:
        /*269c*/ 	.word	index@(.nv.constant0.matmul_kernel)
        /*26a0*/ 	.short	0x0210
        /*26a2*/ 	.short	0x0050


	//----- nvinfo : EIATTR_SW_WAR
	.align		4
.L_45:
        /*26a4*/ 	.byte	0x04, 0x36
        /*26a6*/ 	.short	(.L_47 - .L_46)
.L_46:
        /*26a8*/ 	.word	0x00000008
.L_47:


//--------------------- .nv.callgraph             --------------------------
	.section	.nv.callgraph,"",@"SHT_CUDA_CALLGRAPH"
	.align	4
	.sectionentsize	8
	.align		4
        /*0000*/ 	.word	0x00000000
	.align		4
        /*0004*/ 	.word	0xffffffff
	.align		4
        /*0008*/ 	.word	0x00000000
	.align		4
        /*000c*/ 	.word	0xfffffffe
	.align		4
        /*0010*/ 	.word	0x00000000
	.align		4
        /*0014*/ 	.word	0xfffffffd
	.align		4
        /*0018*/ 	.word	0x00000000
	.align		4
        /*001c*/ 	.word	0xfffffffc


//--------------------- .text.matmul_kernel       --------------------------
	.section	.text.matmul_kernel,"ax",@progbits
	.align	128
        .global         matmul_kernel
        .type           matmul_kernel,@function
        .size           matmul_kernel,(.L_x_3 - matmul_kernel)
        .other          matmul_kernel,@"STO_CUDA_ENTRY STV_DEFAULT"
matmul_kernel:
.text.matmul_kernel:
[----:B------:R-:W0:Y:S08]  /*0000*/  LDC R1, c[0x0][0x28] ;  /* 0x00000a00ff017b82 */ /* 0x000e300000000800 */
[----:B------:R-:W1:Y:S01]  /*0010*/  LDC.64 R24, c[0x0][0x228] ;  /* 0x00008a00ff187b82 */ /* 0x000e620000000a00 */
[----:B------:R-:W2:Y:S01]  /*0020*/  S2R R81, SR_TID.X ;  /* 0x0000000000517919 */ /* 0x000ea20000002100 */
[----:B0-----:R-:W-:Y:S01]  /*0030*/  VIADD R1, R1, 0xfffff948 ;  /* 0xfffff94801017836 */ /* 0x001fe20000000000 */
[----:B------:R-:W-:Y:S01]  /*0040*/  UMOV UR7, 0x400 ;  /* 0x0000040000077882 */ /* 0x000fe20000000000 */
[----:B------:R-:W-:Y:S01]  /*0050*/  ULDC.64 UR18, c[0x0][0x208] ;  /* 0x0000820000127ab9 */ /* 0x000fe20000000a00 */
[----:B------:R-:W-:-:S02]  /*0060*/  CS2R R32, SRZ ;  /* 0x0000000000207805 */ /* 0x000fc4000001ff00 */
[----:B------:R-:W-:Y:S02]  /*0070*/  CS2R R34, SRZ ;  /* 0x0000000000227805 */ /* 0x000fe4000001ff00 */
[----:B------:R-:W-:Y:S01]  /*0080*/  CS2R R40, SRZ ;  /* 0x0000000000287805 */ /* 0x000fe2000001ff00 */
[----:B------:R-:W0:Y:S01]  /*0090*/  S2UR UR4, SR_CTAID.X ;  /* 0x00000000000479c3 */ /* 0x000e220000002500 */
[----:B------:R-:W-:Y:S02]  /*00a0*/  CS2R R42, SRZ ;  /* 0x00000000002a7805 */ /* 0x000fe4000001ff00 */
[----:B------:R-:W-:Y:S02]  /*00b0*/  CS2R R48, SRZ ;  /* 0x0000000000307805 */ /* 0x000fe4000001ff00 */
[----:B------:R-:W-:Y:S02]  /*00c0*/  CS2R R50, SRZ ;  /* 0x0000000000327805 */ /* 0x000fe4000001ff00 */
[----:B------:R-:W-:-:S02]  /*00d0*/  CS2R R56, SRZ ;  /* 0x0000000000387805 */ /* 0x000fc4000001ff00 */
[----:B------:R-:W-:Y:S02]  /*00e0*/  CS2R R58, SRZ ;  /* 0x00000000003a7805 */ /* 0x000fe4000001ff00 */
[----:B------:R-:W-:Y:S02]  /*00f0*/  CS2R R64, SRZ ;  /* 0x0000000000407805 */ /* 0x000fe4000001ff00 */
[----:B------:R-:W-:Y:S01]  /*0100*/  CS2R R66, SRZ ;  /* 0x0000000000427805 */ /* 0x000fe2000001ff00 */
[----:B------:R-:W3:Y:S01]  /*0110*/  LDC R77, c[0x0][0x230] ;  /* 0x00008c00ff4d7b82 */ /* 0x000ee20000000800 */
[----:B------:R-:W-:Y:S02]  /*0120*/  CS2R R72, SRZ ;  /* 0x0000000000487805 */ /* 0x000fe4000001ff00 */
[----:B------:R-:W-:Y:S02]  /*0130*/  CS2R R74, SRZ ;  /* 0x00000000004a7805 */ /* 0x000fe4000001ff00 */
[----:B------:R-:W-:-:S02]  /*0140*/  CS2R R84, SRZ ;  /* 0x0000000000547805 */ /* 0x000fc4000001ff00 */
[----:B------:R-:W-:Y:S01]  /*0150*/  CS2R R86, SRZ ;  /* 0x0000000000567805 */ /* 0x000fe2000001ff00 */
[----:B-1----:R-:W-:Y:S01]  /*0160*/  VIADD R0, R25, 0xff ;  /* 0x000000ff19007836 */ /* 0x002fe20000000000 */
[----:B------:R-:W1:Y:S04]  /*0170*/  S2UR UR16, SR_CgaCtaId ;  /* 0x00000000001079c3 */ /* 0x000e680000008800 */
[----:B------:R-:W-:Y:S02]  /*0180*/  SHF.R.S32.HI R3, RZ, 0x1f, R0 ;  /* 0x0000001fff037819 */ /* 0x000fe40000011400 */
[----:B0-----:R-:W-:Y:S01]  /*0190*/  I2FP.F32.U32 R5, UR4 ;  /* 0x0000000400057c45 */ /* 0x001fe20008201000 */
[----:B------:R-:W-:Y:S01]  /*01a0*/  ULDC UR4, c[0x0][0x150] ;  /* 0x0000540000047ab9 */ /* 0x000fe20000000800 */
[----:B------:R-:W-:-:S02]  /*01b0*/  LEA.HI R3, R3, R0, RZ, 0x8 ;  /* 0x0000000003037211 */ /* 0x000fc400078f40ff */
[----:B--2---:R-:W-:Y:S01]  /*01c0*/  SHF.R.U32.HI R28, RZ, 0x6, R81 ;  /* 0x00000006ff1c7819 */ /* 0x004fe20000011651 */
[----:B------:R-:W-:Y:S01]  /*01d0*/  FMUL R5, R5, UR4 ;  /* 0x0000000405057c20 */ /* 0x000fe20008400000 */
[----:B------:R-:W-:Y:S01]  /*01e0*/  SHF.R.S32.HI R3, RZ, 0x8, R3 ;  /* 0x00000008ff037819 */ /* 0x000fe20000011403 */
[----:B---3--:R-:W-:Y:S01]  /*01f0*/  VIADD R77, R77, 0x7f ;  /* 0x0000007f4d4d7836 */ /* 0x008fe20000000000 */
[----:B------:R-:W-:-:S03]  /*0200*/  LOP3.LUT R88, R81, 0x7f, RZ, 0xc0, !PT ;  /* 0x0000007f51587812 */ /* 0x000fc600078ec0ff */
[----:B------:R-:W-:Y:S01]  /*0210*/  IMAD.SHL.U32 R4, R3, 0x8, RZ ;  /* 0x0000000803047824 */ /* 0x000fe200078e00ff */
[----:B------:R-:W0:Y:S01]  /*0220*/  F2I.U32.TRUNC.NTZ R5, R5 ;  /* 0x0000000500057305 */ /* 0x000e22000020f000 */
[----:B------:R-:W-:-:S03]  /*0230*/  SGXT.U32 R28, R28, 0x1 ;  /* 0x000000011c1c781a */ /* 0x000fc60000000000 */
[----:B------:R-:W-:Y:S01]  /*0240*/  IABS R7, R4 ;  /* 0x0000000400077213 */ /* 0x000fe20000000000 */
[----:B-1----:R-:W-:Y:S02]  /*0250*/  USHF.L.U32 UR4, UR16, 0x7, URZ ;  /* 0x0000000710047899 */ /* 0x002fe4000800063f */
[----:B------:R-:W-:Y:S01]  /*0260*/  ULEA UR7, UR16, UR7, 0x18 ;  /* 0x0000000710077291 */ /* 0x000fe2000f8ec03f */
[----:B------:R-:W1:Y:S01]  /*0270*/  I2F.RP R0, R7 ;  /* 0x0000000700007306 */ /* 0x000e620000209400 */
[----:B------:R-:W-:Y:S01]  /*0280*/  ULOP3.LUT UR4, UR4, 0x80, URZ, 0xc0, !UPT ;  /* 0x0000008004047892 */ /* 0x000fe2000f8ec03f */
[----:B0-----:R-:W-:-:S06]  /*0290*/  IABS R11, R5 ;  /* 0x00000005000b7213 */ /* 0x001fcc0000000000 */
[----:B-1----:R-:W0:Y:S02]  /*02a0*/  MUFU.RCP R0, R0 ;  /* 0x0000000000007308 */ /* 0x002e240000001000 */
[----:B0-----:R-:W-:Y:S01]  /*02b0*/  VIADD R2, R0, 0xffffffe ;  /* 0x0ffffffe00027836 */ /* 0x001fe20000000000 */
[----:B------:R-:W-:-:S05]  /*02c0*/  IABS R0, R4 ;  /* 0x0000000400007213 */ /* 0x000fca0000000000 */
[----:B------:R0:W1:Y:S01]  /*02d0*/  F2I.FTZ.U32.TRUNC.NTZ R3, R2 ;  /* 0x0000000200037305 */ /* 0x000062000021f000 */
[----:B------:R-:W-:Y:S02]  /*02e0*/  IMAD.MOV R0, RZ, RZ, -R0 ;  /* 0x000000ffff007224 */ /* 0x000fe400078e0a00 */
[----:B0-----:R-:W-:Y:S02]  /*02f0*/  IMAD.MOV.U32 R2, RZ, RZ, RZ ;  /* 0x000000ffff027224 */ /* 0x001fe400078e00ff */
[----:B-1----:R-:W-:-:S04]  /*0300*/  IMAD.MOV R6, RZ, RZ, -R3 ;  /* 0x000000ffff067224 */ /* 0x002fc800078e0a03 */
[----:B------:R-:W-:-:S04]  /*0310*/  IMAD R9, R6, R7, RZ ;  /* 0x0000000706097224 */ /* 0x000fc800078e02ff */
[----:B------:R-:W-:-:S06]  /*0320*/  IMAD.HI.U32 R2, R3, R9, R2 ;  /* 0x0000000903027227 */ /* 0x000fcc00078e0002 */
[----:B------:R-:W-:-:S04]  /*0330*/  IMAD.HI.U32 R2, R2, R11, RZ ;  /* 0x0000000b02027227 */ /* 0x000fc800078e00ff */
[----:B------:R-:W-:-:S05]  /*0340*/  IMAD R0, R2, R0, R11 ;  /* 0x0000000002007224 */ /* 0x000fca00078e020b */
[----:B------:R-:W-:-:S13]  /*0350*/  ISETP.GT.U32.AND P1, PT, R7, R0, PT ;  /* 0x000000000700720c */ /* 0x000fda0003f24070 */
[----:B------:R-:W-:Y:S02]  /*0360*/  @!P1 IMAD.IADD R0, R0, 0x1, -R7 ;  /* 0x0000000100009824 */ /* 0x000fe400078e0a07 */
[----:B------:R-:W-:Y:S01]  /*0370*/  @!P1 VIADD R2, R2, 0x1 ;  /* 0x0000000102029836 */ /* 0x000fe20000000000 */
[----:B------:R-:W-:Y:S02]  /*0380*/  ISETP.NE.AND P1, PT, R4, RZ, PT ;  /* 0x000000ff0400720c */ /* 0x000fe40003f25270 */
[----:B------:R-:W-:Y:S02]  /*0390*/  ISETP.GE.U32.AND P0, PT, R0, R7, PT ;  /* 0x000000070000720c */ /* 0x000fe40003f06070 */
[----:B------:R-:W-:-:S04]  /*03a0*/  LOP3.LUT R0, R5, R4, RZ, 0x3c, !PT ;  /* 0x0000000405007212 */ /* 0x000fc800078e3cff */
[----:B------:R-:W-:Y:S01]  /*03b0*/  ISETP.GE.AND P2, PT, R0, RZ, PT ;  /* 0x000000ff0000720c */ /* 0x000fe20003f46270 */
[----:B------:R-:W-:-:S05]  /*03c0*/  VIADD R0, R24, 0x3f ;  /* 0x0000003f18007836 */ /* 0x000fca0000000000 */
[----:B------:R-:W-:Y:S01]  /*03d0*/  SHF.R.S32.HI R3, RZ, 0x1f, R0 ;  /* 0x0000001fff037819 */ /* 0x000fe20000011400 */
[----:B------:R-:W-:-:S03]  /*03e0*/  @P0 VIADD R2, R2, 0x1 ;  /* 0x0000000102020836 */ /* 0x000fc60000000000 */
[----:B------:R-:W-:-:S03]  /*03f0*/  LEA.HI R3, R3, R0, RZ, 0x6 ;  /* 0x0000000003037211 */ /* 0x000fc600078f30ff */
[----:B------:R-:W-:Y:S01]  /*0400*/  @!P2 IMAD.MOV R2, RZ, RZ, -R2 ;  /* 0x000000ffff02a224 */ /* 0x000fe200078e0a02 */
[----:B------:R-:W-:-:S05]  /*0410*/  @!P1 LOP3.LUT R2, RZ, R4, RZ, 0x33, !PT ;  /* 0x00000004ff029212 */ /* 0x000fca00078e33ff */
[----:B------:R-:W-:Y:S02]  /*0420*/  IMAD.SHL.U32 R6, R2, 0x8, RZ ;  /* 0x0000000802067824 */ /* 0x000fe400078e00ff */
[----:B------:R-:W-:-:S03]  /*0430*/  IMAD.MOV R2, RZ, RZ, -R2 ;  /* 0x000000ffff027224 */ /* 0x000fc600078e0a02 */
[----:B------:R-:W-:Y:S01]  /*0440*/  LEA.HI.SX32 R3, R3, -R6, 0x1a ;  /* 0x8000000603037211 */ /* 0x000fe200078fd2ff */
[----:B------:R-:W-:-:S03]  /*0450*/  IMAD R4, R4, R2, R5 ;  /* 0x0000000204047224 */ /* 0x000fc600078e0205 */
[----:B------:R-:W-:Y:S02]  /*0460*/  VIMNMX R11, R3, 0x8, PT ;  /* 0x00000008030b7848 */ /* 0x000fe40003fe0100 */
[----:B------:R-:W-:Y:S02]  /*0470*/  IABS R9, R4 ;  /* 0x0000000400097213 */ /* 0x000fe40000000000 */
[----:B------:R-:W-:-:S04]  /*0480*/  IABS R7, R11 ;  /* 0x0000000b00077213 */ /* 0x000fc80000000000 */
[----:B------:R-:W0:Y:S08]  /*0490*/  I2F.RP R0, R7 ;  /* 0x0000000700007306 */ /* 0x000e300000209400 */
[----:B0-----:R-:W0:Y:S02]  /*04a0*/  MUFU.RCP R0, R0 ;  /* 0x0000000000007308 */ /* 0x001e240000001000 */
[----:B0-----:R-:W-:-:S06]  /*04b0*/  VIADD R3, R0, 0xffffffe ;  /* 0x0ffffffe00037836 */ /* 0x001fcc0000000000 */
[----:B------:R-:W0:Y:S02]  /*04c0*/  F2I.FTZ.U32.TRUNC.NTZ R3, R3 ;  /* 0x0000000300037305 */ /* 0x000e24000021f000 */
[----:B0-----:R-:W-:-:S04]  /*04d0*/  IMAD.MOV R8, RZ, RZ, -R3 ;  /* 0x000000ffff087224 */ /* 0x001fc800078e0a03 */
[----:B------:R-:W-:Y:S01]  /*04e0*/  IMAD.MOV.U32 R2, RZ, RZ, R8 ;  /* 0x000000ffff027224 */ /* 0x000fe200078e0008 */
[----:B------:R-:W-:-:S03]  /*04f0*/  IABS R8, R11 ;  /* 0x0000000b00087213 */ /* 0x000fc60000000000 */
[----:B------:R-:W-:Y:S02]  /*0500*/  IMAD R5, R2, R7, RZ ;  /* 0x0000000702057224 */ /* 0x000fe400078e02ff */
[----:B------:R-:W-:Y:S02]  /*0510*/  IMAD.MOV.U32 R2, RZ, RZ, RZ ;  /* 0x000000ffff027224 */ /* 0x000fe400078e00ff */
[----:B------:R-:W-:Y:S02]  /*0520*/  IMAD.MOV R0, RZ, RZ, -R8 ;  /* 0x000000ffff007224 */ /* 0x000fe400078e0a08 */
[----:B------:R-:W-:Y:S01]  /*0530*/  IMAD.HI.U32 R2, R3, R5, R2 ;  /* 0x0000000503027227 */ /* 0x000fe200078e0002 */
[----:B------:R-:W-:-:S05]  /*0540*/  LOP3.LUT R3, R81, 0x3f, RZ, 0xc0, !PT ;  /* 0x0000003f51037812 */ /* 0x000fca00078ec0ff */
        /* <DEDUP_REMOVED lines=8> */
[----:B------:R-:W-:-:S07]  /*05d0*/  ISETP.GE.AND P2, PT, R0, RZ, PT ;  /* 0x000000ff0000720c */ /* 0x000fce0003f46270 */
[----:B------:R-:W-:Y:S01]  /*05e0*/  @P0 VIADD R2, R2, 0x1 ;  /* 0x0000000102020836 */ /* 0x000fe20000000000 */
[----:B------:R-:W-:-:S05]  /*05f0*/  ISETP.GE.AND P0, PT, R77, 0x80, PT ;  /* 0x000000804d00780c */ /* 0x000fca0003f06270 */
[----:B------:R-:W-:Y:S01]  /*0600*/  @!P2 IMAD.MOV R2, RZ, RZ, -R2 ;  /* 0x000000ffff02a224 */ /* 0x000fe200078e0a02 */
[----:B------:R-:W-:-:S05]  /*0610*/  @!P1 LOP3.LUT R2, RZ, R11, RZ, 0x33, !PT ;  /* 0x0000000bff029212 */ /* 0x000fca00078e33ff */
[----:B------:R-:W-:Y:S02]  /*0620*/  IMAD.MOV R0, RZ, RZ, -R2 ;  /* 0x000000ffff007224 */ /* 0x000fe400078e0a02 */
[----:B------:R-:W-:Y:S02]  /*0630*/  IMAD.SHL.U32 R12, R2, 0x100, RZ ;  /* 0x00000100020c7824 */ /* 0x000fe400078e00ff */
[----:B------:R-:W-:Y:S01]  /*0640*/  IMAD R0, R11, R0, R4 ;  /* 0x000000000b007224 */ /* 0x000fe200078e0204 */
[----:B------:R-:W-:-:S03]  /*0650*/  CS2R R4, SRZ ;  /* 0x0000000000047805 */ /* 0x000fc6000001ff00 */
[----:B------:R-:W-:Y:S01]  /*0660*/  IMAD.IADD R0, R6, 0x1, R0 ;  /* 0x0000000106007824 */ /* 0x000fe200078e0200 */
[----:B------:R-:W-:-:S03]  /*0670*/  CS2R R6, SRZ ;  /* 0x0000000000067805 */ /* 0x000fc6000001ff00 */
[----:B------:R-:W-:-:S05]  /*0680*/  IMAD R10, R0, 0x40, R3 ;  /* 0x00000040000a7824 */ /* 0x000fca00078e0203 */
[----:B------:R0:W-:Y:S04]  /*0690*/  STL [R1+0x54c], R10 ;  /* 0x00054c0a01007387 */ /* 0x0001e80000100800 */
[----:B------:R0:W-:Y:S01]  /*06a0*/  STL [R1+0x554], R12 ;  /* 0x0005540c01007387 */ /* 0x0001e20000100800 */
[----:B------:R-:W-:Y:S05]  /*06b0*/  @!P0 BRA `(.L_x_0) ;  /* 0x0000014400f08947 */ /* 0x000fea0003800000 */
[----:B------:R-:W-:Y:S01]  /*06c0*/  IABS R7, R24 ;  /* 0x0000001800077213 */ /* 0x000fe20000000000 */
[----:B------:R-:W-:Y:S01]  /*06d0*/  ULDC UR10, c[0x0][0x23c] ;  /* 0x00008f00000a7ab9 */ /* 0x000fe20000000800 */
[-C--:B------:R-:W-:Y:S01]  /*06e0*/  IABS R3, R25.reuse ;  /* 0x0000001900037213 */ /* 0x080fe20000000000 */
[----:B------:R-:W-:Y:S01]  /*06f0*/  ULDC UR9, c[0x0][0x238] ;  /* 0x00008e0000097ab9 */ /* 0x000fe20000000800 */
[----:B------:R-:W1:Y:S01]  /*0700*/  I2F.RP R0, R7 ;  /* 0x0000000700007306 */ /* 0x000e620000209400 */
[----:B------:R-:W-:Y:S01]  /*0710*/  IABS R38, R10 ;  /* 0x0000000a00267213 */ /* 0x000fe20000000000 */
[----:B------:R-:W-:Y:S01]  /*0720*/  ULDC.64 UR12, c[0x0][0x210] ;  /* 0x00008400000c7ab9 */ /* 0x000fe20000000a00 */
[----:B------:R-:W-:Y:S01]  /*0730*/  ISETP.GE.AND P6, PT, R10, RZ, PT ;  /* 0x000000ff0a00720c */ /* 0x000fe20003fc6270 */
[----:B------:R-:W-:Y:S01]  /*0740*/  IMAD R50, RZ, RZ, -UR9 ;  /* 0x80000009ff327e24 */ /* 0x000fe2000f8e02ff */
[----:B------:R-:W-:Y:S01]  /*0750*/  ISETP.NE.AND P1, PT, R24, RZ, PT ;  /* 0x000000ff1800720c */ /* 0x000fe20003f25270 */
[----:B------:R-:W-:Y:S01]  /*0760*/  UIADD3 UR8, UR7, 0x8000, URZ ;  /* 0x0000800007087890 */ /* 0x000fe2000fffe03f */
[----:B------:R-:W-:Y:S01]  /*0770*/  LOP3.LUT R72, RZ, R25, RZ, 0x33, !PT ;  /* 0x00000019ff487212 */ /* 0x000fe200078e33ff */
[----:B------:R-:W2:Y:S01]  /*0780*/  I2F.RP R6, R3 ;  /* 0x0000000300067306 */ /* 0x000ea20000209400 */
[----:B------:R-:W-:Y:S01]  /*0790*/  LOP3.LUT R90, R28, 0x7c, RZ, 0xfc, !PT ;  /* 0x0000007c1c5a7812 */ /* 0x000fe200078efcff */
[----:B------:R-:W-:Y:S01]  /*07a0*/  USHF.R.U32.HI UR14, URZ, 0x4, UR7 ;  /* 0x000000043f0e7899 */ /* 0x000fe20008011607 */
[----:B------:R-:W-:Y:S01]  /*07b0*/  SHF.R.S32.HI R35, RZ, 0x6, R81 ;  /* 0x00000006ff237819 */ /* 0x000fe20000011451 */
[----:B------:R-:W-:Y:S01]  /*07c0*/  USHF.R.U32.HI UR8, URZ, 0x4, UR8 ;  /* 0x000000043f087899 */ /* 0x000fe20008011608 */
[----:B------:R-:W-:Y:S01]  /*07d0*/  LOP3.LUT R33, R81, 0x40, RZ, 0xc0, !PT ;  /* 0x0000004051217812 */ /* 0x000fe200078ec0ff */
[----:B------:R-:W-:Y:S01]  /*07e0*/  IMAD R26, R90, UR9, RZ ;  /* 0x000000095a1a7c24 */ /* 0x000fe2000f8e02ff */
[----:B------:R-:W-:Y:S01]  /*07f0*/  SGXT R35, R35, 0x1 ;  /* 0x000000012323781a */ /* 0x000fe20000000200 */
[----:B-1----:R-:W1:Y:S01]  /*0800*/  MUFU.RCP R0, R0 ;  /* 0x0000000000007308 */ /* 0x002e620000001000 */
[----:B------:R-:W-:Y:S01]  /*0810*/  USGXT.U32 UR14, UR14, 0xe ;  /* 0x0000000e0e0e789a */ /* 0x000fe20008000000 */
[C---:B------:R-:W-:Y:S01]  /*0820*/  IMAD R47, R50.reuse, 0x2, R26 ;  /* 0x00000002322f7824 */ /* 0x040fe200078e021a */
[----:B------:R-:W-:Y:S01]  /*0830*/  UMOV UR6, URZ ;  /* 0x0000003f00067c82 */ /* 0x000fe20008000000 */
[----:B------:R-:W-:Y:S01]  /*0840*/  ULDC UR46, c[0x0][0x230] ;  /* 0x00008c00002e7ab9 */ /* 0x000fe20000000800 */
[----:B------:R-:W-:Y:S01]  /*0850*/  UIADD3 UR15, UP1, UR14, 0x2, URZ ;  /* 0x000000020e0f7890 */ /* 0x000fe2000ff3e03f */
[----:B------:R-:W-:-:S02]  /*0860*/  IMAD R74, R50, 0x2, R47 ;  /* 0x00000002324a7824 */ /* 0x000fc400078e022f */
[----:B--2---:R-:W-:Y:S01]  /*0870*/  MUFU.RCP R6, R6 ;  /* 0x0000000600067308 */ /* 0x004fe20000001000 */
[----:B------:R-:W-:Y:S01]  /*0880*/  UIADD3.X UR20, UR6, 0x40000040, URZ, UP1, !UPT ;  /* 0x4000004006147890 */ /* 0x000fe20008ffe43f */
[----:B------:R-:W-:-:S04]  /*0890*/  IMAD R27, R50, 0x2, R74 ;  /* 0x00000002321b7824 */ /* 0x000fc800078e024a */
[----:B------:R-:W-:Y:S02]  /*08a0*/  IMAD R29, R50, 0x2, R27 ;  /* 0x00000002321d7824 */ /* 0x000fe400078e021b */
[----:B-1----:R-:W-:Y:S01]  /*08b0*/  VIADD R2, R0, 0xffffffe ;  /* 0x0ffffffe00027836 */ /* 0x002fe20000000000 */
[----:B------:R-:W-:Y:S01]  /*08c0*/  LOP3.LUT R0, R12, UR4, RZ, 0xfc, !PT ;  /* 0x000000040c007c12 */ /* 0x000fe2000f8efcff */
[----:B------:R-:W-:Y:S01]  /*08d0*/  ULDC.64 UR4, c[0x0][0x218] ;  /* 0x0000860000047ab9 */ /* 0x000fe20000000a00 */
[----:B------:R-:W-:Y:S01]  /*08e0*/  IMAD R30, R50, 0x2, R29 ;  /* 0x00000002321e7824 */ /* 0x000fe200078e021d */
[----:B------:R-:W1:Y:S01]  /*08f0*/  F2I.FTZ.U32.TRUNC.NTZ R5, R2 ;  /* 0x0000000200057305 */ /* 0x000e62000021f000 */
[----:B------:R-:W-:Y:S02]  /*0900*/  IABS R8, R0 ;  /* 0x0000000000087213 */ /* 0x000fe40000000000 */
[----:B0-----:R-:W-:Y:S01]  /*0910*/  LOP3.LUT R12, R0, 0x7b, RZ, 0xfc, !PT ;  /* 0x0000007b000c7812 */ /* 0x001fe200078efcff */
[----:B------:R-:W-:Y:S01]  /*0920*/  IMAD R31, R50, 0x2, R30 ;  /* 0x00000002321f7824 */ /* 0x000fe200078e021e */
[----:B------:R-:W-:-:S02]  /*0930*/  LOP3.LUT R14, R0, 0x7a, RZ, 0xfc, !PT ;  /* 0x0000007a000e7812 */ /* 0x000fc400078efcff */
[----:B------:R-:W-:Y:S01]  /*0940*/  IABS R117, R12 ;  /* 0x0000000c00757213 */ /* 0x000fe20000000000 */
[----:B------:R-:W-:Y:S01]  /*0950*/  IMAD R32, R50, 0x4, R31 ;  /* 0x0000000432207824 */ /* 0x000fe200078e021f */
[C---:B------:R-:W-:Y:S02]  /*0960*/  LOP3.LUT R16, R0.reuse, 0x79, RZ, 0xfc, !PT ;  /* 0x0000007900107812 */ /* 0x040fe400078efcff */
[C---:B------:R-:W-:Y:S02]  /*0970*/  LOP3.LUT R18, R0.reuse, 0x78, RZ, 0xfc, !PT ;  /* 0x0000007800127812 */ /* 0x040fe400078efcff */
[----:B------:R-:W-:Y:S01]  /*0980*/  LOP3.LUT R20, R0, 0x77, RZ, 0xfc, !PT ;  /* 0x0000007700147812 */ /* 0x000fe200078efcff */
[----:B-1----:R-:W-:Y:S01]  /*0990*/  IMAD.MOV R4, RZ, RZ, -R5 ;  /* 0x000000ffff047224 */ /* 0x002fe200078e0a05 */
[----:B------:R-:W-:Y:S02]  /*09a0*/  IABS R19, R18 ;  /* 0x0000001200137213 */ /* 0x000fe40000000000 */
[----:B------:R-:W-:Y:S01]  /*09b0*/  IABS R21, R20 ;  /* 0x0000001400157213 */ /* 0x000fe20000000000 */
[----:B------:R-:W-:Y:S01]  /*09c0*/  IMAD R9, R4, R7, RZ ;  /* 0x0000000704097224 */ /* 0x000fe200078e02ff */
[----:B------:R-:W-:Y:S01]  /*09d0*/  LOP3.LUT R22, R0, 0x2e, RZ, 0xfc, !PT ;  /* 0x0000002e00167812 */ /* 0x000fe200078efcff */
[----:B------:R-:W-:-:S03]  /*09e0*/  IMAD.MOV.U32 R4, RZ, RZ, RZ ;  /* 0x000000ffff047224 */ /* 0x000fc600078e00ff */
[----:B------:R-:W-:Y:S01]  /*09f0*/  IABS R120, R22 ;  /* 0x0000001600787213 */ /* 0x000fe20000000000 */
[----:B------:R-:W-:-:S04]  /*0a00*/  IMAD.HI.U32 R4, R5, R9, R4 ;  /* 0x0000000905047227 */ /* 0x000fc800078e0004 */
[----:B------:R-:W-:Y:S01]  /*0a10*/  VIADD R5, R6, 0xffffffe ;  /* 0x0ffffffe06057836 */ /* 0x000fe20000000000 */
[----:B------:R-:W-:Y:S01]  /*0a20*/  SHF.R.S32.HI R6, RZ, 0x1f, R77 ;  /* 0x0000001fff067819 */ /* 0x000fe2000001144d */
[----:B------:R-:W-:-:S03]  /*0a30*/  IMAD.HI.U32 R4, R4, R38, RZ ;  /* 0x0000002604047227 */ /* 0x000fc600078e00ff */
[----:B------:R-:W-:Y:S01]  /*0a40*/  LEA.HI R77, R6, R77, RZ, 0x7 ;  /* 0x0000004d064d7211 */ /* 0x000fe200078f38ff */
[----:B------:R-:W0:Y:S01]  /*0a50*/  F2I.FTZ.U32.TRUNC.NTZ R5, R5 ;  /* 0x0000000500057305 */ /* 0x000e22000021f000 */
[----:B------:R-:W-:Y:S01]  /*0a60*/  IMAD.MOV R4, RZ, RZ, -R4 ;  /* 0x000000ffff047224 */ /* 0x000fe200078e0a04 */
[----:B------:R-:W-:-:S03]  /*0a70*/  LOP3.LUT R6, R0, 0x7d, RZ, 0xfc, !PT ;  /* 0x0000007d00067812 */ /* 0x000fc600078efcff */
[C---:B------:R-:W-:Y:S01]  /*0a80*/  IMAD R38, R7.reuse, R4, R38 ;  /* 0x0000000407267224 */ /* 0x040fe200078e0226 */
[----:B------:R-:W-:Y:S01]  /*0a90*/  ISETP.GE.AND P5, PT, R6, RZ, PT ;  /* 0x000000ff0600720c */ /* 0x000fe20003fa6270 */
[----:B------:R-:W-:Y:S01]  /*0aa0*/  IMAD.MOV.U32 R4, RZ, RZ, RZ ;  /* 0x000000ffff047224 */ /* 0x000fe200078e00ff */
[----:B------:R-:W-:Y:S02]  /*0ab0*/  IABS R15, R6 ;  /* 0x00000006000f7213 */ /* 0x000fe40000000000 */
[----:B------:R-:W-:Y:S01]  /*0ac0*/  ISETP.GT.U32.AND P0, PT, R7, R38, PT ;  /* 0x000000260700720c */ /* 0x000fe20003f04070 */
[----:B0-----:R-:W-:-:S04]  /*0ad0*/  IMAD.MOV R2, RZ, RZ, -R5 ;  /* 0x000000ffff027224 */ /* 0x001fc800078e0a05 */
[----:B------:R-:W-:-:S04]  /*0ae0*/  IMAD R9, R2, R3, RZ ;  /* 0x0000000302097224 */ /* 0x000fc800078e02ff */
[----:B------:R-:W-:Y:S01]  /*0af0*/  IMAD.HI.U32 R2, R5, R9, R4 ;  /* 0x0000000905027227 */ /* 0x000fe200078e0004 */
[----:B------:R-:W-:Y:S02]  /*0b00*/  LOP3.LUT R5, R0, 0x7e, RZ, 0xfc, !PT ;  /* 0x0000007e00057812 */ /* 0x000fe400078efcff */
[----:B------:R-:W-:Y:S01]  /*0b10*/  IABS R9, R16 ;  /* 0x0000001000097213 */ /* 0x000fe20000000000 */
[----:B------:R-:W-:Y:S01]  /*0b20*/  @!P0 IMAD.IADD R38, R38, 0x1, -R7 ;  /* 0x0000000126268824 */ /* 0x000fe200078e0a07 */
[----:B------:R-:W-:Y:S01]  /*0b30*/  IABS R13, R5 ;  /* 0x00000005000d7213 */ /* 0x000fe20000000000 */
[----:B------:R-:W-:-:S03]  /*0b40*/  IMAD.HI.U32 R4, R2, R8, RZ ;  /* 0x0000000802047227 */ /* 0x000fc600078e00ff */
[----:B------:R-:W-:Y:S01]  /*0b50*/  ISETP.GT.U32.AND P0, PT, R7, R38, PT ;  /* 0x000000260700720c */ /* 0x000fe20003f04070 */
[----:B------:R-:W-:-:S04]  /*0b60*/  IMAD.MOV R4, RZ, RZ, -R4 ;  /* 0x000000ffff047224 */ /* 0x000fc800078e0a04 */
[----:B------:R-:W-:Y:S01]  /*0b70*/  IMAD R8, R3, R4, R8 ;  /* 0x0000000403087224 */ /* 0x000fe200078e0208 */
[----:B------:R-:W-:-:S04]  /*0b80*/  LOP3.LUT R4, R0, 0x7f, RZ, 0xfc, !PT ;  /* 0x0000007f00047812 */ /* 0x000fc800078efcff */
[----:B------:R-:W-:Y:S02]  /*0b90*/  ISETP.GE.AND P4, PT, R4, RZ, PT ;  /* 0x000000ff0400720c */ /* 0x000fe40003f86270 */
[----:B------:R-:W-:Y:S01]  /*0ba0*/  IABS R11, R4 ;  /* 0x00000004000b7213 */ /* 0x000fe20000000000 */
[----:B------:R-:W-:Y:S01]  /*0bb0*/  @!P0 IMAD.IADD R38, R38, 0x1, -R7 ;  /* 0x0000000126268824 */ /* 0x000fe200078e0a07 */
[----:B------:R-:W-:Y:S02]  /*0bc0*/  LOP3.LUT R4, R0, 0x7c, RZ, 0xfc, !PT ;  /* 0x0000007c00047812 */ /* 0x000fe400078efcff */
[----:B------:R-:W-:Y:S01]  /*0bd0*/  ISETP.GT.U32.AND P2, PT, R3, R8, PT ;  /* 0x000000080300720c */ /* 0x000fe20003f44070 */
[----:B------:R-:W-:Y:S01]  /*0be0*/  @!P6 IMAD.MOV R38, RZ, RZ, -R38 ;  /* 0x000000ffff26e224 */ /* 0x000fe200078e0a26 */
[----:B------:R-:W-:Y:S02]  /*0bf0*/  ISETP.GE.AND P3, PT, R4, RZ, PT ;  /* 0x000000ff0400720c */ /* 0x000fe40003f66270 */
[----:B------:R-:W-:Y:S01]  /*0c00*/  IABS R17, R4 ;  /* 0x0000000400117213 */ /* 0x000fe20000000000 */
[----:B------:R-:W-:Y:S01]  /*0c10*/  IMAD.HI.U32 R4, R2, R11, RZ ;  /* 0x0000000b02047227 */ /* 0x000fe200078e00ff */
[----:B------:R-:W-:-:S02]  /*0c20*/  @!P1 LOP3.LUT R38, RZ, R24, RZ, 0x33, !PT ;  /* 0x00000018ff269212 */ /* 0x000fc400078e33ff */
[----:B------:R-:W-:Y:S01]  /*0c30*/  ISETP.GE.AND P0, PT, R5, RZ, PT ;  /* 0x000000ff0500720c */ /* 0x000fe20003f06270 */
[----:B------:R-:W-:Y:S01]  /*0c40*/  IMAD.MOV R10, RZ, RZ, -R4 ;  /* 0x000000ffff0a7224 */ /* 0x000fe200078e0a04 */
[----:B------:R-:W-:Y:S01]  /*0c50*/  IABS R7, R14 ;  /* 0x0000000e00077213 */ /* 0x000fe20000000000 */
[----:B------:R-:W-:Y:S01]  /*0c60*/  IMAD.HI.U32 R4, R2, R13, RZ ;  /* 0x0000000d02047227 */ /* 0x000fe200078e00ff */
[----:B------:R-:W-:-:S03]  /*0c70*/  LOP3.LUT R24, R0, 0x2, RZ, 0xfc, !PT ;  /* 0x0000000200187812 */ /* 0x000fc600078efcff */
[C---:B------:R-:W-:Y:S01]  /*0c80*/  IMAD R11, R3.reuse, R10, R11 ;  /* 0x0000000a030b7224 */ /* 0x040fe200078e020b */
[----:B------:R-:W-:Y:S01]  /*0c90*/  IABS R39, R24 ;  /* 0x0000001800277213 */ /* 0x000fe20000000000 */
[----:B------:R-:W-:Y:S02]  /*0ca0*/  IMAD.MOV R4, RZ, RZ, -R4 ;  /* 0x000000ffff047224 */ /* 0x000fe400078e0a04 */
[----:B------:R-:W-:Y:S01]  /*0cb0*/  @!P2 IMAD.IADD R8, R8, 0x1, -R3 ;  /* 0x000000010808a824 */ /* 0x000fe200078e0a03 */
[C---:B------:R-:W-:Y:S01]  /*0cc0*/  ISETP.GT.U32.AND P6, PT, R3.reuse, R11, PT ;  /* 0x0000000b0300720c */ /* 0x040fe20003fc4070 */
[C---:B------:R-:W-:Y:S02]  /*0cd0*/  IMAD R13, R3.reuse, R4, R13 ;  /* 0x00000004030d7224 */ /* 0x040fe400078e020d */
[C---:B------:R-:W-:Y:S01]  /*0ce0*/  IMAD.HI.U32 R6, R2.reuse, R17, RZ ;  /* 0x0000001102067227 */ /* 0x040fe200078e00ff */
[C---:B------:R-:W-:Y:S02]  /*0cf0*/  ISETP.GT.U32.AND P2, PT, R3.reuse, R8, PT ;  /* 0x000000080300720c */ /* 0x040fe40003f44070 */
[----:B------:R-:W-:Y:S01]  /*0d00*/  ISETP.GT.U32.AND P1, PT, R3, R13, PT ;  /* 0x0000000d0300720c */ /* 0x000fe20003f24070 */
[----:B------:R-:W-:-:S04]  /*0d10*/  IMAD.HI.U32 R5, R2, R15, RZ ;  /* 0x0000000f02057227 */ /* 0x000fc800078e00ff */
[----:B------:R-:W-:Y:S02]  /*0d20*/  IMAD.MOV R6, RZ, RZ, -R6 ;  /* 0x000000ffff067224 */ /* 0x000fe400078e0a06 */
[----:B------:R-:W-:Y:S02]  /*0d30*/  @!P6 IMAD.IADD R11, R11, 0x1, -R3 ;  /* 0x000000010b0be824 */ /* 0x000fe400078e0a03 */
[----:B------:R-:W-:Y:S02]  /*0d40*/  IMAD.MOV R10, RZ, RZ, -R5 ;  /* 0x000000ffff0a7224 */ /* 0x000fe400078e0a05 */
[C---:B------:R-:W-:Y:S01]  /*0d50*/  IMAD R17, R3.reuse, R6, R17 ;  /* 0x0000000603117224 */ /* 0x040fe200078e0211 */
[----:B------:R-:W-:Y:S01]  /*0d60*/  ISETP.GT.U32.AND P6, PT, R3, R11, PT ;  /* 0x0000000b0300720c */ /* 0x000fe20003fc4070 */
[----:B------:R-:W-:Y:S02]  /*0d70*/  @!P1 IMAD.IADD R13, R13, 0x1, -R3 ;  /* 0x000000010d0d9824 */ /* 0x000fe400078e0a03 */
[----:B------:R-:W-:-:S03]  /*0d80*/  IMAD.HI.U32 R4, R2, R117, RZ ;  /* 0x0000007502047227 */ /* 0x000fc600078e00ff */
[C---:B------:R-:W-:Y:S01]  /*0d90*/  ISETP.GT.U32.AND P1, PT, R3.reuse, R13, PT ;  /* 0x0000000d0300720c */ /* 0x040fe20003f24070 */
[----:B------:R-:W-:Y:S02]  /*0da0*/  IMAD R15, R3, R10, R15 ;  /* 0x0000000a030f7224 */ /* 0x000fe400078e020f */
[----:B------:R-:W-:-:S04]  /*0db0*/  IMAD.HI.U32 R5, R2, R7, RZ ;  /* 0x0000000702057227 */ /* 0x000fc800078e00ff */
[--C-:B------:R-:W-:Y:S01]  /*0dc0*/  @!P6 IMAD.IADD R11, R11, 0x1, -R3.reuse ;  /* 0x000000010b0be824 */ /* 0x100fe200078e0a03 */
[C---:B------:R-:W-:Y:S01]  /*0dd0*/  ISETP.GT.U32.AND P6, PT, R3.reuse, R17, PT ;  /* 0x000000110300720c */ /* 0x040fe20003fc4070 */
[----:B------:R-:W-:Y:S02]  /*0de0*/  IMAD.MOV R6, RZ, RZ, -R4 ;  /* 0x000000ffff067224 */ /* 0x000fe400078e0a04 */
[----:B------:R-:W-:Y:S01]  /*0df0*/  @!P2 IMAD.IADD R8, R8, 0x1, -R3 ;  /* 0x000000010808a824 */ /* 0x000fe200078e0a03 */
[C---:B------:R-:W-:Y:S01]  /*0e00*/  ISETP.GT.U32.AND P2, PT, R3.reuse, R15, PT ;  /* 0x0000000f0300720c */ /* 0x040fe20003f44070 */
[----:B------:R-:W-:Y:S02]  /*0e10*/  IMAD.MOV R10, RZ, RZ, -R5 ;  /* 0x000000ffff0a7224 */ /* 0x000fe400078e0a05 */
[C---:B------:R-:W-:Y:S02]  /*0e20*/  IMAD R117, R3.reuse, R6, R117 ;  /* 0x0000000603757224 */ /* 0x040fe400078e0275 */
[----:B------:R-:W-:-:S02]  /*0e30*/  IMAD R7, R3, R10, R7 ;  /* 0x0000000a03077224 */ /* 0x000fc400078e0207 */
[--C-:B------:R-:W-:Y:S01]  /*0e40*/  @!P1 IMAD.IADD R13, R13, 0x1, -R3.reuse ;  /* 0x000000010d0d9824 */ /* 0x100fe200078e0a03 */
[----:B------:R-:W-:Y:S01]  /*0e50*/  ISETP.GT.U32.AND P1, PT, R3, R117, PT ;  /* 0x000000750300720c */ /* 0x000fe20003f24070 */
[----:B------:R-:W-:Y:S01]  /*0e60*/  @!P6 IMAD.IADD R17, R17, 0x1, -R3 ;  /* 0x000000011111e824 */ /* 0x000fe200078e0a03 */
[----:B------:R-:W-:Y:S01]  /*0e70*/  ISETP.GT.U32.AND P6, PT, R3, R7, PT ;  /* 0x000000070300720c */ /* 0x000fe20003fc4070 */
[----:B------:R-:W-:-:S04]  /*0e80*/  IMAD.HI.U32 R4, R2, R9, RZ ;  /* 0x0000000902047227 */ /* 0x000fc800078e00ff */
[----:B------:R-:W-:Y:S01]  /*0e90*/  @!P2 IMAD.IADD R15, R15, 0x1, -R3 ;  /* 0x000000010f0fa824 */ /* 0x000fe200078e0a03 */
[----:B------:R-:W-:Y:S01]  /*0ea0*/  ISETP.GE.AND P2, PT, R0, RZ, PT ;  /* 0x000000ff0000720c */ /* 0x000fe20003f46270 */
[----:B------:R-:W-:-:S04]  /*0eb0*/  IMAD.HI.U32 R5, R2, R19, RZ ;  /* 0x0000001302057227 */ /* 0x000fc800078e00ff */
[----:B------:R-:W-:Y:S02]  /*0ec0*/  IMAD.MOV R4, RZ, RZ, -R4 ;  /* 0x000000ffff047224 */ /* 0x000fe400078e0a04 */
[----:B------:R-:W-:Y:S01]  /*0ed0*/  @!P1 IMAD.IADD R117, R117, 0x1, -R3 ;  /* 0x0000000175759824 */ /* 0x000fe200078e0a03 */
[C---:B------:R-:W-:Y:S01]  /*0ee0*/  ISETP.GT.U32.AND P1, PT, R3.reuse, R17, PT ;  /* 0x000000110300720c */ /* 0x040fe20003f24070 */
[----:B------:R-:W-:Y:S02]  /*0ef0*/  IMAD.MOV R10, RZ, RZ, -R5 ;  /* 0x000000ffff0a7224 */ /* 0x000fe400078e0a05 */
[----:B------:R-:W-:Y:S02]  /*0f00*/  IMAD R9, R3, R4, R9 ;  /* 0x0000000403097224 */ /* 0x000fe400078e0209 */
[----:B------:R-:W-:Y:S01]  /*0f10*/  IMAD.MOV.U32 R5, RZ, RZ, R8 ;  /* 0x000000ffff057224 */ /* 0x000fe200078e0008 */
[----:B------:R-:W-:Y:S01]  /*0f20*/  LOP3.LUT R8, R0, 0x75, RZ, 0xfc, !PT ;  /* 0x0000007500087812 */ /* 0x000fe200078efcff */
[----:B------:R-:W-:Y:S01]  /*0f30*/  @!P6 IMAD.IADD R7, R7, 0x1, -R3 ;  /* 0x000000010707e824 */ /* 0x000fe200078e0a03 */
[----:B------:R-:W-:Y:S01]  /*0f40*/  ISETP.GT.U32.AND P6, PT, R3, R117, PT ;  /* 0x000000750300720c */ /* 0x000fe20003fc4070 */
[----:B------:R-:W-:Y:S01]  /*0f50*/  IMAD.HI.U32 R6, R2, R21, RZ ;  /* 0x0000001502067227 */ /* 0x000fe200078e00ff */
[----:B------:R-:W-:-:S03]  /*0f60*/  IABS R79, R8 ;  /* 0x00000008004f7213 */ /* 0x000fc60000000000 */
[----:B------:R-:W-:Y:S01]  /*0f70*/  @!P2 IMAD.MOV R5, RZ, RZ, -R5 ;  /* 0x000000ffff05a224 */ /* 0x000fe200078e0a05 */
[C---:B------:R-:W-:Y:S01]  /*0f80*/  ISETP.GT.U32.AND P2, PT, R3.reuse, R15, PT ;  /* 0x0000000f0300720c */ /* 0x040fe20003f44070 */
[----:B------:R-:W-:Y:S01]  /*0f90*/  @!P0 IMAD.MOV R13, RZ, RZ, -R13 ;  /* 0x000000ffff0d8224 */ /* 0x000fe200078e0a0d */
[C---:B------:R-:W-:Y:S01]  /*0fa0*/  ISETP.GT.U32.AND P0, PT, R3.reuse, R9, PT ;  /* 0x000000090300720c */ /* 0x040fe20003f04070 */
[----:B------:R-:W-:Y:S02]  /*0fb0*/  IMAD.MOV R6, RZ, RZ, -R6 ;  /* 0x000000ffff067224 */ /* 0x000fe400078e0a06 */
[----:B------:R-:W-:Y:S01]  /*0fc0*/  @!P4 IMAD.MOV R11, RZ, RZ, -R11 ;  /* 0x000000ffff0bc224 */ /* 0x000fe200078e0a0b */
[C---:B------:R-:W-:Y:S01]  /*0fd0*/  ISETP.GT.U32.AND P4, PT, R3.reuse, R7, PT ;  /* 0x000000070300720c */ /* 0x040fe20003f84070 */
[C---:B------:R-:W-:Y:S01]  /*0fe0*/  IMAD R19, R3.reuse, R10, R19 ;  /* 0x0000000a03137224 */ /* 0x040fe200078e0213 */
[----:B------:R-:W-:Y:S01]  /*0ff0*/  LOP3.LUT R10, R0, 0x76, RZ, 0xfc, !PT ;  /* 0x00000076000a7812 */ /* 0x000fe200078efcff */
[----:B------:R-:W-:-:S02]  /*1000*/  IMAD R21, R3, R6, R21 ;  /* 0x0000000603157224 */ /* 0x000fc400078e0215 */
[--C-:B------:R-:W-:Y:S01]  /*1010*/  @!P6 IMAD.IADD R117, R117, 0x1, -R3.reuse ;  /* 0x000000017575e824 */ /* 0x100fe200078e0a03 */
[----:B------:R-:W-:Y:S01]  /*1020*/  IABS R23, R10 ;  /* 0x0000000a00177213 */ /* 0x000fe20000000000 */
[--C-:B------:R-:W-:Y:S01]  /*1030*/  @!P2 IMAD.IADD R15, R15, 0x1, -R3.reuse ;  /* 0x000000010f0fa824 */ /* 0x100fe200078e0a03 */
[----:B------:R-:W-:Y:S01]  /*1040*/  ISETP.GT.U32.AND P6, PT, R3, R21, PT ;  /* 0x000000150300720c */ /* 0x000fe20003fc4070 */
[--C-:B------:R-:W-:Y:S01]  /*1050*/  @!P1 IMAD.IADD R17, R17, 0x1, -R3.reuse ;  /* 0x0000000111119824 */ /* 0x100fe200078e0a03 */
[----:B------:R-:W-:Y:S01]  /*1060*/  ISETP.GE.AND P1, PT, R12, RZ, PT ;  /* 0x000000ff0c00720c */ /* 0x000fe20003f26270 */
[----:B------:R-:W-:Y:S01]  /*1070*/  @!P0 IMAD.IADD R9, R9, 0x1, -R3 ;  /* 0x0000000109098824 */ /* 0x000fe200078e0a03 */
[----:B------:R-:W-:Y:S01]  /*1080*/  ISETP.GT.U32.AND P2, PT, R3, R19, PT ;  /* 0x000000130300720c */ /* 0x000fe20003f44070 */
[----:B------:R-:W-:Y:S01]  /*1090*/  IMAD.HI.U32 R4, R2, R23, RZ ;  /* 0x0000001702047227 */ /* 0x000fe200078e00ff */
[----:B------:R-:W-:Y:S02]  /*10a0*/  ISETP.GE.AND P0, PT, R16, RZ, PT ;  /* 0x000000ff1000720c */ /* 0x000fe40003f06270 */
[----:B------:R-:W-:Y:S01]  /*10b0*/  LOP3.LUT R12, R0, 0x73, RZ, 0xfc, !PT ;  /* 0x00000073000c7812 */ /* 0x000fe200078efcff */
[----:B------:R-:W-:Y:S01]  /*10c0*/  IMAD.HI.U32 R6, R2, R79, RZ ;  /* 0x0000004f02067227 */ /* 0x000fe200078e00ff */
[----:B------:R-:W-:-:S02]  /*10d0*/  LOP3.LUT R16, R0, 0x62, RZ, 0xfc, !PT ;  /* 0x0000006200107812 */ /* 0x000fc400078efcff */
[----:B------:R-:W-:Y:S01]  /*10e0*/  IABS R85, R12 ;  /* 0x0000000c00557213 */ /* 0x000fe20000000000 */
[----:B------:R-:W-:Y:S01]  /*10f0*/  @!P4 IMAD.IADD R7, R7, 0x1, -R3 ;  /* 0x000000010707c824 */ /* 0x000fe200078e0a03 */
[----:B------:R-:W-:Y:S01]  /*1100*/  ISETP.GE.AND P4, PT, R14, RZ, PT ;  /* 0x000000ff0e00720c */ /* 0x000fe20003f86270 */
[----:B------:R-:W-:Y:S01]  /*1110*/  @!P5 IMAD.MOV R15, RZ, RZ, -R15 ;  /* 0x000000ffff0fd224 */ /* 0x000fe200078e0a0f */
[C---:B------:R-:W-:Y:S01]  /*1120*/  ISETP.GT.U32.AND P5, PT, R3.reuse, R9, PT ;  /* 0x000000090300720c */ /* 0x040fe20003fa4070 */
[----:B------:R-:W-:Y:S01]  /*1130*/  IMAD.MOV R4, RZ, RZ, -R4 ;  /* 0x000000ffff047224 */ /* 0x000fe200078e0a04 */
[C---:B------:R-:W-:Y:S01]  /*1140*/  LOP3.LUT R14, R0.reuse, 0x6c, RZ, 0xfc, !PT ;  /* 0x0000006c000e7812 */ /* 0x040fe200078efcff */
[----:B------:R-:W-:Y:S01]  /*1150*/  IMAD.MOV R6, RZ, RZ, -R6 ;  /* 0x000000ffff067224 */ /* 0x000fe200078e0a06 */
[----:B------:R-:W-:Y:S01]  /*1160*/  IABS R137, R16 ;  /* 0x0000001000897213 */ /* 0x000fe20000000000 */
[C---:B------:R-:W-:Y:S01]  /*1170*/  IMAD R23, R3.reuse, R4, R23 ;  /* 0x0000000403177224 */ /* 0x040fe200078e0217 */
[----:B------:R-:W-:Y:S01]  /*1180*/  IABS R99, R14 ;  /* 0x0000000e00637213 */ /* 0x000fe20000000000 */
[----:B------:R-:W-:Y:S01]  /*1190*/  IMAD R79, R3, R6, R79 ;  /* 0x00000006034f7224 */ /* 0x000fe200078e024f */
[----:B------:R-:W-:Y:S01]  /*11a0*/  LOP3.LUT R6, R0, 0x74, RZ, 0xfc, !PT ;  /* 0x0000007400067812 */ /* 0x000fe200078efcff */
[----:B------:R-:W-:-:S02]  /*11b0*/  @!P6 IMAD.IADD R21, R21, 0x1, -R3 ;  /* 0x000000011515e824 */ /* 0x000fc400078e0a03 */
[----:B------:R-:W-:Y:S01]  /*11c0*/  @!P1 IMAD.MOV R117, RZ, RZ, -R117 ;  /* 0x000000ffff759224 */ /* 0x000fe200078e0a75 */
[----:B------:R-:W-:Y:S01]  /*11d0*/  ISETP.GT.U32.AND P1, PT, R3, R23, PT ;  /* 0x000000170300720c */ /* 0x000fe20003f24070 */
[----:B------:R-:W-:Y:S01]  /*11e0*/  @!P2 IMAD.IADD R19, R19, 0x1, -R3 ;  /* 0x000000011313a824 */ /* 0x000fe200078e0a03 */
[----:B------:R-:W-:Y:S01]  /*11f0*/  ISETP.GT.U32.AND P6, PT, R3, R21, PT ;  /* 0x000000150300720c */ /* 0x000fe20003fc4070 */
[----:B------:R-:W-:Y:S01]  /*1200*/  @!P4 IMAD.MOV R7, RZ, RZ, -R7 ;  /* 0x000000ffff07c224 */ /* 0x000fe200078e0a07 */
[----:B------:R-:W-:Y:S01]  /*1210*/  IABS R83, R6 ;  /* 0x0000000600537213 */ /* 0x000fe20000000000 */
[----:B------:R-:W-:Y:S01]  /*1220*/  @!P5 IMAD.IADD R9, R9, 0x1, -R3 ;  /* 0x000000010909d824 */ /* 0x000fe200078e0a03 */
[----:B------:R-:W-:Y:S01]  /*1230*/  ISETP.GE.AND P4, PT, R20, RZ, PT ;  /* 0x000000ff1400720c */ /* 0x000fe20003f86270 */
[----:B------:R-:W-:Y:S01]  /*1240*/  @!P3 IMAD.MOV R17, RZ, RZ, -R17 ;  /* 0x000000ffff11b224 */ /* 0x000fe200078e0a11 */
[C---:B------:R-:W-:Y:S01]  /*1250*/  ISETP.GT.U32.AND P5, PT, R3.reuse, R79, PT ;  /* 0x0000004f0300720c */ /* 0x040fe20003fa4070 */
[----:B------:R-:W-:Y:S01]  /*1260*/  IMAD.HI.U32 R4, R2, R83, RZ ;  /* 0x0000005302047227 */ /* 0x000fe200078e00ff */
[----:B------:R-:W-:-:S02]  /*1270*/  ISETP.GT.U32.AND P3, PT, R3, R19, PT ;  /* 0x000000130300720c */ /* 0x000fc40003f64070 */
[----:B------:R-:W-:Y:S01]  /*1280*/  ISETP.GE.AND P2, PT, R18, RZ, PT ;  /* 0x000000ff1200720c */ /* 0x000fe20003f46270 */
[----:B------:R-:W-:Y:S01]  /*1290*/  IMAD.MOV R4, RZ, RZ, -R4 ;  /* 0x000000ffff047224 */ /* 0x000fe200078e0a04 */
[----:B------:R-:W-:Y:S01]  /*12a0*/  LOP3.LUT R18, R0, 0x3e, RZ, 0xfc, !PT ;  /* 0x0000003e00127812 */ /* 0x000fe200078efcff */
[--C-:B------:R-:W-:Y:S01]  /*12b0*/  @!P6 IMAD.IADD R21, R21, 0x1, -R3.reuse ;  /* 0x000000011515e824 */ /* 0x100fe200078e0a03 */
[----:B------:R-:W-:Y:S01]  /*12c0*/  ISETP.GE.AND P6, PT, R8, RZ, PT ;  /* 0x000000ff0800720c */ /* 0x000fe20003fc6270 */
[----:B------:R-:W-:Y:S01]  /*12d0*/  @!P1 IMAD.IADD R23, R23, 0x1, -R3 ;  /* 0x0000000117179824 */ /* 0x000fe200078e0a03 */
[----:B------:R-:W-:Y:S01]  /*12e0*/  ISETP.GE.AND P1, PT, R6, RZ, PT ;  /* 0x000000ff0600720c */ /* 0x000fe20003f26270 */
[----:B------:R-:W-:Y:S01]  /*12f0*/  IMAD R83, R3, R4, R83 ;  /* 0x0000000403537224 */ /* 0x000fe200078e0253 */
[----:B------:R-:W-:Y:S01]  /*1300*/  LOP3.LUT R4, R0, 0x72, RZ, 0xfc, !PT ;  /* 0x0000007200047812 */ /* 0x000fe200078efcff */
[----:B------:R-:W-:Y:S01]  /*1310*/  @!P5 IMAD.IADD R79, R79, 0x1, -R3 ;  /* 0x000000014f4fd824 */ /* 0x000fe200078e0a03 */
[----:B------:R-:W-:Y:S01]  /*1320*/  IABS R221, R18 ;  /* 0x0000001200dd7213 */ /* 0x000fe20000000000 */
[----:B------:R-:W-:Y:S01]  /*1330*/  @!P0 IMAD.MOV R9, RZ, RZ, -R9 ;  /* 0x000000ffff098224 */ /* 0x000fe200078e0a09 */
[C---:B------:R-:W-:Y:S01]  /*1340*/  ISETP.GT.U32.AND P0, PT, R3.reuse, R23, PT ;  /* 0x000000170300720c */ /* 0x040fe20003f04070 */
[----:B------:R-:W-:Y:S01]  /*1350*/  @!P4 IMAD.MOV R21, RZ, RZ, -R21 ;  /* 0x000000ffff15c224 */ /* 0x000fe200078e0a15 */
[----:B------:R-:W-:Y:S01]  /*1360*/  ISETP.GT.U32.AND P4, PT, R3, R83, PT ;  /* 0x000000530300720c */ /* 0x000fe20003f84070 */
[----:B------:R-:W-:Y:S01]  /*1370*/  @!P3 IMAD.IADD R19, R19, 0x1, -R3 ;  /* 0x000000011313b824 */ /* 0x000fe200078e0a03 */
[----:B------:R-:W-:Y:S01]  /*1380*/  ISETP.GE.AND P3, PT, R10, RZ, PT ;  /* 0x000000ff0a00720c */ /* 0x000fe20003f66270 */
[----:B------:R-:W-:Y:S01]  /*1390*/  IMAD.HI.U32 R6, R2, R85, RZ ;  /* 0x0000005502067227 */ /* 0x000fe200078e00ff */
[----:B------:R-:W-:-:S02]  /*13a0*/  ISETP.GT.U32.AND P5, PT, R3, R79, PT ;  /* 0x0000004f0300720c */ /* 0x000fc40003fa4070 */
[C---:B------:R-:W-:Y:S01]  /*13b0*/  LOP3.LUT R10, R0.reuse, 0x70, RZ, 0xfc, !PT ;  /* 0x00000070000a7812 */ /* 0x040fe200078efcff */
[----:B------:R-:W-:Y:S01]  /*13c0*/  IMAD.MOV R6, RZ, RZ, -R6 ;  /* 0x000000ffff067224 */ /* 0x000fe200078e0a06 */
[----:B------:R-:W-:Y:S01]  /*13d0*/  IABS R87, R4 ;  /* 0x0000000400577213 */ /* 0x000fe20000000000 */
[----:B------:R-:W-:Y:S01]  /*13e0*/  @!P2 IMAD.MOV R19, RZ, RZ, -R19 ;  /* 0x000000ffff13a224 */ /* 0x000fe200078e0a13 */
[----:B------:R-:W-:Y:S01]  /*13f0*/  IABS R91, R10 ;  /* 0x0000000a005b7213 */ /* 0x000fe20000000000 */
[----:B------:R-:W-:Y:S01]  /*1400*/  IMAD R85, R3, R6, R85 ;  /* 0x0000000603557224 */ /* 0x000fe200078e0255 */
[----:B------:R-:W-:Y:S01]  /*1410*/  LOP3.LUT R6, R0, 0x71, RZ, 0xfc, !PT ;  /* 0x0000007100067812 */ /* 0x000fe200078efcff */
[--C-:B------:R-:W-:Y:S01]  /*1420*/  @!P0 IMAD.IADD R23, R23, 0x1, -R3.reuse ;  /* 0x0000000117178824 */ /* 0x100fe200078e0a03 */
[----:B------:R-:W-:Y:S01]  /*1430*/  ISETP.GE.AND P0, PT, R4, RZ, PT ;  /* 0x000000ff0400720c */ /* 0x000fe20003f06270 */
[--C-:B------:R-:W-:Y:S01]  /*1440*/  @!P4 IMAD.IADD R83, R83, 0x1, -R3.reuse ;  /* 0x000000015353c824 */ /* 0x100fe200078e0a03 */
[----:B------:R-:W-:Y:S01]  /*1450*/  IABS R89, R6 ;  /* 0x0000000600597213 */ /* 0x000fe20000000000 */
[----:B------:R-:W-:Y:S01]  /*1460*/  @!P5 IMAD.IADD R79, R79, 0x1, -R3 ;  /* 0x000000014f4fd824 */ /* 0x000fe200078e0a03 */
[C---:B------:R-:W-:Y:S01]  /*1470*/  ISETP.GT.U32.AND P5, PT, R3.reuse, R85, PT ;  /* 0x000000550300720c */ /* 0x040fe20003fa4070 */
[----:B------:R-:W-:Y:S01]  /*1480*/  @!P3 IMAD.MOV R23, RZ, RZ, -R23 ;  /* 0x000000ffff17b224 */ /* 0x000fe200078e0a17 */
[----:B------:R-:W-:Y:S01]  /*1490*/  ISETP.GT.U32.AND P3, PT, R3, R83, PT ;  /* 0x000000530300720c */ /* 0x000fe20003f64070 */
[----:B------:R-:W-:Y:S01]  /*14a0*/  IMAD.HI.U32 R4, R2, R87, RZ ;  /* 0x0000005702047227 */ /* 0x000fe200078e00ff */
[----:B------:R-:W-:-:S02]  /*14b0*/  ISETP.GE.AND P4, PT, R6, RZ, PT ;  /* 0x000000ff0600720c */ /* 0x000fc40003f86270 */
[----:B------:R-:W-:Y:S01]  /*14c0*/  ISETP.GE.AND P2, PT, R12, RZ, PT ;  /* 0x000000ff0c00720c */ /* 0x000fe20003f46270 */
[----:B------:R-:W-:Y:S01]  /*14d0*/  IMAD.HI.U32 R8, R2, R91, RZ ;  /* 0x0000005b02087227 */ /* 0x000fe200078e00ff */
[----:B------:R-:W-:-:S03]  /*14e0*/  LOP3.LUT R12, R0, 0x6d, RZ, 0xfc, !PT ;  /* 0x0000006d000c7812 */ /* 0x000fc600078efcff */
[----:B------:R-:W-:Y:S01]  /*14f0*/  IMAD.MOV R4, RZ, RZ, -R4 ;  /* 0x000000ffff047224 */ /* 0x000fe200078e0a04 */
[----:B------:R-:W-:Y:S01]  /*1500*/  IABS R97, R12 ;  /* 0x0000000c00617213 */ /* 0x000fe20000000000 */
[----:B------:R-:W-:Y:S02]  /*1510*/  IMAD.MOV R8, RZ, RZ, -R8 ;  /* 0x000000ffff087224 */ /* 0x000fe400078e0a08 */
[----:B------:R-:W-:Y:S02]  /*1520*/  @!P5 IMAD.IADD R85, R85, 0x1, -R3 ;  /* 0x000000015555d824 */ /* 0x000fe400078e0a03 */
[----:B------:R-:W-:Y:S02]  /*1530*/  IMAD R87, R3, R4, R87 ;  /* 0x0000000403577224 */ /* 0x000fe400078e0257 */
[----:B------:R-:W-:Y:S01]  /*1540*/  @!P3 IMAD.IADD R83, R83, 0x1, -R3 ;  /* 0x000000015353b824 */ /* 0x000fe200078e0a03 */
[C---:B------:R-:W-:Y:S01]  /*1550*/  ISETP.GT.U32.AND P5, PT, R3.reuse, R85, PT ;  /* 0x000000550300720c */ /* 0x040fe20003fa4070 */
[C---:B------:R-:W-:Y:S01]  /*1560*/  IMAD R91, R3.reuse, R8, R91 ;  /* 0x00000008035b7224 */ /* 0x040fe200078e025b */
[----:B------:R-:W-:Y:S01]  /*1570*/  ISETP.GT.U32.AND P3, PT, R3, R87, PT ;  /* 0x000000570300720c */ /* 0x000fe20003f64070 */
[----:B------:R-:W-:-:S02]  /*1580*/  @!P1 IMAD.MOV R83, RZ, RZ, -R83 ;  /* 0x000000ffff539224 */ /* 0x000fc400078e0a53 */
[----:B------:R-:W-:Y:S01]  /*1590*/  IMAD.HI.U32 R6, R2, R89, RZ ;  /* 0x0000005902067227 */ /* 0x000fe200078e00ff */
[----:B------:R-:W-:-:S03]  /*15a0*/  ISETP.GT.U32.AND P1, PT, R3, R91, PT ;  /* 0x0000005b0300720c */ /* 0x000fc60003f24070 */
[----:B------:R-:W-:Y:S02]  /*15b0*/  IMAD.MOV R6, RZ, RZ, -R6 ;  /* 0x000000ffff067224 */ /* 0x000fe400078e0a06 */
[----:B------:R-:W-:Y:S01]  /*15c0*/  @!P6 IMAD.MOV R79, RZ, RZ, -R79 ;  /* 0x000000ffff4fe224 */ /* 0x000fe200078e0a4f */
[----:B------:R-:W-:Y:S01]  /*15d0*/  ISETP.GE.AND P6, PT, R10, RZ, PT ;  /* 0x000000ff0a00720c */ /* 0x000fe20003fc6270 */
[----:B------:R-:W-:Y:S01]  /*15e0*/  IMAD R89, R3, R6, R89 ;  /* 0x0000000603597224 */ /* 0x000fe200078e0259 */
[C---:B------:R-:W-:Y:S01]  /*15f0*/  LOP3.LUT R6, R0.reuse, 0x6f, RZ, 0xfc, !PT ;  /* 0x0000006f00067812 */ /* 0x040fe200078efcff */
[--C-:B------:R-:W-:Y:S01]  /*1600*/  @!P5 IMAD.IADD R85, R85, 0x1, -R3.reuse ;  /* 0x000000015555d824 */ /* 0x100fe200078e0a03 */
[----:B------:R-:W-:Y:S01]  /*1610*/  LOP3.LUT R10, R0, 0x6e, RZ, 0xfc, !PT ;  /* 0x0000006e000a7812 */ /* 0x000fe200078efcff */
[--C-:B------:R-:W-:Y:S01]  /*1620*/  @!P3 IMAD.IADD R87, R87, 0x1, -R3.reuse ;  /* 0x000000015757b824 */ /* 0x100fe200078e0a03 */
[----:B------:R-:W-:Y:S01]  /*1630*/  IABS R93, R6 ;  /* 0x00000006005d7213 */ /* 0x000fe20000000000 */
[----:B------:R-:W-:Y:S01]  /*1640*/  @!P1 IMAD.IADD R91, R91, 0x1, -R3 ;  /* 0x000000015b5b9824 */ /* 0x000fe200078e0a03 */
[----:B------:R-:W-:Y:S01]  /*1650*/  IABS R95, R10 ;  /* 0x0000000a005f7213 */ /* 0x000fe20000000000 */
[----:B------:R-:W-:Y:S01]  /*1660*/  @!P2 IMAD.MOV R85, RZ, RZ, -R85 ;  /* 0x000000ffff55a224 */ /* 0x000fe200078e0a55 */
[----:B------:R-:W-:Y:S01]  /*1670*/  ISETP.GT.U32.AND P3, PT, R3, R87, PT ;  /* 0x000000570300720c */ /* 0x000fe20003f64070 */
[----:B------:R-:W-:Y:S01]  /*1680*/  IMAD.HI.U32 R4, R2, R93, RZ ;  /* 0x0000005d02047227 */ /* 0x000fe200078e00ff */
[----:B------:R-:W-:-:S02]  /*1690*/  ISETP.GE.AND P2, PT, R6, RZ, PT ;  /* 0x000000ff0600720c */ /* 0x000fc40003f46270 */
[C---:B------:R-:W-:Y:S01]  /*16a0*/  ISETP.GT.U32.AND P1, PT, R3.reuse, R91, PT ;  /* 0x0000005b0300720c */ /* 0x040fe20003f24070 */
[----:B------:R-:W-:Y:S01]  /*16b0*/  IMAD.HI.U32 R6, R2, R97, RZ ;  /* 0x0000006102067227 */ /* 0x000fe200078e00ff */
[----:B------:R-:W-:-:S03]  /*16c0*/  ISETP.GT.U32.AND P5, PT, R3, R89, PT ;  /* 0x000000590300720c */ /* 0x000fc60003fa4070 */
[----:B------:R-:W-:Y:S02]  /*16d0*/  IMAD.MOV R4, RZ, RZ, -R4 ;  /* 0x000000ffff047224 */ /* 0x000fe400078e0a04 */
[----:B------:R-:W-:-:S04]  /*16e0*/  IMAD.HI.U32 R8, R2, R99, RZ ;  /* 0x0000006302087227 */ /* 0x000fc800078e00ff */
[----:B------:R-:W-:Y:S02]  /*16f0*/  IMAD.MOV R6, RZ, RZ, -R6 ;  /* 0x000000ffff067224 */ /* 0x000fe400078e0a06 */
[C---:B------:R-:W-:Y:S02]  /*1700*/  IMAD R93, R3.reuse, R4, R93 ;  /* 0x00000004035d7224 */ /* 0x040fe400078e025d */
[----:B------:R-:W-:Y:S02]  /*1710*/  IMAD.MOV R8, RZ, RZ, -R8 ;  /* 0x000000ffff087224 */ /* 0x000fe400078e0a08 */
[----:B------:R-:W-:Y:S01]  /*1720*/  IMAD R97, R3, R6, R97 ;  /* 0x0000000603617224 */ /* 0x000fe200078e0261 */
[----:B------:R-:W-:Y:S01]  /*1730*/  LOP3.LUT R6, R0, 0x6b, RZ, 0xfc, !PT ;  /* 0x0000006b00067812 */ /* 0x000fe200078efcff */
[----:B------:R-:W-:Y:S01]  /*1740*/  @!P3 IMAD.IADD R87, R87, 0x1, -R3 ;  /* 0x000000015757b824 */ /* 0x000fe200078e0a03 */
[C---:B------:R-:W-:Y:S01]  /*1750*/  ISETP.GT.U32.AND P3, PT, R3.reuse, R93, PT ;  /* 0x0000005d0300720c */ /* 0x040fe20003f64070 */
[----:B------:R-:W-:Y:S01]  /*1760*/  IMAD R99, R3, R8, R99 ;  /* 0x0000000803637224 */ /* 0x000fe200078e0263 */
[----:B------:R-:W-:Y:S01]  /*1770*/  IABS R119, R6 ;  /* 0x0000000600777213 */ /* 0x000fe20000000000 */
[----:B------:R-:W-:Y:S01]  /*1780*/  @!P1 IMAD.IADD R91, R91, 0x1, -R3 ;  /* 0x000000015b5b9824 */ /* 0x000fe200078e0a03 */
[----:B------:R-:W-:Y:S01]  /*1790*/  ISETP.GT.U32.AND P1, PT, R3, R97, PT ;  /* 0x000000610300720c */ /* 0x000fe20003f24070 */
[----:B------:R-:W-:Y:S01]  /*17a0*/  IMAD.HI.U32 R4, R2, R95, RZ ;  /* 0x0000005f02047227 */ /* 0x000fe200078e00ff */
[----:B------:R-:W-:-:S03]  /*17b0*/  LOP3.LUT R8, R0, 0x6a, RZ, 0xfc, !PT ;  /* 0x0000006a00087812 */ /* 0x000fc600078efcff */
[----:B------:R-:W-:Y:S01]  /*17c0*/  @!P6 IMAD.MOV R91, RZ, RZ, -R91 ;  /* 0x000000ffff5be224 */ /* 0x000fe200078e0a5b */
[----:B------:R-:W-:Y:S01]  /*17d0*/  ISETP.GT.U32.AND P6, PT, R3, R99, PT ;  /* 0x000000630300720c */ /* 0x000fe20003fc4070 */
[----:B------:R-:W-:Y:S01]  /*17e0*/  IMAD.MOV R4, RZ, RZ, -R4 ;  /* 0x000000ffff047224 */ /* 0x000fe200078e0a04 */
[----:B------:R-:W-:Y:S01]  /*17f0*/  IABS R121, R8 ;  /* 0x0000000800797213 */ /* 0x000fe20000000000 */
[----:B------:R-:W-:Y:S02]  /*1800*/  @!P3 IMAD.IADD R93, R93, 0x1, -R3 ;  /* 0x000000015d5db824 */ /* 0x000fe400078e0a03 */
[C---:B------:R-:W-:Y:S02]  /*1810*/  IMAD R95, R3.reuse, R4, R95 ;  /* 0x00000004035f7224 */ /* 0x040fe400078e025f */
[----:B------:R-:W-:Y:S01]  /*1820*/  IMAD.HI.U32 R4, R2, R119, RZ ;  /* 0x0000007702047227 */ /* 0x000fe200078e00ff */
[----:B------:R-:W-:-:S03]  /*1830*/  ISETP.GT.U32.AND P3, PT, R3, R93, PT ;  /* 0x0000005d0300720c */ /* 0x000fc60003f64070 */
[--C-:B------:R-:W-:Y:S02]  /*1840*/  @!P1 IMAD.IADD R97, R97, 0x1, -R3.reuse ;  /* 0x0000000161619824 */ /* 0x100fe400078e0a03 */
[--C-:B------:R-:W-:Y:S02]  /*1850*/  @!P5 IMAD.IADD R89, R89, 0x1, -R3.reuse ;  /* 0x000000015959d824 */ /* 0x100fe400078e0a03 */
[----:B------:R-:W-:Y:S02]  /*1860*/  IMAD.MOV R4, RZ, RZ, -R4 ;  /* 0x000000ffff047224 */ /* 0x000fe400078e0a04 */
[----:B------:R-:W-:Y:S01]  /*1870*/  @!P6 IMAD.IADD R99, R99, 0x1, -R3 ;  /* 0x000000016363e824 */ /* 0x000fe200078e0a03 */
[C---:B------:R-:W-:Y:S01]  /*1880*/  ISETP.GT.U32.AND P6, PT, R3.reuse, R97, PT ;  /* 0x000000610300720c */ /* 0x040fe20003fc4070 */
[C---:B------:R-:W-:Y:S01]  /*1890*/  IMAD R119, R3.reuse, R4, R119 ;  /* 0x0000000403777224 */ /* 0x040fe200078e0277 */
[----:B------:R-:W-:Y:S01]  /*18a0*/  ISETP.GT.U32.AND P5, PT, R3, R89, PT ;  /* 0x000000590300720c */ /* 0x000fe20003fa4070 */
[----:B------:R-:W-:-:S04]  /*18b0*/  IMAD.HI.U32 R4, R2, R121, RZ ;  /* 0x0000007902047227 */ /* 0x000fc800078e00ff */
[----:B------:R-:W-:Y:S01]  /*18c0*/  @!P0 IMAD.MOV R87, RZ, RZ, -R87 ;  /* 0x000000ffff578224 */ /* 0x000fe200078e0a57 */
[----:B------:R-:W-:Y:S01]  /*18d0*/  ISETP.GT.U32.AND P0, PT, R3, R95, PT ;  /* 0x0000005f0300720c */ /* 0x000fe20003f04070 */
[----:B------:R-:W-:Y:S02]  /*18e0*/  IMAD.MOV R4, RZ, RZ, -R4 ;  /* 0x000000ffff047224 */ /* 0x000fe400078e0a04 */
[----:B------:R-:W-:Y:S01]  /*18f0*/  @!P3 IMAD.IADD R93, R93, 0x1, -R3 ;  /* 0x000000015d5db824 */ /* 0x000fe200078e0a03 */
[----:B------:R-:W-:Y:S01]  /*1900*/  ISETP.GE.AND P3, PT, R14, RZ, PT ;  /* 0x000000ff0e00720c */ /* 0x000fe20003f66270 */
[----:B------:R-:W-:Y:S01]  /*1910*/  IMAD R121, R3, R4, R121 ;  /* 0x0000000403797224 */ /* 0x000fe200078e0279 */
[----:B------:R-:W-:Y:S01]  /*1920*/  LOP3.LUT R14, R0, 0x67, RZ, 0xfc, !PT ;  /* 0x00000067000e7812 */ /* 0x000fe200078efcff */
[--C-:B------:R-:W-:Y:S02]  /*1930*/  @!P6 IMAD.IADD R97, R97, 0x1, -R3.reuse ;  /* 0x000000016161e824 */ /* 0x100fe400078e0a03 */
[----:B------:R-:W-:Y:S01]  /*1940*/  @!P5 IMAD.IADD R89, R89, 0x1, -R3 ;  /* 0x000000015959d824 */ /* 0x000fe200078e0a03 */
[----:B------:R-:W-:Y:S01]  /*1950*/  ISETP.GT.U32.AND P6, PT, R3, R121, PT ;  /* 0x000000790300720c */ /* 0x000fe20003fc4070 */
[----:B------:R-:W-:Y:S01]  /*1960*/  @!P2 IMAD.MOV R93, RZ, RZ, -R93 ;  /* 0x000000ffff5da224 */ /* 0x000fe200078e0a5d */
[----:B------:R-:W-:Y:S01]  /*1970*/  ISETP.GE.AND P5, PT, R10, RZ, PT ;  /* 0x000000ff0a00720c */ /* 0x000fe20003fa6270 */
[----:B------:R-:W-:Y:S01]  /*1980*/  @!P4 IMAD.MOV R89, RZ, RZ, -R89 ;  /* 0x000000ffff59c224 */ /* 0x000fe200078e0a59 */
[----:B------:R-:W-:Y:S01]  /*1990*/  LOP3.LUT R10, R0, 0x69, RZ, 0xfc, !PT ;  /* 0x00000069000a7812 */ /* 0x000fe200078efcff */
[----:B------:R-:W-:Y:S01]  /*19a0*/  @!P0 IMAD.IADD R95, R95, 0x1, -R3 ;  /* 0x000000015f5f8824 */ /* 0x000fe200078e0a03 */
[----:B------:R-:W-:-:S02]  /*19b0*/  ISETP.GT.U32.AND P2, PT, R3, R99, PT ;  /* 0x000000630300720c */ /* 0x000fc40003f44070 */
[----:B------:R-:W-:Y:S02]  /*19c0*/  ISETP.GE.AND P4, PT, R12, RZ, PT ;  /* 0x000000ff0c00720c */ /* 0x000fe40003f86270 */
[----:B------:R-:W-:Y:S02]  /*19d0*/  LOP3.LUT R12, R0, 0x68, RZ, 0xfc, !PT ;  /* 0x00000068000c7812 */ /* 0x000fe400078efcff */
[----:B------:R-:W-:Y:S01]  /*19e0*/  IABS R123, R10 ;  /* 0x0000000a007b7213 */ /* 0x000fe20000000000 */
[----:B------:R-:W-:Y:S01]  /*19f0*/  @!P6 IMAD.IADD R121, R121, 0x1, -R3 ;  /* 0x000000017979e824 */ /* 0x000fe200078e0a03 */
[----:B------:R-:W-:Y:S02]  /*1a00*/  ISETP.GT.U32.AND P1, PT, R3, R95, PT ;  /* 0x0000005f0300720c */ /* 0x000fe40003f24070 */
[----:B------:R-:W-:Y:S01]  /*1a10*/  IABS R125, R12 ;  /* 0x0000000c007d7213 */ /* 0x000fe20000000000 */
[----:B------:R-:W-:Y:S01]  /*1a20*/  IMAD.HI.U32 R4, R2, R123, RZ ;  /* 0x0000007b02047227 */ /* 0x000fe200078e00ff */
[----:B------:R-:W-:-:S02]  /*1a30*/  ISETP.GE.AND P0, PT, R6, RZ, PT ;  /* 0x000000ff0600720c */ /* 0x000fc40003f06270 */
[----:B------:R-:W-:Y:S01]  /*1a40*/  IABS R127, R14 ;  /* 0x0000000e007f7213 */ /* 0x000fe20000000000 */
[----:B------:R-:W-:Y:S01]  /*1a50*/  IMAD.HI.U32 R6, R2, R125, RZ ;  /* 0x0000007d02067227 */ /* 0x000fe200078e00ff */
[----:B------:R-:W-:-:S03]  /*1a60*/  ISETP.GT.U32.AND P6, PT, R3, R121, PT ;  /* 0x000000790300720c */ /* 0x000fc60003fc4070 */
[----:B------:R-:W-:Y:S02]  /*1a70*/  IMAD.MOV R4, RZ, RZ, -R4 ;  /* 0x000000ffff047224 */ /* 0x000fe400078e0a04 */
[----:B------:R-:W-:Y:S01]  /*1a80*/  @!P2 IMAD.IADD R99, R99, 0x1, -R3 ;  /* 0x000000016363a824 */ /* 0x000fe200078e0a03 */
[----:B------:R-:W-:Y:S01]  /*1a90*/  ISETP.GE.AND P2, PT, R8, RZ, PT ;  /* 0x000000ff0800720c */ /* 0x000fe20003f46270 */
[----:B------:R-:W-:-:S04]  /*1aa0*/  IMAD.HI.U32 R8, R2, R127, RZ ;  /* 0x0000007f02087227 */ /* 0x000fc800078e00ff */
[----:B------:R-:W-:Y:S02]  /*1ab0*/  IMAD.MOV R6, RZ, RZ, -R6 ;  /* 0x000000ffff067224 */ /* 0x000fe400078e0a06 */
[----:B------:R-:W-:Y:S02]  /*1ac0*/  IMAD R123, R3, R4, R123 ;  /* 0x00000004037b7224 */ /* 0x000fe400078e027b */
[----:B------:R-:W-:Y:S01]  /*1ad0*/  @!P1 IMAD.IADD R95, R95, 0x1, -R3 ;  /* 0x000000015f5f9824 */ /* 0x000fe200078e0a03 */
[C---:B------:R-:W-:Y:S01]  /*1ae0*/  ISETP.GT.U32.AND P1, PT, R3.reuse, R119, PT ;  /* 0x000000770300720c */ /* 0x040fe20003f24070 */
[----:B------:R-:W-:Y:S02]  /*1af0*/  IMAD.MOV R8, RZ, RZ, -R8 ;  /* 0x000000ffff087224 */ /* 0x000fe400078e0a08 */
[C---:B------:R-:W-:Y:S02]  /*1b00*/  IMAD R125, R3.reuse, R6, R125 ;  /* 0x00000006037d7224 */ /* 0x040fe400078e027d */
[----:B------:R-:W-:Y:S01]  /*1b10*/  @!P4 IMAD.MOV R97, RZ, RZ, -R97 ;  /* 0x000000ffff61c224 */ /* 0x000fe200078e0a61 */
[C---:B------:R-:W-:Y:S01]  /*1b20*/  ISETP.GT.U32.AND P4, PT, R3.reuse, R123, PT ;  /* 0x0000007b0300720c */ /* 0x040fe20003f84070 */
[C---:B------:R-:W-:Y:S01]  /*1b30*/  IMAD R127, R3.reuse, R8, R127 ;  /* 0x00000008037f7224 */ /* 0x040fe200078e027f */
[----:B------:R-:W-:Y:S01]  /*1b40*/  LOP3.LUT R8, R0, 0x66, RZ, 0xfc, !PT ;  /* 0x0000006600087812 */ /* 0x000fe200078efcff */
[----:B------:R-:W-:Y:S01]  /*1b50*/  @!P3 IMAD.MOV R99, RZ, RZ, -R99 ;  /* 0x000000ffff63b224 */ /* 0x000fe200078e0a63 */
[----:B------:R-:W-:Y:S01]  /*1b60*/  ISETP.GT.U32.AND P3, PT, R3, R125, PT ;  /* 0x0000007d0300720c */ /* 0x000fe20003f64070 */
[--C-:B------:R-:W-:Y:S01]  /*1b70*/  @!P6 IMAD.IADD R121, R121, 0x1, -R3.reuse ;  /* 0x000000017979e824 */ /* 0x100fe200078e0a03 */
[----:B------:R-:W-:Y:S01]  /*1b80*/  ISETP.GT.U32.AND P6, PT, R3, R127, PT ;  /* 0x0000007f0300720c */ /* 0x000fe20003fc4070 */
[----:B------:R-:W-:Y:S01]  /*1b90*/  @!P1 IMAD.IADD R119, R119, 0x1, -R3 ;  /* 0x0000000177779824 */ /* 0x000fe200078e0a03 */
[----:B------:R-:W-:Y:S01]  /*1ba0*/  ISETP.GE.AND P1, PT, R10, RZ, PT ;  /* 0x000000ff0a00720c */ /* 0x000fe20003f26270 */
[----:B------:R-:W-:Y:S01]  /*1bb0*/  @!P5 IMAD.MOV R95, RZ, RZ, -R95 ;  /* 0x000000ffff5fd224 */ /* 0x000fe200078e0a5f */
[----:B------:R-:W-:Y:S01]  /*1bc0*/  IABS R129, R8 ;  /* 0x0000000800817213 */ /* 0x000fe20000000000 */
[----:B------:R-:W-:Y:S01]  /*1bd0*/  @!P2 IMAD.MOV R121, RZ, RZ, -R121 ;  /* 0x000000ffff79a224 */ /* 0x000fe200078e0a79 */
[----:B------:R-:W-:Y:S01]  /*1be0*/  LOP3.LUT R10, R0, 0x65, RZ, 0xfc, !PT ;  /* 0x00000065000a7812 */ /* 0x000fe200078efcff */
[----:B------:R-:W-:Y:S01]  /*1bf0*/  @!P4 IMAD.IADD R123, R123, 0x1, -R3 ;  /* 0x000000017b7bc824 */ /* 0x000fe200078e0a03 */
[----:B------:R-:W-:Y:S01]  /*1c00*/  ISETP.GT.U32.AND P5, PT, R3, R119, PT ;  /* 0x000000770300720c */ /* 0x000fe20003fa4070 */
[----:B------:R-:W-:Y:S01]  /*1c10*/  IMAD.HI.U32 R4, R2, R129, RZ ;  /* 0x0000008102047227 */ /* 0x000fe200078e00ff */
[----:B------:R-:W-:-:S02]  /*1c20*/  IABS R131, R10 ;  /* 0x0000000a00837213 */ /* 0x000fc40000000000 */
[----:B------:R-:W-:Y:S01]  /*1c30*/  ISETP.GE.AND P4, PT, R14, RZ, PT ;  /* 0x000000ff0e00720c */ /* 0x000fe20003f86270 */
[--C-:B------:R-:W-:Y:S01]  /*1c40*/  @!P3 IMAD.IADD R125, R125, 0x1, -R3.reuse ;  /* 0x000000017d7db824 */ /* 0x100fe200078e0a03 */
[----:B------:R-:W-:Y:S01]  /*1c50*/  ISETP.GT.U32.AND P3, PT, R3, R123, PT ;  /* 0x0000007b0300720c */ /* 0x000fe20003f64070 */
[----:B------:R-:W-:Y:S01]  /*1c60*/  @!P6 IMAD.IADD R127, R127, 0x1, -R3 ;  /* 0x000000017f7fe824 */ /* 0x000fe200078e0a03 */
[----:B------:R-:W-:Y:S01]  /*1c70*/  LOP3.LUT R14, R0, 0x63, RZ, 0xfc, !PT ;  /* 0x00000063000e7812 */ /* 0x000fe200078efcff */
[----:B------:R-:W-:Y:S01]  /*1c80*/  IMAD.MOV R6, RZ, RZ, -R4 ;  /* 0x000000ffff067224 */ /* 0x000fe200078e0a04 */
[----:B------:R-:W-:Y:S01]  /*1c90*/  ISETP.GT.U32.AND P6, PT, R3, R125, PT ;  /* 0x0000007d0300720c */ /* 0x000fe20003fc4070 */
[----:B------:R-:W-:Y:S01]  /*1ca0*/  IMAD.HI.U32 R4, R2, R131, RZ ;  /* 0x0000008302047227 */ /* 0x000fe200078e00ff */
[----:B------:R-:W-:-:S03]  /*1cb0*/  IABS R135, R14 ;  /* 0x0000000e00877213 */ /* 0x000fc60000000000 */
[----:B------:R-:W-:Y:S02]  /*1cc0*/  IMAD R129, R3, R6, R129 ;  /* 0x0000000603817224 */ /* 0x000fe400078e0281 */
[----:B------:R-:W-:Y:S02]  /*1cd0*/  IMAD.MOV R4, RZ, RZ, -R4 ;  /* 0x000000ffff047224 */ /* 0x000fe400078e0a04 */
[----:B------:R-:W-:Y:S01]  /*1ce0*/  @!P3 IMAD.IADD R123, R123, 0x1, -R3 ;  /* 0x000000017b7bb824 */ /* 0x000fe200078e0a03 */
[C---:B------:R-:W-:Y:S01]  /*1cf0*/  ISETP.GT.U32.AND P3, PT, R3.reuse, R129, PT ;  /* 0x000000810300720c */ /* 0x040fe20003f64070 */
[----:B------:R-:W-:Y:S02]  /*1d00*/  IMAD R131, R3, R4, R131 ;  /* 0x0000000403837224 */ /* 0x000fe400078e0283 */
[--C-:B------:R-:W-:Y:S01]  /*1d10*/  @!P5 IMAD.IADD R119, R119, 0x1, -R3.reuse ;  /* 0x000000017777d824 */ /* 0x100fe200078e0a03 */
[----:B------:R-:W-:Y:S01]  /*1d20*/  ISETP.GE.AND P5, PT, R12, RZ, PT ;  /* 0x000000ff0c00720c */ /* 0x000fe20003fa6270 */
[----:B------:R-:W-:Y:S01]  /*1d30*/  @!P6 IMAD.IADD R125, R125, 0x1, -R3 ;  /* 0x000000017d7de824 */ /* 0x000fe200078e0a03 */
[C---:B------:R-:W-:Y:S01]  /*1d40*/  ISETP.GT.U32.AND P6, PT, R3.reuse, R131, PT ;  /* 0x000000830300720c */ /* 0x040fe20003fc4070 */
[----:B------:R-:W-:Y:S01]  /*1d50*/  @!P0 IMAD.MOV R119, RZ, RZ, -R119 ;  /* 0x000000ffff778224 */ /* 0x000fe200078e0a77 */
[----:B------:R-:W-:Y:S01]  /*1d60*/  LOP3.LUT R12, R0, 0x64, RZ, 0xfc, !PT ;  /* 0x00000064000c7812 */ /* 0x000fe200078efcff */
[----:B------:R-:W-:Y:S01]  /*1d70*/  @!P1 IMAD.MOV R123, RZ, RZ, -R123 ;  /* 0x000000ffff7b9224 */ /* 0x000fe200078e0a7b */
[----:B------:R-:W-:-:S02]  /*1d80*/  ISETP.GT.U32.AND P0, PT, R3, R127, PT ;  /* 0x0000007f0300720c */ /* 0x000fc40003f04070 */
[----:B------:R-:W-:Y:S01]  /*1d90*/  IABS R133, R12 ;  /* 0x0000000c00857213 */ /* 0x000fe20000000000 */
[----:B------:R-:W-:Y:S01]  /*1da0*/  @!P3 IMAD.IADD R129, R129, 0x1, -R3 ;  /* 0x000000018181b824 */ /* 0x000fe200078e0a03 */
[----:B------:R-:W-:Y:S02]  /*1db0*/  ISETP.GE.AND P3, PT, R10, RZ, PT ;  /* 0x000000ff0a00720c */ /* 0x000fe40003f66270 */
[----:B------:R-:W-:Y:S01]  /*1dc0*/  LOP3.LUT R10, R0, 0x5f, RZ, 0xfc, !PT ;  /* 0x0000005f000a7812 */ /* 0x000fe200078efcff */
[----:B------:R-:W-:-:S03]  /*1dd0*/  IMAD.HI.U32 R4, R2, R133, RZ ;  /* 0x0000008502047227 */ /* 0x000fc600078e00ff */
[----:B------:R-:W-:Y:S01]  /*1de0*/  IABS R143, R10 ;  /* 0x0000000a008f7213 */ /* 0x000fe20000000000 */
[----:B------:R-:W-:Y:S01]  /*1df0*/  @!P6 IMAD.IADD R131, R131, 0x1, -R3 ;  /* 0x000000018383e824 */ /* 0x000fe200078e0a03 */
[C---:B------:R-:W-:Y:S01]  /*1e00*/  ISETP.GT.U32.AND P6, PT, R3.reuse, R129, PT ;  /* 0x000000810300720c */ /* 0x040fe20003fc4070 */
[----:B------:R-:W-:Y:S02]  /*1e10*/  IMAD.MOV R6, RZ, RZ, -R4 ;  /* 0x000000ffff067224 */ /* 0x000fe400078e0a04 */
[----:B------:R-:W-:Y:S01]  /*1e20*/  IMAD.HI.U32 R4, R2, R135, RZ ;  /* 0x0000008702047227 */ /* 0x000fe200078e00ff */
[----:B------:R-:W-:-:S03]  /*1e30*/  ISETP.GT.U32.AND P1, PT, R3, R131, PT ;  /* 0x000000830300720c */ /* 0x000fc60003f24070 */
[C---:B------:R-:W-:Y:S02]  /*1e40*/  IMAD R133, R3.reuse, R6, R133 ;  /* 0x0000000603857224 */ /* 0x040fe400078e0285 */
[----:B------:R-:W-:Y:S02]  /*1e50*/  IMAD.MOV R6, RZ, RZ, -R4 ;  /* 0x000000ffff067224 */ /* 0x000fe400078e0a04 */
[----:B------:R-:W-:Y:S01]  /*1e60*/  IMAD.HI.U32 R4, R2, R137, RZ ;  /* 0x0000008902047227 */ /* 0x000fe200078e00ff */
[----:B------:R-:W-:-:S03]  /*1e70*/  ISETP.GT.U32.AND P2, PT, R3, R133, PT ;  /* 0x000000850300720c */ /* 0x000fc60003f44070 */
[----:B------:R-:W-:Y:S01]  /*1e80*/  IMAD R135, R3, R6, R135 ;  /* 0x0000000603877224 */ /* 0x000fe200078e0287 */
[----:B------:R-:W-:Y:S01]  /*1e90*/  LOP3.LUT R6, R0, 0x61, RZ, 0xfc, !PT ;  /* 0x0000006100067812 */ /* 0x000fe200078efcff */
[--C-:B------:R-:W-:Y:S02]  /*1ea0*/  @!P6 IMAD.IADD R129, R129, 0x1, -R3.reuse ;  /* 0x000000018181e824 */ /* 0x100fe400078e0a03 */
[----:B------:R-:W-:Y:S01]  /*1eb0*/  IMAD.MOV R4, RZ, RZ, -R4 ;  /* 0x000000ffff047224 */ /* 0x000fe200078e0a04 */
[----:B------:R-:W-:Y:S01]  /*1ec0*/  ISETP.GT.U32.AND P6, PT, R3, R135, PT ;  /* 0x000000870300720c */ /* 0x000fe20003fc4070 */
[----:B------:R-:W-:Y:S01]  /*1ed0*/  @!P0 IMAD.IADD R127, R127, 0x1, -R3 ;  /* 0x000000017f7f8824 */ /* 0x000fe200078e0a03 */
[----:B------:R-:W-:Y:S01]  /*1ee0*/  IABS R139, R6 ;  /* 0x00000006008b7213 */ /* 0x000fe20000000000 */
[----:B------:R-:W-:Y:S01]  /*1ef0*/  IMAD R137, R3, R4, R137 ;  /* 0x0000000403897224 */ /* 0x000fe200078e0289 */
[----:B------:R-:W-:Y:S01]  /*1f00*/  ISETP.GE.AND P0, PT, R8, RZ, PT ;  /* 0x000000ff0800720c */ /* 0x000fe20003f06270 */
[----:B------:R-:W-:Y:S01]  /*1f10*/  @!P2 IMAD.IADD R133, R133, 0x1, -R3 ;  /* 0x000000018585a824 */ /* 0x000fe200078e0a03 */
[----:B------:R-:W-:Y:S01]  /*1f20*/  LOP3.LUT R8, R0, 0x60, RZ, 0xfc, !PT ;  /* 0x0000006000087812 */ /* 0x000fe200078efcff */
[----:B------:R-:W-:Y:S01]  /*1f30*/  IMAD.HI.U32 R4, R2, R139, RZ ;  /* 0x0000008b02047227 */ /* 0x000fe200078e00ff */
[----:B------:R-:W-:-:S02]  /*1f40*/  ISETP.GE.AND P2, PT, R6, RZ, PT ;  /* 0x000000ff0600720c */ /* 0x000fc40003f46270 */
[----:B------:R-:W-:Y:S01]  /*1f50*/  IABS R141, R8 ;  /* 0x00000008008d7213 */ /* 0x000fe20000000000 */
[--C-:B------:R-:W-:Y:S01]  /*1f60*/  @!P1 IMAD.IADD R131, R131, 0x1, -R3.reuse ;  /* 0x0000000183839824 */ /* 0x100fe200078e0a03 */
[----:B------:R-:W-:Y:S01]  /*1f70*/  ISETP.GE.AND P1, PT, R16, RZ, PT ;  /* 0x000000ff1000720c */ /* 0x000fe20003f26270 */
[----:B------:R-:W-:Y:S01]  /*1f80*/  @!P6 IMAD.IADD R135, R135, 0x1, -R3 ;  /* 0x000000018787e824 */ /* 0x000fe200078e0a03 */
[C---:B------:R-:W-:Y:S01]  /*1f90*/  ISETP.GT.U32.AND P6, PT, R3.reuse, R133, PT ;  /* 0x000000850300720c */ /* 0x040fe20003fc4070 */
[----:B------:R-:W-:Y:S01]  /*1fa0*/  IMAD.MOV R4, RZ, RZ, -R4 ;  /* 0x000000ffff047224 */ /* 0x000fe200078e0a04 */
[----:B------:R-:W-:Y:S01]  /*1fb0*/  LOP3.LUT R16, R0, 0x5a, RZ, 0xfc, !PT ;  /* 0x0000005a00107812 */ /* 0x000fe200078efcff */
[----:B------:R-:W-:Y:S01]  /*1fc0*/  @!P3 IMAD.MOV R131, RZ, RZ, -R131 ;  /* 0x000000ffff83b224 */ /* 0x000fe200078e0a83 */
[C---:B------:R-:W-:Y:S01]  /*1fd0*/  ISETP.GT.U32.AND P3, PT, R3.reuse, R137, PT ;  /* 0x000000890300720c */ /* 0x040fe20003f64070 */
[C---:B------:R-:W-:Y:S01]  /*1fe0*/  IMAD R139, R3.reuse, R4, R139 ;  /* 0x00000004038b7224 */ /* 0x040fe200078e028b */
[----:B------:R-:W-:Y:S01]  /*1ff0*/  IABS R165, R16 ;  /* 0x0000001000a57213 */ /* 0x000fe20000000000 */
[----:B------:R-:W-:Y:S01]  /*2000*/  @!P0 IMAD.MOV R129, RZ, RZ, -R129 ;  /* 0x000000ffff818224 */ /* 0x000fe200078e0a81 */
[----:B------:R-:W-:Y:S01]  /*2010*/  ISETP.GT.U32.AND P0, PT, R3, R135, PT ;  /* 0x000000870300720c */ /* 0x000fe20003f04070 */
[----:B------:R-:W-:Y:S01]  /*2020*/  @!P4 IMAD.MOV R127, RZ, RZ, -R127 ;  /* 0x000000ffff7fc224 */ /* 0x000fe200078e0a7f */
[----:B------:R-:W-:Y:S01]  /*2030*/  ISETP.GE.AND P4, PT, R14, RZ, PT ;  /* 0x000000ff0e00720c */ /* 0x000fe20003f86270 */
[----:B------:R-:W-:Y:S01]  /*2040*/  IMAD.HI.U32 R4, R2, R141, RZ ;  /* 0x0000008d02047227 */ /* 0x000fe200078e00ff */
[----:B------:R-:W-:-:S03]  /*2050*/  LOP3.LUT R14, R0, 0x5b, RZ, 0xfc, !PT ;  /* 0x0000005b000e7812 */ /* 0x000fc600078efcff */
[--C-:B------:R-:W-:Y:S01]  /*2060*/  @!P6 IMAD.IADD R133, R133, 0x1, -R3.reuse ;  /* 0x000000018585e824 */ /* 0x100fe200078e0a03 */
[----:B------:R-:W-:Y:S01]  /*2070*/  ISETP.GT.U32.AND P6, PT, R3, R139, PT ;  /* 0x0000008b0300720c */ /* 0x000fe20003fc4070 */
[----:B------:R-:W-:Y:S01]  /*2080*/  @!P3 IMAD.IADD R137, R137, 0x1, -R3 ;  /* 0x000000018989b824 */ /* 0x000fe200078e0a03 */
[----:B------:R-:W-:Y:S01]  /*2090*/  ISETP.GE.AND P3, PT, R10, RZ, PT ;  /* 0x000000ff0a00720c */ /* 0x000fe20003f66270 */
[----:B------:R-:W-:Y:S01]  /*20a0*/  @!P5 IMAD.MOV R125, RZ, RZ, -R125 ;  /* 0x000000ffff7dd224 */ /* 0x000fe200078e0a7d */
[----:B------:R-:W-:Y:S01]  /*20b0*/  ISETP.GE.AND P5, PT, R12, RZ, PT ;  /* 0x000000ff0c00720c */ /* 0x000fe20003fa6270 */
[--C-:B------:R-:W-:Y:S01]  /*20c0*/  @!P0 IMAD.IADD R135, R135, 0x1, -R3.reuse ;  /* 0x0000000187878824 */ /* 0x100fe200078e0a03 */
[----:B------:R-:W-:Y:S01]  /*20d0*/  ISETP.GE.AND P0, PT, R8, RZ, PT ;  /* 0x000000ff0800720c */ /* 0x000fe20003f06270 */
[----:B------:R-:W-:Y:S01]  /*20e0*/  IMAD.HI.U32 R6, R2, R143, RZ ;  /* 0x0000008f02067227 */ /* 0x000fe200078e00ff */
[C---:B------:R-:W-:Y:S02]  /*20f0*/  LOP3.LUT R12, R0.reuse, 0x5e, RZ, 0xfc, !PT ;  /* 0x0000005e000c7812 */ /* 0x040fe400078efcff */
[C---:B------:R-:W-:Y:S01]  /*2100*/  LOP3.LUT R10, R0.reuse, 0x5c, RZ, 0xfc, !PT ;  /* 0x0000005c000a7812 */ /* 0x040fe200078efcff */
[----:B------:R-:W-:Y:S01]  /*2110*/  IMAD.MOV R8, RZ, RZ, -R4 ;  /* 0x000000ffff087224 */ /* 0x000fe200078e0a04 */
[----:B------:R-:W-:Y:S01]  /*2120*/  IABS R145, R12 ;  /* 0x0000000c00917213 */ /* 0x000fe20000000000 */
[----:B------:R-:W-:Y:S01]  /*2130*/  @!P6 IMAD.IADD R139, R139, 0x1, -R3 ;  /* 0x000000018b8be824 */ /* 0x000fe200078e0a03 */
[C---:B------:R-:W-:Y:S01]  /*2140*/  ISETP.GT.U32.AND P6, PT, R3.reuse, R137, PT ;  /* 0x000000890300720c */ /* 0x040fe20003fc4070 */
[----:B------:R-:W-:Y:S01]  /*2150*/  IMAD.MOV R6, RZ, RZ, -R6 ;  /* 0x000000ffff067224 */ /* 0x000fe200078e0a06 */
[----:B------:R-:W-:Y:S01]  /*2160*/  IABS R163, R10 ;  /* 0x0000000a00a37213 */ /* 0x000fe20000000000 */
[C---:B------:R-:W-:Y:S01]  /*2170*/  IMAD R141, R3.reuse, R8, R141 ;  /* 0x00000008038d7224 */ /* 0x040fe200078e028d */
[----:B------:R-:W-:Y:S01]  /*2180*/  LOP3.LUT R8, R0, 0x5d, RZ, 0xfc, !PT ;  /* 0x0000005d00087812 */ /* 0x000fe200078efcff */
[C---:B------:R-:W-:Y:S01]  /*2190*/  IMAD R143, R3.reuse, R6, R143 ;  /* 0x00000006038f7224 */ /* 0x040fe200078e028f */
[----:B------:R-:W-:Y:S01]  /*21a0*/  IABS R161, R14 ;  /* 0x0000000e00a17213 */ /* 0x000fe20000000000 */
[----:B------:R-:W-:Y:S01]  /*21b0*/  @!P4 IMAD.MOV R135, RZ, RZ, -R135 ;  /* 0x000000ffff87c224 */ /* 0x000fe200078e0a87 */
[C---:B------:R-:W-:Y:S01]  /*21c0*/  ISETP.GT.U32.AND P4, PT, R3.reuse, R141, PT ;  /* 0x0000008d0300720c */ /* 0x040fe20003f84070 */
[----:B------:R-:W-:Y:S01]  /*21d0*/  @!P5 IMAD.MOV R133, RZ, RZ, -R133 ;  /* 0x000000ffff85d224 */ /* 0x000fe200078e0a85 */
[----:B------:R-:W-:Y:S01]  /*21e0*/  ISETP.GT.U32.AND P5, PT, R3, R139, PT ;  /* 0x0000008b0300720c */ /* 0x000fe20003fa4070 */
[----:B------:R-:W-:Y:S01]  /*21f0*/  IMAD.HI.U32 R4, R2, R145, RZ ;  /* 0x0000009102047227 */ /* 0x000fe200078e00ff */
[----:B------:R-:W-:-:S03]  /*2200*/  IABS R159, R8 ;  /* 0x00000008009f7213 */ /* 0x000fc60000000000 */
[----:B------:R-:W-:Y:S01]  /*2210*/  @!P6 IMAD.IADD R137, R137, 0x1, -R3 ;  /* 0x000000018989e824 */ /* 0x000fe200078e0a03 */
[----:B------:R-:W-:Y:S01]  /*2220*/  ISETP.GT.U32.AND P6, PT, R3, R143, PT ;  /* 0x0000008f0300720c */ /* 0x000fe20003fc4070 */
[----:B------:R-:W-:Y:S02]  /*2230*/  IMAD.MOV R4, RZ, RZ, -R4 ;  /* 0x000000ffff047224 */ /* 0x000fe400078e0a04 */
[----:B------:R-:W-:-:S04]  /*2240*/  IMAD.HI.U32 R6, R2, R163, RZ ;  /* 0x000000a302067227 */ /* 0x000fc800078e00ff */
[----:B------:R-:W-:Y:S02]  /*2250*/  IMAD R145, R3, R4, R145 ;  /* 0x0000000403917224 */ /* 0x000fe400078e0291 */
[--C-:B------:R-:W-:Y:S01]  /*2260*/  @!P4 IMAD.IADD R141, R141, 0x1, -R3.reuse ;  /* 0x000000018d8dc824 */ /* 0x100fe200078e0a03 */
[----:B------:R-:W-:Y:S01]  /*2270*/  ISETP.GE.AND P4, PT, R12, RZ, PT ;  /* 0x000000ff0c00720c */ /* 0x000fe20003f86270 */
[--C-:B------:R-:W-:Y:S01]  /*2280*/  @!P5 IMAD.IADD R139, R139, 0x1, -R3.reuse ;  /* 0x000000018b8bd824 */ /* 0x100fe200078e0a03 */
[----:B------:R-:W-:Y:S01]  /*2290*/  ISETP.GT.U32.AND P5, PT, R3, R145, PT ;  /* 0x000000910300720c */ /* 0x000fe20003fa4070 */
[----:B------:R-:W-:Y:S01]  /*22a0*/  @!P6 IMAD.IADD R143, R143, 0x1, -R3 ;  /* 0x000000018f8fe824 */ /* 0x000fe200078e0a03 */
[----:B------:R-:W-:Y:S01]  /*22b0*/  ISETP.GT.U32.AND P6, PT, R3, R141, PT ;  /* 0x0000008d0300720c */ /* 0x000fe20003fc4070 */
[----:B------:R-:W-:Y:S01]  /*22c0*/  IMAD.HI.U32 R4, R2, R159, RZ ;  /* 0x0000009f02047227 */ /* 0x000fe200078e00ff */
[----:B------:R-:W-:-:S03]  /*22d0*/  LOP3.LUT R12, R0, 0x51, RZ, 0xfc, !PT ;  /* 0x00000051000c7812 */ /* 0x000fc600078efcff */
[----:B------:R-:W-:Y:S01]  /*22e0*/  IMAD.MOV R4, RZ, RZ, -R4 ;  /* 0x000000ffff047224 */ /* 0x000fe200078e0a04 */
[----:B------:R-:W-:Y:S01]  /*22f0*/  IABS R183, R12 ;  /* 0x0000000c00b77213 */ /* 0x000fe20000000000 */
[----:B------:R-:W-:Y:S02]  /*2300*/  IMAD.MOV R6, RZ, RZ, -R6 ;  /* 0x000000ffff067224 */ /* 0x000fe400078e0a06 */
[----:B------:R-:W-:Y:S02]  /*2310*/  IMAD R159, R3, R4, R159 ;  /* 0x00000004039f7224 */ /* 0x000fe400078e029f */
[--C-:B------:R-:W-:Y:S01]  /*2320*/  @!P5 IMAD.IADD R145, R145, 0x1, -R3.reuse ;  /* 0x000000019191d824 */ /* 0x100fe200078e0a03 */
[----:B------:R-:W-:Y:S01]  /*2330*/  ISETP.GT.U32.AND P5, PT, R3, R143, PT ;  /* 0x0000008f0300720c */ /* 0x000fe20003fa4070 */
[----:B------:R-:W-:Y:S01]  /*2340*/  @!P6 IMAD.IADD R141, R141, 0x1, -R3 ;  /* 0x000000018d8de824 */ /* 0x000fe200078e0a03 */
[C---:B------:R-:W-:Y:S01]  /*2350*/  ISETP.GT.U32.AND P6, PT, R3.reuse, R159, PT ;  /* 0x0000009f0300720c */ /* 0x040fe20003fc4070 */
[----:B------:R-:W-:-:S02]  /*2360*/  IMAD R163, R3, R6, R163 ;  /* 0x0000000603a37224 */ /* 0x000fc400078e02a3 */
[----:B------:R-:W-:-:S04]  /*2370*/  IMAD.HI.U32 R6, R2, R165, RZ ;  /* 0x000000a502067227 */ /* 0x000fc800078e00ff */
[----:B------:R-:W-:Y:S02]  /*2380*/  IMAD.MOV R6, RZ, RZ, -R6 ;  /* 0x000000ffff067224 */ /* 0x000fe400078e0a06 */
[----:B------:R-:W-:Y:S01]  /*2390*/  @!P2 IMAD.MOV R139, RZ, RZ, -R139 ;  /* 0x000000ffff8ba224 */ /* 0x000fe200078e0a8b */
[----:B------:R-:W-:Y:S01]  /*23a0*/  ISETP.GE.AND P2, PT, R8, RZ, PT ;  /* 0x000000ff0800720c */ /* 0x000fe20003f46270 */
[----:B------:R-:W-:Y:S01]  /*23b0*/  @!P5 IMAD.IADD R143, R143, 0x1, -R3 ;  /* 0x000000018f8fd824 */ /* 0x000fe200078e0a03 */
[C---:B------:R-:W-:Y:S01]  /*23c0*/  ISETP.GT.U32.AND P5, PT, R3.reuse, R163, PT ;  /* 0x000000a30300720c */ /* 0x040fe20003fa4070 */
[----:B------:R-:W-:Y:S01]  /*23d0*/  IMAD R165, R3, R6, R165 ;  /* 0x0000000603a57224 */ /* 0x000fe200078e02a5 */
[C---:B------:R-:W-:Y:S01]  /*23e0*/  LOP3.LUT R8, R0.reuse, 0x59, RZ, 0xfc, !PT ;  /* 0x0000005900087812 */ /* 0x040fe200078efcff */
[----:B------:R-:W-:Y:S01]  /*23f0*/  @!P6 IMAD.IADD R159, R159, 0x1, -R3 ;  /* 0x000000019f9fe824 */ /* 0x000fe200078e0a03 */
[----:B------:R-:W-:Y:S01]  /*2400*/  LOP3.LUT R6, R0, 0x58, RZ, 0xfc, !PT ;  /* 0x0000005800067812 */ /* 0x000fe200078efcff */
[----:B------:R-:W-:Y:S01]  /*2410*/  @!P0 IMAD.MOV R141, RZ, RZ, -R141 ;  /* 0x000000ffff8d8224 */ /* 0x000fe200078e0a8d */
[----:B------:R-:W-:Y:S01]  /*2420*/  IABS R167, R8 ;  /* 0x0000000800a77213 */ /* 0x000fe20000000000 */
[----:B------:R-:W-:Y:S01]  /*2430*/  @!P3 IMAD.MOV R143, RZ, RZ, -R143 ;  /* 0x000000ffff8fb224 */ /* 0x000fe200078e0a8f */
[C---:B------:R-:W-:Y:S01]  /*2440*/  ISETP.GT.U32.AND P0, PT, R3.reuse, R159, PT ;  /* 0x0000009f0300720c */ /* 0x040fe20003f04070 */
[----:B------:R-:W-:Y:S01]  /*2450*/  IMAD.HI.U32 R4, R2, R161, RZ ;  /* 0x000000a102047227 */ /* 0x000fe200078e00ff */
[----:B------:R-:W-:-:S02]  /*2460*/  ISETP.GT.U32.AND P3, PT, R3, R165, PT ;  /* 0x000000a50300720c */ /* 0x000fc40003f64070 */
[----:B------:R-:W-:Y:S01]  /*2470*/  IABS R169, R6 ;  /* 0x0000000600a97213 */ /* 0x000fe20000000000 */
[----:B------:R-:W-:Y:S02]  /*2480*/  IMAD.MOV R4, RZ, RZ, -R4 ;  /* 0x000000ffff047224 */ /* 0x000fe400078e0a04 */
[----:B------:R-:W-:Y:S02]  /*2490*/  @!P5 IMAD.IADD R163, R163, 0x1, -R3 ;  /* 0x00000001a3a3d824 */ /* 0x000fe400078e0a03 */
[C---:B------:R-:W-:Y:S02]  /*24a0*/  IMAD R161, R3.reuse, R4, R161 ;  /* 0x0000000403a17224 */ /* 0x040fe400078e02a1 */
[----:B------:R-:W-:Y:S01]  /*24b0*/  IMAD.HI.U32 R4, R2, R167, RZ ;  /* 0x000000a702047227 */ /* 0x000fe200078e00ff */
[C---:B------:R-:W-:Y:S02]  /*24c0*/  ISETP.GT.U32.AND P5, PT, R3.reuse, R163, PT ;  /* 0x000000a30300720c */ /* 0x040fe40003fa4070 */
[----:B------:R-:W-:Y:S01]  /*24d0*/  ISETP.GT.U32.AND P6, PT, R3, R161, PT ;  /* 0x000000a10300720c */ /* 0x000fe20003fc4070 */
[--C-:B------:R-:W-:Y:S01]  /*24e0*/  @!P0 IMAD.IADD R159, R159, 0x1, -R3.reuse ;  /* 0x000000019f9f8824 */ /* 0x100fe200078e0a03 */
[----:B------:R-:W-:Y:S01]  /*24f0*/  ISETP.GE.AND P0, PT, R16, RZ, PT ;  /* 0x000000ff1000720c */ /* 0x000fe20003f06270 */
[----:B------:R-:W-:Y:S01]  /*2500*/  @!P3 IMAD.IADD R165, R165, 0x1, -R3 ;  /* 0x00000001a5a5b824 */ /* 0x000fe200078e0a03 */
[----:B------:R-:W-:Y:S01]  /*2510*/  ISETP.GE.AND P3, PT, R8, RZ, PT ;  /* 0x000000ff0800720c */ /* 0x000fe20003f66270 */
[----:B------:R-:W-:Y:S01]  /*2520*/  IMAD.MOV R4, RZ, RZ, -R4 ;  /* 0x000000ffff047224 */ /* 0x000fe200078e0a04 */
[----:B------:R-:W-:Y:S01]  /*2530*/  LOP3.LUT R8, R0, 0x55, RZ, 0xfc, !PT ;  /* 0x0000005500087812 */ /* 0x000fe200078efcff */
[----:B------:R-:W-:Y:S01]  /*2540*/  @!P2 IMAD.MOV R159, RZ, RZ, -R159 ;  /* 0x000000ffff9fa224 */ /* 0x000fe200078e0a9f */
[C---:B------:R-:W-:Y:S01]  /*2550*/  ISETP.GT.U32.AND P2, PT, R3.reuse, R165, PT ;  /* 0x000000a50300720c */ /* 0x040fe20003f44070 */
[----:B------:R-:W-:Y:S01]  /*2560*/  IMAD R167, R3, R4, R167 ;  /* 0x0000000403a77224 */ /* 0x000fe200078e02a7 */
[----:B------:R-:W-:Y:S01]  /*2570*/  IABS R173, R8 ;  /* 0x0000000800ad7213 */ /* 0x000fe20000000000 */
[----:B------:R-:W-:Y:S01]  /*2580*/  IMAD.HI.U32 R4, R2, R169, RZ ;  /* 0x000000a902047227 */ /* 0x000fe200078e00ff */
[----:B------:R-:W-:-:S03]  /*2590*/  LOP3.LUT R16, R0, 0x4f, RZ, 0xfc, !PT ;  /* 0x0000004f00107812 */ /* 0x000fc600078efcff */
[----:B------:R-:W-:Y:S01]  /*25a0*/  @!P1 IMAD.MOV R137, RZ, RZ, -R137 ;  /* 0x000000ffff899224 */ /* 0x000fe200078e0a89 */
[----:B------:R-:W-:Y:S01]  /*25b0*/  ISETP.GT.U32.AND P1, PT, R3, R145, PT ;  /* 0x000000910300720c */ /* 0x000fe20003f24070 */
[----:B------:R-:W-:Y:S01]  /*25c0*/  IMAD.MOV R4, RZ, RZ, -R4 ;  /* 0x000000ffff047224 */ /* 0x000fe200078e0a04 */
[----:B------:R-:W-:Y:S01]  /*25d0*/  IABS R187, R16 ;  /* 0x0000001000bb7213 */ /* 0x000fe20000000000 */
[----:B------:R-:W-:Y:S01]  /*25e0*/  @!P5 IMAD.IADD R163, R163, 0x1, -R3 ;  /* 0x00000001a3a3d824 */ /* 0x000fe200078e0a03 */
[C---:B------:R-:W-:Y:S01]  /*25f0*/  ISETP.GT.U32.AND P5, PT, R3.reuse, R167, PT ;  /* 0x000000a70300720c */ /* 0x040fe20003fa4070 */
[----:B------:R-:W-:Y:S01]  /*2600*/  IMAD R169, R3, R4, R169 ;  /* 0x0000000403a97224 */ /* 0x000fe200078e02a9 */
[----:B------:R-:W-:Y:S01]  /*2610*/  LOP3.LUT R4, R0, 0x57, RZ, 0xfc, !PT ;  /* 0x0000005700047812 */ /* 0x000fe200078efcff */
[--C-:B------:R-:W-:Y:S02]  /*2620*/  @!P6 IMAD.IADD R161, R161, 0x1, -R3.reuse ;  /* 0x00000001a1a1e824 */ /* 0x100fe400078e0a03 */
[----:B------:R-:W-:Y:S01]  /*2630*/  @!P2 IMAD.IADD R165, R165, 0x1, -R3 ;  /* 0x00000001a5a5a824 */ /* 0x000fe200078e0a03 */
[----:B------:R-:W-:-:S02]  /*2640*/  ISETP.GT.U32.AND P2, PT, R3, R169, PT ;  /* 0x000000a90300720c */ /* 0x000fc40003f44070 */
[----:B------:R-:W-:Y:S01]  /*2650*/  ISETP.GT.U32.AND P6, PT, R3, R161, PT ;  /* 0x000000a10300720c */ /* 0x000fe20003fc4070 */
[----:B------:R-:W-:Y:S01]  /*2660*/  @!P1 IMAD.IADD R145, R145, 0x1, -R3 ;  /* 0x0000000191919824 */ /* 0x000fe200078e0a03 */
[----:B------:R-:W-:Y:S01]  /*2670*/  ISETP.GE.AND P1, PT, R10, RZ, PT ;  /* 0x000000ff0a00720c */ /* 0x000fe20003f26270 */
[----:B------:R-:W-:Y:S01]  /*2680*/  @!P0 IMAD.MOV R165, RZ, RZ, -R165 ;  /* 0x000000ffffa58224 */ /* 0x000fe200078e0aa5 */
[----:B------:R-:W-:Y:S01]  /*2690*/  IABS R171, R4 ;  /* 0x0000000400ab7213 */ /* 0x000fe20000000000 */
[----:B------:R-:W-:Y:S01]  /*26a0*/  @!P4 IMAD.MOV R145, RZ, RZ, -R145 ;  /* 0x000000ffff91c224 */ /* 0x000fe200078e0a91 */
[----:B------:R-:W-:Y:S01]  /*26b0*/  ISETP.GE.AND P4, PT, R14, RZ, PT ;  /* 0x000000ff0e00720c */ /* 0x000fe20003f86270 */
[--C-:B------:R-:W-:Y:S01]  /*26c0*/  @!P5 IMAD.IADD R167, R167, 0x1, -R3.reuse ;  /* 0x00000001a7a7d824 */ /* 0x100fe200078e0a03 */
[----:B------:R-:W-:Y:S02]  /*26d0*/  ISETP.GE.AND P0, PT, R8, RZ, PT ;  /* 0x000000ff0800720c */ /* 0x000fe40003f06270 */
[----:B------:R-:W-:Y:S01]  /*26e0*/  LOP3.LUT R10, R0, 0x54, RZ, 0xfc, !PT ;  /* 0x00000054000a7812 */ /* 0x000fe200078efcff */
[--C-:B------:R-:W-:Y:S01]  /*26f0*/  @!P2 IMAD.IADD R169, R169, 0x1, -R3.reuse ;  /* 0x00000001a9a9a824 */ /* 0x100fe200078e0a03 */
[----:B------:R-:W-:Y:S01]  /*2700*/  ISETP.GT.U32.AND P5, PT, R3, R167, PT ;  /* 0x000000a70300720c */ /* 0x000fe20003fa4070 */
[----:B------:R-:W-:Y:S01]  /*2710*/  @!P6 IMAD.IADD R161, R161, 0x1, -R3 ;  /* 0x00000001a1a1e824 */ /* 0x000fe200078e0a03 */
[----:B------:R-:W-:Y:S01]  /*2720*/  ISETP.GE.AND P6, PT, R6, RZ, PT ;  /* 0x000000ff0600720c */ /* 0x000fe20003fc6270 */
[----:B------:R-:W-:Y:S01]  /*2730*/  @!P1 IMAD.MOV R163, RZ, RZ, -R163 ;  /* 0x000000ffffa39224 */ /* 0x000fe200078e0aa3 */
[----:B------:R-:W-:-:S02]  /*2740*/  LOP3.LUT R6, R0, 0x56, RZ, 0xfc, !PT ;  /* 0x0000005600067812 */ /* 0x000fc400078efcff */
[----:B------:R-:W-:Y:S01]  /*2750*/  ISETP.GE.AND P1, PT, R4, RZ, PT ;  /* 0x000000ff0400720c */ /* 0x000fe20003f26270 */
[----:B------:R-:W-:Y:S01]  /*2760*/  IMAD.HI.U32 R4, R2, R171, RZ ;  /* 0x000000ab02047227 */ /* 0x000fe200078e00ff */
[----:B------:R-:W-:Y:S02]  /*2770*/  ISETP.GT.U32.AND P2, PT, R3, R169, PT ;  /* 0x000000a90300720c */ /* 0x000fe40003f44070 */
[----:B------:R-:W-:Y:S01]  /*2780*/  IABS R175, R6 ;  /* 0x0000000600af7213 */ /* 0x000fe20000000000 */
[----:B------:R-:W-:Y:S01]  /*2790*/  @!P4 IMAD.MOV R161, RZ, RZ, -R161 ;  /* 0x000000ffffa1c224 */ /* 0x000fe200078e0aa1 */
[----:B------:R-:W-:Y:S01]  /*27a0*/  ISETP.GE.AND P4, PT, R6, RZ, PT ;  /* 0x000000ff0600720c */ /* 0x000fe20003f86270 */
[----:B------:R-:W-:Y:S01]  /*27b0*/  IMAD.MOV R8, RZ, RZ, -R4 ;  /* 0x000000ffff087224 */ /* 0x000fe200078e0a04 */
[----:B------:R-:W-:Y:S01]  /*27c0*/  IABS R177, R10 ;  /* 0x0000000a00b17213 */ /* 0x000fe20000000000 */
[----:B------:R-:W-:Y:S01]  /*27d0*/  IMAD.HI.U32 R6, R2, R173, RZ ;  /* 0x000000ad02067227 */ /* 0x000fe200078e00ff */
[----:B------:R-:W-:-:S03]  /*27e0*/  LOP3.LUT R14, R0, 0x50, RZ, 0xfc, !PT ;  /* 0x00000050000e7812 */ /* 0x000fc600078efcff */
[----:B------:R-:W-:Y:S01]  /*27f0*/  @!P5 IMAD.IADD R167, R167, 0x1, -R3 ;  /* 0x00000001a7a7d824 */ /* 0x000fe200078e0a03 */
[----:B------:R-:W-:Y:S01]  /*2800*/  ISETP.GE.AND P5, PT, R10, RZ, PT ;  /* 0x000000ff0a00720c */ /* 0x000fe20003fa6270 */
[C---:B------:R-:W-:Y:S01]  /*2810*/  IMAD R171, R3.reuse, R8, R171 ;  /* 0x0000000803ab7224 */ /* 0x040fe200078e02ab */
[----:B------:R-:W-:Y:S01]  /*2820*/  LOP3.LUT R10, R0, 0x52, RZ, 0xfc, !PT ;  /* 0x00000052000a7812 */ /* 0x000fe200078efcff */
[----:B------:R-:W-:Y:S01]  /*2830*/  IMAD.MOV R6, RZ, RZ, -R6 ;  /* 0x000000ffff067224 */ /* 0x000fe200078e0a06 */
[----:B------:R-:W-:Y:S01]  /*2840*/  IABS R185, R14 ;  /* 0x0000000e00b97213 */ /* 0x000fe20000000000 */
[----:B------:R-:W-:Y:S01]  /*2850*/  @!P3 IMAD.MOV R167, RZ, RZ, -R167 ;  /* 0x000000ffffa7b224 */ /* 0x000fe200078e0aa7 */
[----:B------:R-:W-:Y:S01]  /*2860*/  ISETP.GT.U32.AND P3, PT, R3, R171, PT ;  /* 0x000000ab0300720c */ /* 0x000fe20003f64070 */
[----:B------:R-:W-:Y:S01]  /*2870*/  @!P2 IMAD.IADD R169, R169, 0x1, -R3 ;  /* 0x00000001a9a9a824 */ /* 0x000fe200078e0a03 */
[----:B------:R-:W-:Y:S01]  /*2880*/  IABS R181, R10 ;  /* 0x0000000a00b57213 */ /* 0x000fe20000000000 */
[----:B------:R-:W-:-:S02]  /*2890*/  IMAD R173, R3, R6, R173 ;  /* 0x0000000603ad7224 */ /* 0x000fc400078e02ad */
[----:B------:R-:W-:Y:S02]  /*28a0*/  @!P6 IMAD.MOV R169, RZ, RZ, -R169 ;  /* 0x000000ffffa9e224 */ /* 0x000fe400078e0aa9 */
[----:B------:R-:W-:Y:S01]  /*28b0*/  IMAD.HI.U32 R4, R2, R175, RZ ;  /* 0x000000af02047227 */ /* 0x000fe200078e00ff */
[----:B------:R-:W-:-:S03]  /*28c0*/  ISETP.GT.U32.AND P6, PT, R3, R173, PT ;  /* 0x000000ad0300720c */ /* 0x000fc60003fc4070 */
[----:B------:R-:W-:Y:S02]  /*28d0*/  IMAD.MOV R8, RZ, RZ, -R4 ;  /* 0x000000ffff087224 */ /* 0x000fe400078e0a04 */
[----:B------:R-:W-:Y:S02]  /*28e0*/  @!P3 IMAD.IADD R171, R171, 0x1, -R3 ;  /* 0x00000001ababb824 */ /* 0x000fe400078e0a03 */
[C---:B------:R-:W-:Y:S01]  /*28f0*/  IMAD R175, R3.reuse, R8, R175 ;  /* 0x0000000803af7224 */ /* 0x040fe200078e02af */
[----:B------:R-:W-:Y:S01]  /*2900*/  LOP3.LUT R8, R0, 0x53, RZ, 0xfc, !PT ;  /* 0x0000005300087812 */ /* 0x000fe200078efcff */
[----:B------:R-:W-:Y:S01]  /*2910*/  IMAD.HI.U32 R4, R2, R177, RZ ;  /* 0x000000b102047227 */ /* 0x000fe200078e00ff */
[C---:B------:R-:W-:Y:S02]  /*2920*/  ISETP.GT.U32.AND P3, PT, R3.reuse, R171, PT ;  /* 0x000000ab0300720c */ /* 0x040fe40003f64070 */
[----:B------:R-:W-:Y:S01]  /*2930*/  ISETP.GT.U32.AND P2, PT, R3, R175, PT ;  /* 0x000000af0300720c */ /* 0x000fe20003f44070 */
[----:B------:R-:W-:Y:S01]  /*2940*/  @!P6 IMAD.IADD R173, R173, 0x1, -R3 ;  /* 0x00000001adade824 */ /* 0x000fe200078e0a03 */
[----:B------:R-:W-:Y:S01]  /*2950*/  IABS R179, R8 ;  /* 0x0000000800b37213 */ /* 0x000fe20000000000 */
[----:B------:R-:W-:-:S02]  /*2960*/  IMAD.MOV R4, RZ, RZ, -R4 ;  /* 0x000000ffff047224 */ /* 0x000fc400078e0a04 */
[----:B------:R-:W-:Y:S01]  /*2970*/  IMAD.HI.U32 R6, R2, R181, RZ ;  /* 0x000000b502067227 */ /* 0x000fe200078e00ff */
[----:B------:R-:W-:-:S03]  /*2980*/  ISETP.GT.U32.AND P6, PT, R3, R173, PT ;  /* 0x000000ad0300720c */ /* 0x000fc60003fc4070 */
[----:B------:R-:W-:Y:S02]  /*2990*/  IMAD R177, R3, R4, R177 ;  /* 0x0000000403b17224 */ /* 0x000fe400078e02b1 */
[----:B------:R-:W-:Y:S02]  /*29a0*/  IMAD.MOV R6, RZ, RZ, -R6 ;  /* 0x000000ffff067224 */ /* 0x000fe400078e0a06 */
[--C-:B------:R-:W-:Y:S02]  /*29b0*/  @!P2 IMAD.IADD R175, R175, 0x1, -R3.reuse ;  /* 0x00000001afafa824 */ /* 0x100fe400078e0a03 */
[----:B------:R-:W-:Y:S01]  /*29c0*/  @!P3 IMAD.IADD R171, R171, 0x1, -R3 ;  /* 0x00000001ababb824 */ /* 0x000fe200078e0a03 */
[C---:B------:R-:W-:Y:S01]  /*29d0*/  ISETP.GT.U32.AND P3, PT, R3.reuse, R177, PT ;  /* 0x000000b10300720c */ /* 0x040fe20003f64070 */
[C---:B------:R-:W-:Y:S01]  /*29e0*/  IMAD R181, R3.reuse, R6, R181 ;  /* 0x0000000603b57224 */ /* 0x040fe200078e02b5 */
[----:B------:R-:W-:Y:S01]  /*29f0*/  ISETP.GT.U32.AND P2, PT, R3, R175, PT ;  /* 0x000000af0300720c */ /* 0x000fe20003f44070 */
[----:B------:R-:W-:-:S02]  /*2a00*/  @!P6 IMAD.IADD R173, R173, 0x1, -R3 ;  /* 0x00000001adade824 */ /* 0x000fc400078e0a03 */
[----:B------:R-:W-:Y:S01]  /*2a10*/  IMAD.HI.U32 R4, R2, R179, RZ ;  /* 0x000000b302047227 */ /* 0x000fe200078e00ff */
[----:B------:R-:W-:-:S03]  /*2a20*/  ISETP.GT.U32.AND P6, PT, R3, R181, PT ;  /* 0x000000b50300720c */ /* 0x000fc60003fc4070 */
[----:B------:R-:W-:Y:S02]  /*2a30*/  IMAD.MOV R4, RZ, RZ, -R4 ;  /* 0x000000ffff047224 */ /* 0x000fe400078e0a04 */
[----:B------:R-:W-:Y:S02]  /*2a40*/  @!P1 IMAD.MOV R171, RZ, RZ, -R171 ;  /* 0x000000ffffab9224 */ /* 0x000fe400078e0aab */
[----:B------:R-:W-:Y:S02]  /*2a50*/  IMAD R179, R3, R4, R179 ;  /* 0x0000000403b37224 */ /* 0x000fe400078e02b3 */
[--C-:B------:R-:W-:Y:S01]  /*2a60*/  @!P3 IMAD.IADD R177, R177, 0x1, -R3.reuse ;  /* 0x00000001b1b1b824 */ /* 0x100fe200078e0a03 */
[----:B------:R-:W-:Y:S01]  /*2a70*/  ISETP.GE.AND P3, PT, R8, RZ, PT ;  /* 0x000000ff0800720c */ /* 0x000fe20003f66270 */
[----:B------:R-:W-:Y:S01]  /*2a80*/  IMAD.HI.U32 R4, R2, R183, RZ ;  /* 0x000000b702047227 */ /* 0x000fe200078e00ff */
[----:B------:R-:W-:Y:S02]  /*2a90*/  LOP3.LUT R8, R0, 0x4e, RZ, 0xfc, !PT ;  /* 0x0000004e00087812 */ /* 0x000fe400078efcff */
[----:B------:R-:W-:Y:S01]  /*2aa0*/  ISETP.GT.U32.AND P1, PT, R3, R177, PT ;  /* 0x000000b10300720c */ /* 0x000fe20003f24070 */
[--C-:B------:R-:W-:Y:S01]  /*2ab0*/  @!P2 IMAD.IADD R175, R175, 0x1, -R3.reuse ;  /* 0x00000001afafa824 */ /* 0x100fe200078e0a03 */
[----:B------:R-:W-:Y:S01]  /*2ac0*/  ISETP.GT.U32.AND P2, PT, R3, R179, PT ;  /* 0x000000b30300720c */ /* 0x000fe20003f44070 */
[----:B------:R-:W-:Y:S01]  /*2ad0*/  @!P6 IMAD.IADD R181, R181, 0x1, -R3 ;  /* 0x00000001b5b5e824 */ /* 0x000fe200078e0a03 */
[----:B------:R-:W-:Y:S01]  /*2ae0*/  IABS R189, R8 ;  /* 0x0000000800bd7213 */ /* 0x000fe20000000000 */
[----:B------:R-:W-:-:S02]  /*2af0*/  IMAD.MOV R4, RZ, RZ, -R4 ;  /* 0x000000ffff047224 */ /* 0x000fc400078e0a04 */
[----:B------:R-:W-:Y:S01]  /*2b00*/  IMAD.HI.U32 R6, R2, R185, RZ ;  /* 0x000000b902067227 */ /* 0x000fe200078e00ff */
[----:B------:R-:W-:-:S03]  /*2b10*/  ISETP.GT.U32.AND P6, PT, R3, R181, PT ;  /* 0x000000b50300720c */ /* 0x000fc60003fc4070 */
[----:B------:R-:W-:Y:S02]  /*2b20*/  IMAD R183, R3, R4, R183 ;  /* 0x0000000403b77224 */ /* 0x000fe400078e02b7 */
[----:B------:R-:W-:-:S04]  /*2b30*/  IMAD.HI.U32 R4, R2, R187, RZ ;  /* 0x000000bb02047227 */ /* 0x000fc800078e00ff */
[----:B------:R-:W-:Y:S02]  /*2b40*/  IMAD.MOV R6, RZ, RZ, -R6 ;  /* 0x000000ffff067224 */ /* 0x000fe400078e0a06 */
[----:B------:R-:W-:Y:S02]  /*2b50*/  IMAD.MOV R4, RZ, RZ, -R4 ;  /* 0x000000ffff047224 */ /* 0x000fe400078e0a04 */
[----:B------:R-:W-:Y:S01]  /*2b60*/  @!P2 IMAD.IADD R179, R179, 0x1, -R3 ;  /* 0x00000001b3b3a824 */ /* 0x000fe200078e0a03 */
[----:B------:R-:W-:Y:S01]  /*2b70*/  ISETP.GE.AND P2, PT, R10, RZ, PT ;  /* 0x000000ff0a00720c */ /* 0x000fe20003f46270 */
[----:B------:R-:W-:Y:S01]  /*2b80*/  IMAD R185, R3, R6, R185 ;  /* 0x0000000603b97224 */ /* 0x000fe200078e02b9 */
[----:B------:R-:W-:Y:S01]  /*2b90*/  LOP3.LUT R10, R0, 0x4d, RZ, 0xfc, !PT ;  /* 0x0000004d000a7812 */ /* 0x000fe200078efcff */
[----:B------:R-:W-:Y:S01]  /*2ba0*/  @!P1 IMAD.IADD R177, R177, 0x1, -R3 ;  /* 0x00000001b1b19824 */ /* 0x000fe200078e0a03 */
[C---:B------:R-:W-:Y:S01]  /*2bb0*/  ISETP.GT.U32.AND P1, PT, R3.reuse, R183, PT ;  /* 0x000000b70300720c */ /* 0x040fe20003f24070 */
[C---:B------:R-:W-:Y:S01]  /*2bc0*/  IMAD R187, R3.reuse, R4, R187 ;  /* 0x0000000403bb7224 */ /* 0x040fe200078e02bb */
[----:B------:R-:W-:Y:S01]  /*2bd0*/  IABS R191, R10 ;  /* 0x0000000a00bf7213 */ /* 0x000fe20000000000 */
[----:B------:R-:W-:Y:S01]  /*2be0*/  @!P4 IMAD.MOV R175, RZ, RZ, -R175 ;  /* 0x000000ffffafc224 */ /* 0x000fe200078e0aaf */
[C---:B------:R-:W-:Y:S01]  /*2bf0*/  ISETP.GT.U32.AND P4, PT, R3.reuse, R179, PT ;  /* 0x000000b30300720c */ /* 0x040fe20003f84070 */
[----:B------:R-:W-:Y:S01]  /*2c00*/  @!P5 IMAD.MOV R177, RZ, RZ, -R177 ;  /* 0x000000ffffb1d224 */ /* 0x000fe200078e0ab1 */
[----:B------:R-:W-:Y:S01]  /*2c10*/  ISETP.GT.U32.AND P5, PT, R3, R185, PT ;  /* 0x000000b90300720c */ /* 0x000fe20003fa4070 */
[----:B------:R-:W-:Y:S01]  /*2c20*/  @!P6 IMAD.IADD R181, R181, 0x1, -R3 ;  /* 0x00000001b5b5e824 */ /* 0x000fe200078e0a03 */
[----:B------:R-:W-:Y:S01]  /*2c30*/  ISETP.GT.U32.AND P6, PT, R3, R187, PT ;  /* 0x000000bb0300720c */ /* 0x000fe20003fc4070 */
[----:B------:R-:W-:-:S04]  /*2c40*/  IMAD.HI.U32 R4, R2, R189, RZ ;  /* 0x000000bd02047227 */ /* 0x000fc800078e00ff */
[--C-:B------:R-:W-:Y:S01]  /*2c50*/  @!P1 IMAD.IADD R183, R183, 0x1, -R3.reuse ;  /* 0x00000001b7b79824 */ /* 0x100fe200078e0a03 */
[----:B------:R-:W-:Y:S01]  /*2c60*/  ISETP.GE.AND P1, PT, R16, RZ, PT ;  /* 0x000000ff1000720c */ /* 0x000fe20003f26270 */
[----:B------:R-:W-:Y:S01]  /*2c70*/  IMAD.MOV R6, RZ, RZ, -R4 ;  /* 0x000000ffff067224 */ /* 0x000fe200078e0a04 */
[----:B------:R-:W-:Y:S01]  /*2c80*/  LOP3.LUT R16, R0, 0x42, RZ, 0xfc, !PT ;  /* 0x0000004200107812 */ /* 0x000fe200078efcff */
[--C-:B------:R-:W-:Y:S01]  /*2c90*/  @!P4 IMAD.IADD R179, R179, 0x1, -R3.reuse ;  /* 0x00000001b3b3c824 */ /* 0x100fe200078e0a03 */
[----:B------:R-:W-:Y:S01]  /*2ca0*/  ISETP.GE.AND P4, PT, R14, RZ, PT ;  /* 0x000000ff0e00720c */ /* 0x000fe20003f86270 */
[--C-:B------:R-:W-:Y:S01]  /*2cb0*/  @!P5 IMAD.IADD R185, R185, 0x1, -R3.reuse ;  /* 0x00000001b9b9d824 */ /* 0x100fe200078e0a03 */
[----:B------:R-:W-:Y:S01]  /*2cc0*/  ISETP.GT.U32.AND P5, PT, R3, R183, PT ;  /* 0x000000b70300720c */ /* 0x000fe20003fa4070 */
[----:B------:R-:W-:Y:S01]  /*2cd0*/  @!P6 IMAD.IADD R187, R187, 0x1, -R3 ;  /* 0x00000001bbbbe824 */ /* 0x000fe200078e0a03 */
[----:B------:R-:W-:Y:S01]  /*2ce0*/  LOP3.LUT R14, R0, 0x4b, RZ, 0xfc, !PT ;  /* 0x0000004b000e7812 */ /* 0x000fe200078efcff */
[----:B------:R-:W-:Y:S01]  /*2cf0*/  @!P3 IMAD.MOV R179, RZ, RZ, -R179 ;  /* 0x000000ffffb3b224 */ /* 0x000fe200078e0ab3 */
[C---:B------:R-:W-:Y:S01]  /*2d00*/  ISETP.GT.U32.AND P6, PT, R3.reuse, R185, PT ;  /* 0x000000b90300720c */ /* 0x040fe20003fc4070 */
[----:B------:R-:W-:Y:S01]  /*2d10*/  IMAD.HI.U32 R4, R2, R191, RZ ;  /* 0x000000bf02047227 */ /* 0x000fe200078e00ff */
[----:B------:R-:W-:-:S02]  /*2d20*/  ISETP.GT.U32.AND P3, PT, R3, R187, PT ;  /* 0x000000bb0300720c */ /* 0x000fc40003f64070 */
[----:B------:R-:W-:Y:S01]  /*2d30*/  IABS R195, R14 ;  /* 0x0000000e00c37213 */ /* 0x000fe20000000000 */
[----:B------:R-:W-:Y:S01]  /*2d40*/  IMAD R189, R3, R6, R189 ;  /* 0x0000000603bd7224 */ /* 0x000fe200078e02bd */
[----:B------:R-:W-:Y:S01]  /*2d50*/  IABS R213, R16 ;  /* 0x0000001000d57213 */ /* 0x000fe20000000000 */
[----:B------:R-:W-:Y:S02]  /*2d60*/  IMAD.MOV R4, RZ, RZ, -R4 ;  /* 0x000000ffff047224 */ /* 0x000fe400078e0a04 */
[----:B------:R-:W-:Y:S01]  /*2d70*/  @!P5 IMAD.IADD R183, R183, 0x1, -R3 ;  /* 0x00000001b7b7d824 */ /* 0x000fe200078e0a03 */
[C---:B------:R-:W-:Y:S01]  /*2d80*/  ISETP.GT.U32.AND P5, PT, R3.reuse, R189, PT ;  /* 0x000000bd0300720c */ /* 0x040fe20003fa4070 */
[----:B------:R-:W-:Y:S02]  /*2d90*/  IMAD R191, R3, R4, R191 ;  /* 0x0000000403bf7224 */ /* 0x000fe400078e02bf */
[----:B------:R-:W-:Y:S01]  /*2da0*/  @!P0 IMAD.MOV R173, RZ, RZ, -R173 ;  /* 0x000000ffffad8224 */ /* 0x000fe200078e0aad */
[----:B------:R-:W-:Y:S01]  /*2db0*/  ISETP.GE.AND P0, PT, R12, RZ, PT ;  /* 0x000000ff0c00720c */ /* 0x000fe20003f06270 */
[--C-:B------:R-:W-:Y:S01]  /*2dc0*/  @!P3 IMAD.IADD R187, R187, 0x1, -R3.reuse ;  /* 0x00000001bbbbb824 */ /* 0x100fe200078e0a03 */
[----:B------:R-:W-:Y:S01]  /*2dd0*/  ISETP.GT.U32.AND P3, PT, R3, R191, PT ;  /* 0x000000bf0300720c */ /* 0x000fe20003f64070 */
[----:B------:R-:W-:Y:S01]  /*2de0*/  @!P6 IMAD.IADD R185, R185, 0x1, -R3 ;  /* 0x00000001b9b9e824 */ /* 0x000fe200078e0a03 */
[----:B------:R-:W-:Y:S01]  /*2df0*/  LOP3.LUT R12, R0, 0x4c, RZ, 0xfc, !PT ;  /* 0x0000004c000c7812 */ /* 0x000fe200078efcff */
[----:B------:R-:W-:Y:S01]  /*2e00*/  IMAD.HI.U32 R6, R2, R195, RZ ;  /* 0x000000c302067227 */ /* 0x000fe200078e00ff */
[----:B------:R-:W-:-:S02]  /*2e10*/  ISETP.GE.AND P6, PT, R8, RZ, PT ;  /* 0x000000ff0800720c */ /* 0x000fc40003fc6270 */
[----:B------:R-:W-:Y:S01]  /*2e20*/  IABS R193, R12 ;  /* 0x0000000c00c17213 */ /* 0x000fe20000000000 */
[--C-:B------:R-:W-:Y:S01]  /*2e30*/  @!P5 IMAD.IADD R189, R189, 0x1, -R3.reuse ;  /* 0x00000001bdbdd824 */ /* 0x100fe200078e0a03 */
[----:B------:R-:W-:Y:S01]  /*2e40*/  LOP3.LUT R8, R0, 0x4a, RZ, 0xfc, !PT ;  /* 0x0000004a00087812 */ /* 0x000fe200078efcff */
[----:B------:R-:W-:Y:S01]  /*2e50*/  IMAD.MOV R6, RZ, RZ, -R6 ;  /* 0x000000ffff067224 */ /* 0x000fe200078e0a06 */
[----:B------:R-:W-:Y:S01]  /*2e60*/  ISETP.GE.AND P5, PT, R10, RZ, PT ;  /* 0x000000ff0a00720c */ /* 0x000fe20003fa6270 */
[----:B------:R-:W-:Y:S01]  /*2e70*/  IMAD.HI.U32 R4, R2, R193, RZ ;  /* 0x000000c102047227 */ /* 0x000fe200078e00ff */
[----:B------:R-:W-:Y:S02]  /*2e80*/  LOP3.LUT R10, R0, 0x49, RZ, 0xfc, !PT ;  /* 0x00000049000a7812 */ /* 0x000fe400078efcff */
[----:B------:R-:W-:Y:S01]  /*2e90*/  IABS R197, R8 ;  /* 0x0000000800c57213 */ /* 0x000fe20000000000 */
[----:B------:R-:W-:Y:S01]  /*2ea0*/  @!P3 IMAD.IADD R191, R191, 0x1, -R3 ;  /* 0x00000001bfbfb824 */ /* 0x000fe200078e0a03 */
[C---:B------:R-:W-:Y:S01]  /*2eb0*/  ISETP.GT.U32.AND P3, PT, R3.reuse, R189, PT ;  /* 0x000000bd0300720c */ /* 0x040fe20003f64070 */
[----:B------:R-:W-:Y:S01]  /*2ec0*/  IMAD.MOV R4, RZ, RZ, -R4 ;  /* 0x000000ffff047224 */ /* 0x000fe200078e0a04 */
[----:B------:R-:W-:Y:S01]  /*2ed0*/  IABS R199, R10 ;  /* 0x0000000a00c77213 */ /* 0x000fe20000000000 */
[----:B------:R-:W-:-:S02]  /*2ee0*/  IMAD R195, R3, R6, R195 ;  /* 0x0000000603c37224 */ /* 0x000fc400078e02c3 */
[----:B------:R-:W-:Y:S01]  /*2ef0*/  @!P0 IMAD.MOV R183, RZ, RZ, -R183 ;  /* 0x000000ffffb78224 */ /* 0x000fe200078e0ab7 */
[C---:B------:R-:W-:Y:S01]  /*2f00*/  ISETP.GT.U32.AND P0, PT, R3.reuse, R191, PT ;  /* 0x000000bf0300720c */ /* 0x040fe20003f04070 */
[----:B------:R-:W-:Y:S02]  /*2f10*/  IMAD R193, R3, R4, R193 ;  /* 0x0000000403c17224 */ /* 0x000fe400078e02c1 */
[----:B------:R-:W-:-:S04]  /*2f20*/  IMAD.HI.U32 R4, R2, R197, RZ ;  /* 0x000000c502047227 */ /* 0x000fc800078e00ff */
[----:B------:R-:W-:Y:S01]  /*2f30*/  @!P4 IMAD.MOV R185, RZ, RZ, -R185 ;  /* 0x000000ffffb9c224 */ /* 0x000fe200078e0ab9 */
[----:B------:R-:W-:Y:S01]  /*2f40*/  ISETP.GT.U32.AND P4, PT, R3, R195, PT ;  /* 0x000000c30300720c */ /* 0x000fe20003f84070 */
[----:B------:R-:W-:-:S04]  /*2f50*/  IMAD.HI.U32 R6, R2, R199, RZ ;  /* 0x000000c702067227 */ /* 0x000fc800078e00ff */
[----:B------:R-:W-:Y:S02]  /*2f60*/  IMAD.MOV R4, RZ, RZ, -R4 ;  /* 0x000000ffff047224 */ /* 0x000fe400078e0a04 */
[----:B------:R-:W-:Y:S01]  /*2f70*/  @!P3 IMAD.IADD R189, R189, 0x1, -R3 ;  /* 0x00000001bdbdb824 */ /* 0x000fe200078e0a03 */
[----:B------:R-:W-:Y:S01]  /*2f80*/  ISETP.GE.AND P3, PT, R14, RZ, PT ;  /* 0x000000ff0e00720c */ /* 0x000fe20003f66270 */
[----:B------:R-:W-:Y:S01]  /*2f90*/  IMAD.MOV R6, RZ, RZ, -R6 ;  /* 0x000000ffff067224 */ /* 0x000fe200078e0a06 */
[----:B------:R-:W-:Y:S01]  /*2fa0*/  LOP3.LUT R14, R0, 0x43, RZ, 0xfc, !PT ;  /* 0x00000043000e7812 */ /* 0x000fe200078efcff */
[C---:B------:R-:W-:Y:S02]  /*2fb0*/  IMAD R197, R3.reuse, R4, R197 ;  /* 0x0000000403c57224 */ /* 0x040fe400078e02c5 */
[----:B------:R-:W-:Y:S01]  /*2fc0*/  @!P2 IMAD.MOV R181, RZ, RZ, -R181 ;  /* 0x000000ffffb5a224 */ /* 0x000fe200078e0ab5 */
[----:B------:R-:W-:Y:S01]  /*2fd0*/  ISETP.GT.U32.AND P2, PT, R3, R193, PT ;  /* 0x000000c10300720c */ /* 0x000fe20003f44070 */
[----:B------:R-:W-:Y:S01]  /*2fe0*/  @!P0 IMAD.IADD R191, R191, 0x1, -R3 ;  /* 0x00000001bfbf8824 */ /* 0x000fe200078e0a03 */
[----:B------:R-:W-:Y:S01]  /*2ff0*/  ISETP.GE.AND P0, PT, R8, RZ, PT ;  /* 0x000000ff0800720c */ /* 0x000fe20003f06270 */
[C---:B------:R-:W-:Y:S01]  /*3000*/  IMAD R199, R3.reuse, R6, R199 ;  /* 0x0000000603c77224 */ /* 0x040fe200078e02c7 */
[C---:B------:R-:W-:Y:S01]  /*3010*/  LOP3.LUT R6, R0.reuse, 0x48, RZ, 0xfc, !PT ;  /* 0x0000004800067812 */ /* 0x040fe200078efcff */
[----:B------:R-:W-:Y:S01]  /*3020*/  @!P6 IMAD.MOV R189, RZ, RZ, -R189 ;  /* 0x000000ffffbde224 */ /* 0x000fe200078e0abd */
[----:B------:R-:W-:Y:S01]  /*3030*/  ISETP.GT.U32.AND P6, PT, R3, R197, PT ;  /* 0x000000c50300720c */ /* 0x000fe20003fc4070 */
[----:B------:R-:W-:Y:S01]  /*3040*/  @!P4 IMAD.IADD R195, R195, 0x1, -R3 ;  /* 0x00000001c3c3c824 */ /* 0x000fe200078e0a03 */
[----:B------:R-:W-:Y:S01]  /*3050*/  LOP3.LUT R8, R0, 0x47, RZ, 0xfc, !PT ;  /* 0x0000004700087812 */ /* 0x000fe200078efcff */
[----:B------:R-:W-:Y:S01]  /*3060*/  @!P5 IMAD.MOV R191, RZ, RZ, -R191 ;  /* 0x000000ffffbfd224 */ /* 0x000fe200078e0abf */
[C---:B------:R-:W-:Y:S01]  /*3070*/  ISETP.GT.U32.AND P5, PT, R3.reuse, R199, PT ;  /* 0x000000c70300720c */ /* 0x040fe20003fa4070 */
[----:B------:R-:W-:Y:S01]  /*3080*/  @!P1 IMAD.MOV R187, RZ, RZ, -R187 ;  /* 0x000000ffffbb9224 */ /* 0x000fe200078e0abb */
[----:B------:R-:W-:Y:S01]  /*3090*/  ISETP.GT.U32.AND P4, PT, R3, R195, PT ;  /* 0x000000c30300720c */ /* 0x000fe20003f84070 */
[----:B------:R-:W-:Y:S01]  /*30a0*/  @!P2 IMAD.IADD R193, R193, 0x1, -R3 ;  /* 0x00000001c1c1a824 */ /* 0x000fe200078e0a03 */
[----:B------:R-:W-:-:S02]  /*30b0*/  IABS R201, R6 ;  /* 0x0000000600c97213 */ /* 0x000fc40000000000 */
[----:B------:R-:W-:Y:S02]  /*30c0*/  IABS R203, R8 ;  /* 0x0000000800cb7213 */ /* 0x000fe40000000000 */
[----:B------:R-:W-:Y:S01]  /*30d0*/  ISETP.GT.U32.AND P2, PT, R3, R193, PT ;  /* 0x000000c10300720c */ /* 0x000fe20003f44070 */
[--C-:B------:R-:W-:Y:S01]  /*30e0*/  @!P6 IMAD.IADD R197, R197, 0x1, -R3.reuse ;  /* 0x00000001c5c5e824 */ /* 0x100fe200078e0a03 */
[----:B------:R-:W-:Y:S01]  /*30f0*/  ISETP.GE.AND P1, PT, R12, RZ, PT ;  /* 0x000000ff0c00720c */ /* 0x000fe20003f26270 */
[----:B------:R-:W-:Y:S01]  /*3100*/  IMAD.HI.U32 R4, R2, R201, RZ ;  /* 0x000000c902047227 */ /* 0x000fe200078e00ff */
[----:B------:R-:W-:Y:S02]  /*3110*/  IABS R211, R14 ;  /* 0x0000000e00d37213 */ /* 0x000fe40000000000 */
[----:B------:R-:W-:Y:S01]  /*3120*/  ISETP.GT.U32.AND P6, PT, R3, R197, PT ;  /* 0x000000c50300720c */ /* 0x000fe20003fc4070 */
[--C-:B------:R-:W-:Y:S01]  /*3130*/  @!P5 IMAD.IADD R199, R199, 0x1, -R3.reuse ;  /* 0x00000001c7c7d824 */ /* 0x100fe200078e0a03 */
[----:B------:R-:W-:Y:S01]  /*3140*/  LOP3.LUT R12, R0, 0x44, RZ, 0xfc, !PT ;  /* 0x00000044000c7812 */ /* 0x000fe200078efcff */
[----:B------:R-:W-:Y:S01]  /*3150*/  @!P4 IMAD.IADD R195, R195, 0x1, -R3 ;  /* 0x00000001c3c3c824 */ /* 0x000fe200078e0a03 */
[----:B------:R-:W-:Y:S01]  /*3160*/  ISETP.GE.AND P4, PT, R6, RZ, PT ;  /* 0x000000ff0600720c */ /* 0x000fe20003f86270 */
[----:B------:R-:W-:Y:S01]  /*3170*/  IMAD.HI.U32 R6, R2, R203, RZ ;  /* 0x000000cb02067227 */ /* 0x000fe200078e00ff */
[----:B------:R-:W-:-:S02]  /*3180*/  ISETP.GT.U32.AND P5, PT, R3, R199, PT ;  /* 0x000000c70300720c */ /* 0x000fc40003fa4070 */
[----:B------:R-:W-:Y:S01]  /*3190*/  IABS R209, R12 ;  /* 0x0000000c00d17213 */ /* 0x000fe20000000000 */
[----:B------:R-:W-:Y:S02]  /*31a0*/  IMAD.MOV R4, RZ, RZ, -R4 ;  /* 0x000000ffff047224 */ /* 0x000fe400078e0a04 */
[----:B------:R-:W-:Y:S02]  /*31b0*/  IMAD.MOV R6, RZ, RZ, -R6 ;  /* 0x000000ffff067224 */ /* 0x000fe400078e0a06 */
[----:B------:R-:W-:Y:S02]  /*31c0*/  IMAD R201, R3, R4, R201 ;  /* 0x0000000403c97224 */ /* 0x000fe400078e02c9 */
[----:B------:R-:W-:Y:S01]  /*31d0*/  @!P2 IMAD.IADD R193, R193, 0x1, -R3 ;  /* 0x00000001c1c1a824 */ /* 0x000fe200078e0a03 */
[----:B------:R-:W-:Y:S01]  /*31e0*/  ISETP.GE.AND P2, PT, R10, RZ, PT ;  /* 0x000000ff0a00720c */ /* 0x000fe20003f46270 */
[----:B------:R-:W-:Y:S01]  /*31f0*/  IMAD R203, R3, R6, R203 ;  /* 0x0000000603cb7224 */ /* 0x000fe200078e02cb */
[----:B------:R-:W-:Y:S01]  /*3200*/  LOP3.LUT R10, R0, 0x46, RZ, 0xfc, !PT ;  /* 0x00000046000a7812 */ /* 0x000fe200078efcff */
[--C-:B------:R-:W-:Y:S01]  /*3210*/  @!P6 IMAD.IADD R197, R197, 0x1, -R3.reuse ;  /* 0x00000001c5c5e824 */ /* 0x100fe200078e0a03 */
[----:B------:R-:W-:Y:S01]  /*3220*/  ISETP.GT.U32.AND P6, PT, R3, R201, PT ;  /* 0x000000c90300720c */ /* 0x000fe20003fc4070 */
[----:B------:R-:W-:Y:S01]  /*3230*/  @!P5 IMAD.IADD R199, R199, 0x1, -R3 ;  /* 0x00000001c7c7d824 */ /* 0x000fe200078e0a03 */
[----:B------:R-:W-:Y:S01]  /*3240*/  ISETP.GT.U32.AND P5, PT, R3, R203, PT ;  /* 0x000000cb0300720c */ /* 0x000fe20003fa4070 */
[----:B------:R-:W-:Y:S01]  /*3250*/  @!P1 IMAD.MOV R193, RZ, RZ, -R193 ;  /* 0x000000ffffc19224 */ /* 0x000fe200078e0ac1 */
[----:B------:R-:W-:Y:S01]  /*3260*/  IABS R205, R10 ;  /* 0x0000000a00cd7213 */ /* 0x000fe20000000000 */
[----:B------:R-:W-:Y:S01]  /*3270*/  IMAD.HI.U32 R6, R2, R209, RZ ;  /* 0x000000d102067227 */ /* 0x000fe200078e00ff */
[----:B------:R-:W-:-:S02]  /*3280*/  ISETP.GE.AND P1, PT, R8, RZ, PT ;  /* 0x000000ff0800720c */ /* 0x000fc40003f26270 */
[----:B------:R-:W-:Y:S01]  /*3290*/  LOP3.LUT R8, R0, 0x45, RZ, 0xfc, !PT ;  /* 0x0000004500087812 */ /* 0x000fe200078efcff */
[----:B------:R-:W-:-:S03]  /*32a0*/  IMAD.HI.U32 R4, R2, R205, RZ ;  /* 0x000000cd02047227 */ /* 0x000fc600078e00ff */
[----:B------:R-:W-:Y:S01]  /*32b0*/  IABS R207, R8 ;  /* 0x0000000800cf7213 */ /* 0x000fe20000000000 */
[--C-:B------:R-:W-:Y:S02]  /*32c0*/  @!P6 IMAD.IADD R201, R201, 0x1, -R3.reuse ;  /* 0x00000001c9c9e824 */ /* 0x100fe400078e0a03 */
[----:B------:R-:W-:Y:S02]  /*32d0*/  IMAD.MOV R4, RZ, RZ, -R4 ;  /* 0x000000ffff047224 */ /* 0x000fe400078e0a04 */
[----:B------:R-:W-:Y:S01]  /*32e0*/  @!P5 IMAD.IADD R203, R203, 0x1, -R3 ;  /* 0x00000001cbcbd824 */ /* 0x000fe200078e0a03 */
[C---:B------:R-:W-:Y:S01]  /*32f0*/  ISETP.GT.U32.AND P5, PT, R3.reuse, R201, PT ;  /* 0x000000c90300720c */ /* 0x040fe20003fa4070 */
[----:B------:R-:W-:Y:S02]  /*3300*/  IMAD R205, R3, R4, R205 ;  /* 0x0000000403cd7224 */ /* 0x000fe400078e02cd */
[----:B------:R-:W-:-:S03]  /*3310*/  IMAD.HI.U32 R4, R2, R207, RZ ;  /* 0x000000cf02047227 */ /* 0x000fc600078e00ff */
[C---:B------:R-:W-:Y:S01]  /*3320*/  ISETP.GT.U32.AND P6, PT, R3.reuse, R205, PT ;  /* 0x000000cd0300720c */ /* 0x040fe20003fc4070 */
[----:B------:R-:W-:Y:S02]  /*3330*/  IMAD.MOV R4, RZ, RZ, -R4 ;  /* 0x000000ffff047224 */ /* 0x000fe400078e0a04 */
[----:B------:R-:W-:Y:S01]  /*3340*/  @!P3 IMAD.MOV R195, RZ, RZ, -R195 ;  /* 0x000000ffffc3b224 */ /* 0x000fe200078e0ac3 */
[----:B------:R-:W-:Y:S01]  /*3350*/  ISETP.GE.AND P3, PT, R10, RZ, PT ;  /* 0x000000ff0a00720c */ /* 0x000fe20003f66270 */
[----:B------:R-:W-:Y:S01]  /*3360*/  IMAD R207, R3, R4, R207 ;  /* 0x0000000403cf7224 */ /* 0x000fe200078e02cf */
[----:B------:R-:W-:Y:S01]  /*3370*/  LOP3.LUT R10, R0, 0x41, RZ, 0xfc, !PT ;  /* 0x00000041000a7812 */ /* 0x000fe200078efcff */
[----:B------:R-:W-:Y:S02]  /*3380*/  @!P5 IMAD.IADD R201, R201, 0x1, -R3 ;  /* 0x00000001c9c9d824 */ /* 0x000fe400078e0a03 */
[----:B------:R-:W-:Y:S01]  /*3390*/  IMAD.HI.U32 R4, R2, R211, RZ ;  /* 0x000000d302047227 */ /* 0x000fe200078e00ff */
[----:B------:R-:W-:-:S02]  /*33a0*/  ISETP.GT.U32.AND P5, PT, R3, R207, PT ;  /* 0x000000cf0300720c */ /* 0x000fc40003fa4070 */
[----:B------:R-:W-:Y:S01]  /*33b0*/  IABS R215, R10 ;  /* 0x0000000a00d77213 */ /* 0x000fe20000000000 */
[----:B------:R-:W-:Y:S02]  /*33c0*/  IMAD.MOV R4, RZ, RZ, -R4 ;  /* 0x000000ffff047224 */ /* 0x000fe400078e0a04 */
[----:B------:R-:W-:Y:S01]  /*33d0*/  @!P6 IMAD.IADD R205, R205, 0x1, -R3 ;  /* 0x00000001cdcde824 */ /* 0x000fe200078e0a03 */
[C---:B------:R-:W-:Y:S01]  /*33e0*/  ISETP.GT.U32.AND P6, PT, R3.reuse, R203, PT ;  /* 0x000000cb0300720c */ /* 0x040fe20003fc4070 */
[----:B------:R-:W-:Y:S02]  /*33f0*/  IMAD R211, R3, R4, R211 ;  /* 0x0000000403d37224 */ /* 0x000fe400078e02d3 */
[----:B------:R-:W-:Y:S02]  /*3400*/  IMAD.MOV R6, RZ, RZ, -R6 ;  /* 0x000000ffff067224 */ /* 0x000fe400078e0a06 */
[----:B------:R-:W-:-:S04]  /*3410*/  IMAD.HI.U32 R4, R2, R215, RZ ;  /* 0x000000d702047227 */ /* 0x000fc800078e00ff */
[----:B------:R-:W-:Y:S01]  /*3420*/  @!P5 IMAD.IADD R207, R207, 0x1, -R3 ;  /* 0x00000001cfcfd824 */ /* 0x000fe200078e0a03 */
[C---:B------:R-:W-:Y:S01]  /*3430*/  ISETP.GT.U32.AND P5, PT, R3.reuse, R211, PT ;  /* 0x000000d30300720c */ /* 0x040fe20003fa4070 */
[----:B------:R-:W-:Y:S02]  /*3440*/  IMAD R209, R3, R6, R209 ;  /* 0x0000000603d17224 */ /* 0x000fe400078e02d1 */
[----:B------:R-:W-:Y:S01]  /*3450*/  @!P6 IMAD.IADD R203, R203, 0x1, -R3 ;  /* 0x00000001cbcbe824 */ /* 0x000fe200078e0a03 */
[----:B------:R-:W-:Y:S01]  /*3460*/  ISETP.GE.AND P6, PT, R12, RZ, PT ;  /* 0x000000ff0c00720c */ /* 0x000fe20003fc6270 */
        /* <DEDUP_REMOVED lines=8> */
[----:B------:R-:W-:Y:S01]  /*34f0*/  IMAD.MOV R4, RZ, RZ, -R4 ;  /* 0x000000ffff047224 */ /* 0x000fe200078e0a04 */
[C---:B------:R-:W-:Y:S01]  /*3500*/  ISETP.GT.U32.AND P5, PT, R3.reuse, R211, PT ;  /* 0x000000d30300720c */ /* 0x040fe20003fa4070 */
[----:B------:R-:W-:Y:S01]  /*3510*/  @!P0 IMAD.MOV R197, RZ, RZ, -R197 ;  /* 0x000000ffffc58224 */ /* 0x000fe200078e0ac5 */
[C---:B------:R-:W-:Y:S01]  /*3520*/  ISETP.GT.U32.AND P0, PT, R3.reuse, R205, PT ;  /* 0x000000cd0300720c */ /* 0x040fe20003f04070 */
[----:B------:R-:W-:-:S02]  /*3530*/  IMAD R215, R3, R4, R215 ;  /* 0x0000000403d77224 */ /* 0x000fc400078e02d7 */
[----:B------:R-:W-:Y:S01]  /*3540*/  @!P1 IMAD.IADD R207, R207, 0x1, -R3 ;  /* 0x00000001cfcf9824 */ /* 0x000fe200078e0a03 */
[C---:B------:R-:W-:Y:S01]  /*3550*/  ISETP.GT.U32.AND P1, PT, R3.reuse, R213, PT ;  /* 0x000000d50300720c */ /* 0x040fe20003f24070 */
[----:B------:R-:W-:Y:S01]  /*3560*/  @!P4 IMAD.MOV R201, RZ, RZ, -R201 ;  /* 0x000000ffffc9c224 */ /* 0x000fe200078e0ac9 */
[----:B------:R-:W-:Y:S01]  /*3570*/  ISETP.GT.U32.AND P4, PT, R3, R209, PT ;  /* 0x000000d10300720c */ /* 0x000fe20003f84070 */
[----:B------:R-:W-:Y:S01]  /*3580*/  @!P2 IMAD.MOV R199, RZ, RZ, -R199 ;  /* 0x000000ffffc7a224 */ /* 0x000fe200078e0ac7 */
[----:B------:R-:W-:Y:S01]  /*3590*/  ISETP.GE.AND P2, PT, R8, RZ, PT ;  /* 0x000000ff0800720c */ /* 0x000fe20003f46270 */
[----:B------:R-:W-:-:S04]  /*35a0*/  IMAD.HI.U32 R8, R2, R221, RZ ;  /* 0x000000dd02087227 */ /* 0x000fc800078e00ff */
[--C-:B------:R-:W-:Y:S01]  /*35b0*/  @!P5 IMAD.IADD R211, R211, 0x1, -R3.reuse ;  /* 0x00000001d3d3d824 */ /* 0x100fe200078e0a03 */
[----:B------:R-:W-:Y:S01]  /*35c0*/  ISETP.GT.U32.AND P5, PT, R3, R215, PT ;  /* 0x000000d70300720c */ /* 0x000fe20003fa4070 */
[--C-:B------:R-:W-:Y:S01]  /*35d0*/  @!P0 IMAD.IADD R205, R205, 0x1, -R3.reuse ;  /* 0x00000001cdcd8824 */ /* 0x100fe200078e0a03 */
[----:B------:R-:W-:Y:S01]  /*35e0*/  ISETP.GE.AND P0, PT, R14, RZ, PT ;  /* 0x000000ff0e00720c */ /* 0x000fe20003f06270 */
[--C-:B------:R-:W-:Y:S01]  /*35f0*/  @!P1 IMAD.IADD R213, R213, 0x1, -R3.reuse ;  /* 0x00000001d5d59824 */ /* 0x100fe200078e0a03 */
[----:B------:R-:W-:Y:S01]  /*3600*/  LOP3.LUT R14, R0, 0x3f, RZ, 0xfc, !PT ;  /* 0x0000003f000e7812 */ /* 0x000fe200078efcff */
[--C-:B------:R-:W-:Y:S01]  /*3610*/  @!P4 IMAD.IADD R209, R209, 0x1, -R3.reuse ;  /* 0x00000001d1d1c824 */ /* 0x100fe200078e0a03 */
[----:B------:R-:W-:Y:S01]  /*3620*/  ISETP.GE.AND P1, PT, R10, RZ, PT ;  /* 0x000000ff0a00720c */ /* 0x000fe20003f26270 */
[----:B------:R-:W-:Y:S01]  /*3630*/  IMAD.HI.U32 R4, R2, R217, RZ ;  /* 0x000000d902047227 */ /* 0x000fe200078e00ff */
[----:B------:R-:W-:Y:S02]  /*3640*/  IABS R219, R14 ;  /* 0x0000000e00db7213 */ /* 0x000fe40000000000 */
[----:B------:R-:W-:Y:S01]  /*3650*/  ISETP.GT.U32.AND P4, PT, R3, R209, PT ;  /* 0x000000d10300720c */ /* 0x000fe20003f84070 */
[----:B------:R-:W-:Y:S01]  /*3660*/  IMAD.MOV R8, RZ, RZ, -R8 ;  /* 0x000000ffff087224 */ /* 0x000fe200078e0a08 */
[----:B------:R-:W-:Y:S01]  /*3670*/  LOP3.LUT R10, R0, 0x3d, RZ, 0xfc, !PT ;  /* 0x0000003d000a7812 */ /* 0x000fe200078efcff */
[----:B------:R-:W-:Y:S01]  /*3680*/  @!P5 IMAD.IADD R215, R215, 0x1, -R3 ;  /* 0x00000001d7d7d824 */ /* 0x000fe200078e0a03 */
[----:B------:R-:W-:Y:S01]  /*3690*/  ISETP.GT.U32.AND P5, PT, R3, R213, PT ;  /* 0x000000d50300720c */ /* 0x000fe20003fa4070 */
[----:B------:R-:W-:Y:S01]  /*36a0*/  IMAD.HI.U32 R6, R2, R219, RZ ;  /* 0x000000db02067227 */ /* 0x000fe200078e00ff */
[----:B------:R-:W-:-:S03]  /*36b0*/  IABS R223, R10 ;  /* 0x0000000a00df7213 */ /* 0x000fc60000000000 */
[----:B------:R-:W-:Y:S02]  /*36c0*/  IMAD.MOV R4, RZ, RZ, -R4 ;  /* 0x000000ffff047224 */ /* 0x000fe400078e0a04 */
[C---:B------:R-:W-:Y:S01]  /*36d0*/  IMAD R221, R3.reuse, R8, R221 ;  /* 0x0000000803dd7224 */ /* 0x040fe200078e02dd */
[----:B------:R-:W-:Y:S01]  /*36e0*/  LOP3.LUT R8, R0, 0x3c, RZ, 0xfc, !PT ;  /* 0x0000003c00087812 */ /* 0x000fe200078efcff */
[----:B------:R-:W-:Y:S02]  /*36f0*/  IMAD.MOV R6, RZ, RZ, -R6 ;  /* 0x000000ffff067224 */ /* 0x000fe400078e0a06 */
[----:B------:R-:W-:Y:S01]  /*3700*/  IMAD R217, R3, R4, R217 ;  /* 0x0000000403d97224 */ /* 0x000fe200078e02d9 */
[----:B------:R-:W-:Y:S01]  /*3710*/  IABS R225, R8 ;  /* 0x0000000800e17213 */ /* 0x000fe20000000000 */
[--C-:B------:R-:W-:Y:S01]  /*3720*/  @!P5 IMAD.IADD R213, R213, 0x1, -R3.reuse ;  /* 0x00000001d5d5d824 */ /* 0x100fe200078e0a03 */
[----:B------:R-:W-:Y:S01]  /*3730*/  ISETP.GT.U32.AND P5, PT, R3, R221, PT ;  /* 0x000000dd0300720c */ /* 0x000fe20003fa4070 */
[----:B------:R-:W-:Y:S01]  /*3740*/  @!P4 IMAD.IADD R209, R209, 0x1, -R3 ;  /* 0x00000001d1d1c824 */ /* 0x000fe200078e0a03 */
[----:B------:R-:W-:Y:S01]  /*3750*/  ISETP.GE.AND P4, PT, R16, RZ, PT ;  /* 0x000000ff1000720c */ /* 0x000fe20003f86270 */
[C---:B------:R-:W-:Y:S01]  /*3760*/  IMAD R219, R3.reuse, R6, R219 ;  /* 0x0000000603db7224 */ /* 0x040fe200078e02db */
[----:B------:R-:W-:Y:S01]  /*3770*/  LOP3.LUT R16, R0, 0x32, RZ, 0xfc, !PT ;  /* 0x0000003200107812 */ /* 0x000fe200078efcff */
[----:B------:R-:W-:Y:S01]  /*3780*/  @!P3 IMAD.MOV R205, RZ, RZ, -R205 ;  /* 0x000000ffffcdb224 */ /* 0x000fe200078e0acd */
[C---:B------:R-:W-:Y:S01]  /*3790*/  ISETP.GT.U32.AND P3, PT, R3.reuse, R217, PT ;  /* 0x000000d90300720c */ /* 0x040fe20003f64070 */
[----:B------:R-:W-:Y:S01]  /*37a0*/  @!P2 IMAD.MOV R207, RZ, RZ, -R207 ;  /* 0x000000ffffcfa224 */ /* 0x000fe200078e0acf */
[C---:B------:R-:W-:Y:S01]  /*37b0*/  ISETP.GT.U32.AND P2, PT, R3.reuse, R215, PT ;  /* 0x000000d70300720c */ /* 0x040fe20003f44070 */
[----:B------:R-:W-:Y:S01]  /*37c0*/  @!P6 IMAD.MOV R209, RZ, RZ, -R209 ;  /* 0x000000ffffd1e224 */ /* 0x000fe200078e0ad1 */
[----:B------:R-:W-:Y:S01]  /*37d0*/  ISETP.GT.U32.AND P6, PT, R3, R219, PT ;  /* 0x000000db0300720c */ /* 0x000fe20003fc4070 */
[----:B------:R-:W-:Y:S01]  /*37e0*/  IMAD.HI.U32 R4, R2, R223, RZ ;  /* 0x000000df02047227 */ /* 0x000fe200078e00ff */
[----:B------:R-:W-:-:S03]  /*37f0*/  IABS R245, R16 ;  /* 0x0000001000f57213 */ /* 0x000fc60000000000 */
[----:B------:R-:W-:Y:S02]  /*3800*/  IMAD.MOV R6, RZ, RZ, -R4 ;  /* 0x000000ffff067224 */ /* 0x000fe400078e0a04 */
[--C-:B------:R-:W-:Y:S02]  /*3810*/  @!P5 IMAD.IADD R221, R221, 0x1, -R3.reuse ;  /* 0x00000001ddddd824 */ /* 0x100fe400078e0a03 */
[--C-:B------:R-:W-:Y:S01]  /*3820*/  @!P3 IMAD.IADD R217, R217, 0x1, -R3.reuse ;  /* 0x00000001d9d9b824 */ /* 0x100fe200078e0a03 */
[----:B------:R-:W-:Y:S01]  /*3830*/  ISETP.GE.AND P3, PT, R18, RZ, PT ;  /* 0x000000ff1200720c */ /* 0x000fe20003f66270 */
[----:B------:R-:W-:Y:S01]  /*3840*/  @!P2 IMAD.IADD R215, R215, 0x1, -R3 ;  /* 0x00000001d7d7a824 */ /* 0x000fe200078e0a03 */
[C---:B------:R-:W-:Y:S01]  /*3850*/  ISETP.GT.U32.AND P5, PT, R3.reuse, R221, PT ;  /* 0x000000dd0300720c */ /* 0x040fe20003fa4070 */
[----:B------:R-:W-:Y:S01]  /*3860*/  IMAD R223, R3, R6, R223 ;  /* 0x0000000603df7224 */ /* 0x000fe200078e02df */
[----:B------:R-:W-:Y:S01]  /*3870*/  ISETP.GE.AND P2, PT, R14, RZ, PT ;  /* 0x000000ff0e00720c */ /* 0x000fe20003f46270 */
[----:B------:R-:W-:Y:S01]  /*3880*/  @!P6 IMAD.IADD R219, R219, 0x1, -R3 ;  /* 0x00000001dbdbe824 */ /* 0x000fe200078e0a03 */
[C---:B------:R-:W-:Y:S01]  /*3890*/  ISETP.GT.U32.AND P6, PT, R3.reuse, R217, PT ;  /* 0x000000d90300720c */ /* 0x040fe20003fc4070 */
[----:B------:R-:W-:Y:S01]  /*38a0*/  @!P1 IMAD.MOV R215, RZ, RZ, -R215 ;  /* 0x000000ffffd79224 */ /* 0x000fe200078e0ad7 */
[C---:B------:R-:W-:Y:S01]  /*38b0*/  ISETP.GT.U32.AND P1, PT, R3.reuse, R223, PT ;  /* 0x000000df0300720c */ /* 0x040fe20003f24070 */
[----:B------:R-:W-:Y:S01]  /*38c0*/  @!P0 IMAD.MOV R211, RZ, RZ, -R211 ;  /* 0x000000ffffd38224 */ /* 0x000fe200078e0ad3 */
[----:B------:R-:W-:Y:S01]  /*38d0*/  ISETP.GE.AND P0, PT, R12, RZ, PT ;  /* 0x000000ff0c00720c */ /* 0x000fe20003f06270 */
[----:B------:R-:W-:Y:S01]  /*38e0*/  @!P4 IMAD.MOV R213, RZ, RZ, -R213 ;  /* 0x000000ffffd5c224 */ /* 0x000fe200078e0ad5 */
[----:B------:R-:W-:Y:S01]  /*38f0*/  ISETP.GT.U32.AND P4, PT, R3, R219, PT ;  /* 0x000000db0300720c */ /* 0x000fe20003f84070 */
[----:B------:R-:W-:Y:S01]  /*3900*/  IMAD.HI.U32 R4, R2, R225, RZ ;  /* 0x000000e102047227 */ /* 0x000fe200078e00ff */
[----:B------:R-:W-:-:S02]  /*3910*/  LOP3.LUT R12, R0, 0x3b, RZ, 0xfc, !PT ;  /* 0x0000003b000c7812 */ /* 0x000fc400078efcff */
[----:B------:R-:W-:Y:S01]  /*3920*/  LOP3.LUT R14, R0, 0x3a, RZ, 0xfc, !PT ;  /* 0x0000003a000e7812 */ /* 0x000fe200078efcff */
[----:B------:R-:W-:Y:S01]  /*3930*/  IMAD.MOV R4, RZ, RZ, -R4 ;  /* 0x000000ffff047224 */ /* 0x000fe200078e0a04 */
[----:B------:R-:W-:Y:S01]  /*3940*/  IABS R227, R12 ;  /* 0x0000000c00e37213 */ /* 0x000fe20000000000 */
[----:B------:R-:W-:Y:S01]  /*3950*/  @!P5 IMAD.IADD R221, R221, 0x1, -R3 ;  /* 0x00000001ddddd824 */ /* 0x000fe200078e0a03 */
[----:B------:R-:W-:Y:S01]  /*3960*/  ISETP.GE.AND P5, PT, R8, RZ, PT ;  /* 0x000000ff0800720c */ /* 0x000fe20003fa6270 */
[----:B------:R-:W-:Y:S01]  /*3970*/  IMAD R225, R3, R4, R225 ;  /* 0x0000000403e17224 */ /* 0x000fe200078e02e1 */
[----:B------:R-:W-:Y:S01]  /*3980*/  LOP3.LUT R8, R0, 0x39, RZ, 0xfc, !PT ;  /* 0x0000003900087812 */ /* 0x000fe200078efcff */
[--C-:B------:R-:W-:Y:S01]  /*3990*/  @!P6 IMAD.IADD R217, R217, 0x1, -R3.reuse ;  /* 0x00000001d9d9e824 */ /* 0x100fe200078e0a03 */
[----:B------:R-:W-:Y:S01]  /*39a0*/  ISETP.GE.AND P6, PT, R10, RZ, PT ;  /* 0x000000ff0a00720c */ /* 0x000fe20003fc6270 */
[----:B------:R-:W-:Y:S01]  /*39b0*/  @!P1 IMAD.IADD R223, R223, 0x1, -R3 ;  /* 0x00000001dfdf9824 */ /* 0x000fe200078e0a03 */
[----:B------:R-:W-:Y:S01]  /*39c0*/  IABS R231, R8 ;  /* 0x0000000800e77213 */ /* 0x000fe20000000000 */
[----:B------:R-:W-:Y:S01]  /*39d0*/  IMAD.HI.U32 R4, R2, R227, RZ ;  /* 0x000000e302047227 */ /* 0x000fe200078e00ff */
[----:B------:R-:W-:-:S02]  /*39e0*/  IABS R229, R14 ;  /* 0x0000000e00e57213 */ /* 0x000fc40000000000 */
[----:B------:R-:W-:Y:S01]  /*39f0*/  LOP3.LUT R10, R0, 0x37, RZ, 0xfc, !PT ;  /* 0x00000037000a7812 */ /* 0x000fe200078efcff */
[----:B------:R-:W-:Y:S01]  /*3a00*/  @!P4 IMAD.IADD R219, R219, 0x1, -R3 ;  /* 0x00000001dbdbc824 */ /* 0x000fe200078e0a03 */
[C---:B------:R-:W-:Y:S01]  /*3a10*/  ISETP.GT.U32.AND P4, PT, R3.reuse, R225, PT ;  /* 0x000000e10300720c */ /* 0x040fe20003f84070 */
[----:B------:R-:W-:Y:S01]  /*3a20*/  @!P0 IMAD.MOV R217, RZ, RZ, -R217 ;  /* 0x000000ffffd98224 */ /* 0x000fe200078e0ad9 */
[C---:B------:R-:W-:Y:S01]  /*3a30*/  ISETP.GT.U32.AND P0, PT, R3.reuse, R223, PT ;  /* 0x000000df0300720c */ /* 0x040fe20003f04070 */
[----:B------:R-:W-:Y:S01]  /*3a40*/  IMAD.MOV R4, RZ, RZ, -R4 ;  /* 0x000000ffff047224 */ /* 0x000fe200078e0a04 */
[----:B------:R-:W-:Y:S01]  /*3a50*/  IABS R235, R10 ;  /* 0x0000000a00eb7213 */ /* 0x000fe20000000000 */
[----:B------:R-:W-:Y:S01]  /*3a60*/  IMAD.HI.U32 R6, R2, R229, RZ ;  /* 0x000000e502067227 */ /* 0x000fe200078e00ff */
[----:B------:R-:W-:Y:S02]  /*3a70*/  ISETP.GE.AND P1, PT, R12, RZ, PT ;  /* 0x000000ff0c00720c */ /* 0x000fe40003f26270 */
[C---:B------:R-:W-:Y:S01]  /*3a80*/  LOP3.LUT R12, R0.reuse, 0x36, RZ, 0xfc, !PT ;  /* 0x00000036000c7812 */ /* 0x040fe200078efcff */
[----:B------:R-:W-:Y:S01]  /*3a90*/  IMAD R227, R3, R4, R227 ;  /* 0x0000000403e37224 */ /* 0x000fe200078e02e3 */
[----:B------:R-:W-:Y:S01]  /*3aa0*/  LOP3.LUT R18, R0, 0x2f, RZ, 0xfc, !PT ;  /* 0x0000002f00127812 */ /* 0x000fe200078efcff */
[----:B------:R-:W-:Y:S01]  /*3ab0*/  IMAD.HI.U32 R4, R2, R231, RZ ;  /* 0x000000e702047227 */ /* 0x000fe200078e00ff */
[----:B------:R-:W-:-:S02]  /*3ac0*/  IABS R237, R12 ;  /* 0x0000000c00ed7213 */ /* 0x000fc40000000000 */
[----:B------:R-:W-:Y:S01]  /*3ad0*/  IABS R251, R18 ;  /* 0x0000001200fb7213 */ /* 0x000fe20000000000 */
[----:B------:R-:W-:Y:S02]  /*3ae0*/  IMAD.MOV R4, RZ, RZ, -R4 ;  /* 0x000000ffff047224 */ /* 0x000fe400078e0a04 */
[--C-:B------:R-:W-:Y:S02]  /*3af0*/  @!P4 IMAD.IADD R225, R225, 0x1, -R3.reuse ;  /* 0x00000001e1e1c824 */ /* 0x100fe400078e0a03 */
[----:B------:R-:W-:Y:S02]  /*3b00*/  @!P0 IMAD.IADD R223, R223, 0x1, -R3 ;  /* 0x00000001dfdf8824 */ /* 0x000fe400078e0a03 */
[C---:B------:R-:W-:Y:S01]  /*3b10*/  IMAD R231, R3.reuse, R4, R231 ;  /* 0x0000000403e77224 */ /* 0x040fe200078e02e7 */
[C---:B------:R-:W-:Y:S01]  /*3b20*/  ISETP.GT.U32.AND P4, PT, R3.reuse, R225, PT ;  /* 0x000000e10300720c */ /* 0x040fe20003f84070 */
[----:B------:R-:W-:Y:S02]  /*3b30*/  @!P6 IMAD.MOV R223, RZ, RZ, -R223 ;  /* 0x000000ffffdfe224 */ /* 0x000fe400078e0adf */
[----:B------:R-:W-:Y:S01]  /*3b40*/  IMAD.MOV R6, RZ, RZ, -R6 ;  /* 0x000000ffff067224 */ /* 0x000fe200078e0a06 */
[C---:B------:R-:W-:Y:S01]  /*3b50*/  ISETP.GT.U32.AND P6, PT, R3.reuse, R231, PT ;  /* 0x000000e70300720c */ /* 0x040fe20003fc4070 */
[----:B------:R-:W-:Y:S01]  /*3b60*/  @!P2 IMAD.MOV R219, RZ, RZ, -R219 ;  /* 0x000000ffffdba224 */ /* 0x000fe200078e0adb */
[C---:B------:R-:W-:Y:S01]  /*3b70*/  ISETP.GT.U32.AND P2, PT, R3.reuse, R227, PT ;  /* 0x000000e30300720c */ /* 0x040fe20003f44070 */
[----:B------:R-:W-:Y:S01]  /*3b80*/  IMAD R229, R3, R6, R229 ;  /* 0x0000000603e57224 */ /* 0x000fe200078e02e5 */
[----:B------:R-:W-:Y:S01]  /*3b90*/  LOP3.LUT R6, R0, 0x38, RZ, 0xfc, !PT ;  /* 0x0000003800067812 */ /* 0x000fe200078efcff */
[----:B------:R-:W-:Y:S01]  /*3ba0*/  @!P3 IMAD.MOV R221, RZ, RZ, -R221 ;  /* 0x000000ffffddb224 */ /* 0x000fe200078e0add */
[----:B------:R-:W-:-:S02]  /*3bb0*/  ISETP.GE.AND P3, PT, R14, RZ, PT ;  /* 0x000000ff0e00720c */ /* 0x000fc40003f66270 */
[----:B------:R-:W-:Y:S01]  /*3bc0*/  ISETP.GT.U32.AND P0, PT, R3, R229, PT ;  /* 0x000000e50300720c */ /* 0x000fe20003f04070 */
[--C-:B------:R-:W-:Y:S01]  /*3bd0*/  @!P4 IMAD.IADD R225, R225, 0x1, -R3.reuse ;  /* 0x00000001e1e1c824 */ /* 0x100fe200078e0a03 */
[----:B------:R-:W-:Y:S02]  /*3be0*/  IABS R233, R6 ;  /* 0x0000000600e97213 */ /* 0x000fe40000000000 */
[----:B------:R-:W-:Y:S01]  /*3bf0*/  ISETP.GE.AND P4, PT, R8, RZ, PT ;  /* 0x000000ff0800720c */ /* 0x000fe20003f86270 */
[----:B------:R-:W-:Y:S01]  /*3c00*/  @!P6 IMAD.IADD R231, R231, 0x1, -R3 ;  /* 0x00000001e7e7e824 */ /* 0x000fe200078e0a03 */
[----:B------:R-:W-:Y:S01]  /*3c10*/  LOP3.LUT R14, R0, 0x33, RZ, 0xfc, !PT ;  /* 0x00000033000e7812 */ /* 0x000fe200078efcff */
[----:B------:R-:W-:Y:S01]  /*3c20*/  @!P5 IMAD.MOV R225, RZ, RZ, -R225 ;  /* 0x000000ffffe1d224 */ /* 0x000fe200078e0ae1 */
[----:B------:R-:W-:Y:S01]  /*3c30*/  ISETP.GE.AND P5, PT, R6, RZ, PT ;  /* 0x000000ff0600720c */ /* 0x000fe20003fa6270 */
[----:B------:R-:W-:Y:S01]  /*3c40*/  IMAD.HI.U32 R6, R2, R235, RZ ;  /* 0x000000eb02067227 */ /* 0x000fe200078e00ff */
[----:B------:R-:W-:-:S02]  /*3c50*/  ISETP.GT.U32.AND P6, PT, R3, R231, PT ;  /* 0x000000e70300720c */ /* 0x000fc40003fc4070 */
[----:B------:R-:W-:Y:S01]  /*3c60*/  IABS R243, R14 ;  /* 0x0000000e00f37213 */ /* 0x000fe20000000000 */
[--C-:B------:R-:W-:Y:S02]  /*3c70*/  @!P2 IMAD.IADD R227, R227, 0x1, -R3.reuse ;  /* 0x00000001e3e3a824 */ /* 0x100fe400078e0a03 */
[----:B------:R-:W-:Y:S02]  /*3c80*/  IMAD.MOV R6, RZ, RZ, -R6 ;  /* 0x000000ffff067224 */ /* 0x000fe400078e0a06 */
[----:B------:R-:W-:Y:S01]  /*3c90*/  @!P0 IMAD.IADD R229, R229, 0x1, -R3 ;  /* 0x00000001e5e58824 */ /* 0x000fe200078e0a03 */
[C---:B------:R-:W-:Y:S01]  /*3ca0*/  ISETP.GT.U32.AND P2, PT, R3.reuse, R227, PT ;  /* 0x000000e30300720c */ /* 0x040fe20003f44070 */
[C---:B------:R-:W-:Y:S02]  /*3cb0*/  IMAD R235, R3.reuse, R6, R235 ;  /* 0x0000000603eb7224 */ /* 0x040fe400078e02eb */
[----:B------:R-:W-:Y:S01]  /*3cc0*/  IMAD.HI.U32 R4, R2, R233, RZ ;  /* 0x000000e902047227 */ /* 0x000fe200078e00ff */
[----:B------:R-:W-:-:S03]  /*3cd0*/  ISETP.GT.U32.AND P0, PT, R3, R229, PT ;  /* 0x000000e50300720c */ /* 0x000fc60003f04070 */
[----:B------:R-:W-:Y:S01]  /*3ce0*/  @!P6 IMAD.IADD R231, R231, 0x1, -R3 ;  /* 0x00000001e7e7e824 */ /* 0x000fe200078e0a03 */
[----:B------:R-:W-:Y:S01]  /*3cf0*/  ISETP.GT.U32.AND P6, PT, R3, R235, PT ;  /* 0x000000eb0300720c */ /* 0x000fe20003fc4070 */
[----:B------:R-:W-:Y:S02]  /*3d00*/  IMAD.MOV R4, RZ, RZ, -R4 ;  /* 0x000000ffff047224 */ /* 0x000fe400078e0a04 */
[----:B------:R-:W-:-:S04]  /*3d10*/  IMAD.HI.U32 R8, R2, R237, RZ ;  /* 0x000000ed02087227 */ /* 0x000fc800078e00ff */
[----:B------:R-:W-:Y:S01]  /*3d20*/  @!P2 IMAD.IADD R227, R227, 0x1, -R3 ;  /* 0x00000001e3e3a824 */ /* 0x000fe200078e0a03 */
[----:B------:R-:W-:Y:S01]  /*3d30*/  ISETP.GE.AND P2, PT, R10, RZ, PT ;  /* 0x000000ff0a00720c */ /* 0x000fe20003f46270 */
[----:B------:R-:W-:Y:S01]  /*3d40*/  IMAD R233, R3, R4, R233 ;  /* 0x0000000403e97224 */ /* 0x000fe200078e02e9 */
[----:B------:R-:W-:Y:S01]  /*3d50*/  LOP3.LUT R4, R0, 0x35, RZ, 0xfc, !PT ;  /* 0x0000003500047812 */ /* 0x000fe200078efcff */
[----:B------:R-:W-:Y:S01]  /*3d60*/  @!P0 IMAD.IADD R229, R229, 0x1, -R3 ;  /* 0x00000001e5e58824 */ /* 0x000fe200078e0a03 */
[----:B------:R-:W-:Y:S01]  /*3d70*/  ISETP.GE.AND P0, PT, R12, RZ, PT ;  /* 0x000000ff0c00720c */ /* 0x000fe20003f06270 */
[----:B------:R-:W-:Y:S01]  /*3d80*/  @!P1 IMAD.MOV R227, RZ, RZ, -R227 ;  /* 0x000000ffffe39224 */ /* 0x000fe200078e0ae3 */
[----:B------:R-:W-:Y:S01]  /*3d90*/  ISETP.GT.U32.AND P1, PT, R3, R233, PT ;  /* 0x000000e90300720c */ /* 0x000fe20003f24070 */
[----:B------:R-:W-:Y:S01]  /*3da0*/  @!P6 IMAD.IADD R235, R235, 0x1, -R3 ;  /* 0x00000001ebebe824 */ /* 0x000fe200078e0a03 */
[----:B------:R-:W-:Y:S01]  /*3db0*/  IABS R239, R4 ;  /* 0x0000000400ef7213 */ /* 0x000fe20000000000 */
[----:B------:R-:W-:Y:S01]  /*3dc0*/  @!P3 IMAD.MOV R229, RZ, RZ, -R229 ;  /* 0x000000ffffe5b224 */ /* 0x000fe200078e0ae5 */
[----:B------:R-:W-:Y:S01]  /*3dd0*/  ISETP.GE.AND P3, PT, R4, RZ, PT ;  /* 0x000000ff0400720c */ /* 0x000fe20003f66270 */
[----:B------:R-:W-:Y:S01]  /*3de0*/  IMAD.MOV R8, RZ, RZ, -R8 ;  /* 0x000000ffff087224 */ /* 0x000fe200078e0a08 */
[----:B------:R-:W-:Y:S01]  /*3df0*/  ISETP.GT.U32.AND P6, PT, R3, R235, PT ;  /* 0x000000eb0300720c */ /* 0x000fe20003fc4070 */
[----:B------:R-:W-:Y:S01]  /*3e00*/  IMAD.HI.U32 R4, R2, R239, RZ ;  /* 0x000000ef02047227 */ /* 0x000fe200078e00ff */
[----:B------:R-:W-:-:S03]  /*3e10*/  LOP3.LUT R12, R0, 0x34, RZ, 0xfc, !PT ;  /* 0x00000034000c7812 */ /* 0x000fc600078efcff */
[----:B------:R-:W-:Y:S01]  /*3e20*/  IMAD R237, R3, R8, R237 ;  /* 0x0000000803ed7224 */ /* 0x000fe200078e02ed */
[----:B------:R-:W-:Y:S01]  /*3e30*/  IABS R241, R12 ;  /* 0x0000000c00f17213 */ /* 0x000fe20000000000 */
[----:B------:R-:W-:Y:S02]  /*3e40*/  IMAD.MOV R4, RZ, RZ, -R4 ;  /* 0x000000ffff047224 */ /* 0x000fe400078e0a04 */
[----:B------:R-:W-:Y:S02]  /*3e50*/  @!P1 IMAD.IADD R233, R233, 0x1, -R3 ;  /* 0x00000001e9e99824 */ /* 0x000fe400078e0a03 */
[----:B------:R-:W-:Y:S01]  /*3e60*/  @!P4 IMAD.MOV R231, RZ, RZ, -R231 ;  /* 0x000000ffffe7c224 */ /* 0x000fe200078e0ae7 */
[C---:B------:R-:W-:Y:S01]  /*3e70*/  ISETP.GT.U32.AND P4, PT, R3.reuse, R237, PT ;  /* 0x000000ed0300720c */ /* 0x040fe20003f84070 */
[C---:B------:R-:W-:Y:S01]  /*3e80*/  IMAD R239, R3.reuse, R4, R239 ;  /* 0x0000000403ef7224 */ /* 0x040fe200078e02ef */
[----:B------:R-:W-:Y:S01]  /*3e90*/  ISETP.GT.U32.AND P1, PT, R3, R233, PT ;  /* 0x000000e90300720c */ /* 0x000fe20003f24070 */
[----:B------:R-:W-:-:S02]  /*3ea0*/  @!P6 IMAD.IADD R235, R235, 0x1, -R3 ;  /* 0x00000001ebebe824 */ /* 0x000fc400078e0a03 */
[----:B------:R-:W-:Y:S01]  /*3eb0*/  IMAD.HI.U32 R6, R2, R241, RZ ;  /* 0x000000f102067227 */ /* 0x000fe200078e00ff */
[----:B------:R-:W-:-:S03]  /*3ec0*/  ISETP.GT.U32.AND P6, PT, R3, R239, PT ;  /* 0x000000ef0300720c */ /* 0x000fc60003fc4070 */
[----:B------:R-:W-:-:S04]  /*3ed0*/  IMAD.HI.U32 R10, R2, R245, RZ ;  /* 0x000000f5020a7227 */ /* 0x000fc800078e00ff */
[----:B------:R-:W-:Y:S02]  /*3ee0*/  IMAD.MOV R6, RZ, RZ, -R6 ;  /* 0x000000ffff067224 */ /* 0x000fe400078e0a06 */
[----:B------:R-:W-:Y:S02]  /*3ef0*/  IMAD.MOV R10, RZ, RZ, -R10 ;  /* 0x000000ffff0a7224 */ /* 0x000fe400078e0a0a */
[C---:B------:R-:W-:Y:S02]  /*3f00*/  IMAD R241, R3.reuse, R6, R241 ;  /* 0x0000000603f17224 */ /* 0x040fe400078e02f1 */
[----:B------:R-:W-:Y:S01]  /*3f10*/  IMAD R245, R3, R10, R245 ;  /* 0x0000000a03f57224 */ /* 0x000fe200078e02f5 */
[----:B------:R-:W-:Y:S01]  /*3f20*/  LOP3.LUT R10, R0, 0x31, RZ, 0xfc, !PT ;  /* 0x00000031000a7812 */ /* 0x000fe200078efcff */
[--C-:B------:R-:W-:Y:S01]  /*3f30*/  @!P4 IMAD.IADD R237, R237, 0x1, -R3.reuse ;  /* 0x00000001ededc824 */ /* 0x100fe200078e0a03 */
[----:B------:R-:W-:Y:S01]  /*3f40*/  ISETP.GT.U32.AND P4, PT, R3, R241, PT ;  /* 0x000000f10300720c */ /* 0x000fe20003f84070 */
[--C-:B------:R-:W-:Y:S01]  /*3f50*/  @!P1 IMAD.IADD R233, R233, 0x1, -R3.reuse ;  /* 0x00000001e9e99824 */ /* 0x100fe200078e0a03 */
[----:B------:R-:W-:Y:S01]  /*3f60*/  IABS R247, R10 ;  /* 0x0000000a00f77213 */ /* 0x000fe20000000000 */
[----:B------:R-:W-:Y:S01]  /*3f70*/  @!P6 IMAD.IADD R239, R239, 0x1, -R3 ;  /* 0x00000001efefe824 */ /* 0x000fe200078e0a03 */
[----:B------:R-:W-:Y:S01]  /*3f80*/  ISETP.GT.U32.AND P6, PT, R3, R237, PT ;  /* 0x000000ed0300720c */ /* 0x000fe20003fc4070 */
[----:B------:R-:W-:Y:S01]  /*3f90*/  IMAD.HI.U32 R8, R2, R243, RZ ;  /* 0x000000f302087227 */ /* 0x000fe200078e00ff */
[----:B------:R-:W-:-:S02]  /*3fa0*/  ISETP.GE.AND P1, PT, R12, RZ, PT ;  /* 0x000000ff0c00720c */ /* 0x000fc40003f26270 */
[----:B------:R-:W-:Y:S01]  /*3fb0*/  LOP3.LUT R12, R0, 0x30, RZ, 0xfc, !PT ;  /* 0x00000030000c7812 */ /* 0x000fe200078efcff */
[----:B------:R-:W-:Y:S01]  /*3fc0*/  @!P5 IMAD.MOV R233, RZ, RZ, -R233 ;  /* 0x000000ffffe9d224 */ /* 0x000fe200078e0ae9 */
[----:B------:R-:W-:Y:S01]  /*3fd0*/  ISETP.GT.U32.AND P5, PT, R3, R239, PT ;  /* 0x000000ef0300720c */ /* 0x000fe20003fa4070 */
[----:B------:R-:W-:Y:S01]  /*3fe0*/  IMAD.MOV R8, RZ, RZ, -R8 ;  /* 0x000000ffff087224 */ /* 0x000fe200078e0a08 */
[----:B------:R-:W-:Y:S01]  /*3ff0*/  IABS R249, R12 ;  /* 0x0000000c00f97213 */ /* 0x000fe20000000000 */
[----:B------:R-:W-:-:S04]  /*4000*/  IMAD.HI.U32 R4, R2, R247, RZ ;  /* 0x000000f702047227 */ /* 0x000fc800078e00ff */
[----:B------:R-:W-:Y:S02]  /*4010*/  IMAD R243, R3, R8, R243 ;  /* 0x0000000803f37224 */ /* 0x000fe400078e02f3 */
[----:B------:R-:W-:Y:S02]  /*4020*/  IMAD.MOV R4, RZ, RZ, -R4 ;  /* 0x000000ffff047224 */ /* 0x000fe400078e0a04 */
[----:B------:R-:W-:Y:S02]  /*4030*/  @!P4 IMAD.IADD R241, R241, 0x1, -R3 ;  /* 0x00000001f1f1c824 */ /* 0x000fe400078e0a03 */
[----:B------:R-:W-:Y:S01]  /*4040*/  @!P2 IMAD.MOV R235, RZ, RZ, -R235 ;  /* 0x000000ffffeba224 */ /* 0x000fe200078e0aeb */
[----:B------:R-:W-:Y:S01]  /*4050*/  ISETP.GT.U32.AND P2, PT, R3, R243, PT ;  /* 0x000000f30300720c */ /* 0x000fe20003f44070 */
        /* <DEDUP_REMOVED lines=8> */
[----:B------:R-:W-:Y:S01]  /*40e0*/  @!P2 IMAD.IADD R243, R243, 0x1, -R3 ;  /* 0x00000001f3f3a824 */ /* 0x000fe200078e0a03 */
[----:B------:R-:W-:Y:S01]  /*40f0*/  ISETP.GE.AND P2, PT, R14, RZ, PT ;  /* 0x000000ff0e00720c */ /* 0x000fe20003f46270 */
[----:B------:R-:W-:Y:S01]  /*4100*/  IMAD R249, R3, R8, R249 ;  /* 0x0000000803f97224 */ /* 0x000fe200078e02f9 */
[C---:B------:R-:W-:Y:S01]  /*4110*/  LOP3.LUT R8, R0.reuse, 0x2d, RZ, 0xfc, !PT ;  /* 0x0000002d00087812 */ /* 0x040fe200078efcff */
[--C-:B------:R-:W-:Y:S01]  /*4120*/  @!P6 IMAD.IADD R245, R245, 0x1, -R3.reuse ;  /* 0x00000001f5f5e824 */ /* 0x100fe200078e0a03 */
[----:B------:R-:W-:Y:S01]  /*4130*/  LOP3.LUT R14, R0, 0x2c, RZ, 0xfc, !PT ;  /* 0x0000002c000e7812 */ /* 0x000fe200078efcff */
[C---:B------:R-:W-:Y:S01]  /*4140*/  IMAD.HI.U32 R4, R2.reuse, R251, RZ ;  /* 0x000000fb02047227 */ /* 0x040fe200078e00ff */
[----:B------:R-:W-:Y:S02]  /*4150*/  IABS R20, R8 ;  /* 0x0000000800147213 */ /* 0x000fe40000000000 */
[----:B------:R-:W-:Y:S01]  /*4160*/  IABS R118, R14 ;  /* 0x0000000e00767213 */ /* 0x000fe20000000000 */
[--C-:B------:R-:W-:Y:S01]  /*4170*/  @!P4 IMAD.IADD R241, R241, 0x1, -R3.reuse ;  /* 0x00000001f1f1c824 */ /* 0x100fe200078e0a03 */
[----:B------:R-:W-:Y:S01]  /*4180*/  ISETP.GT.U32.AND P4, PT, R3, R249, PT ;  /* 0x000000f90300720c */ /* 0x000fe20003f84070 */
[----:B------:R-:W-:Y:S01]  /*4190*/  @!P5 IMAD.IADD R247, R247, 0x1, -R3 ;  /* 0x00000001f7f7d824 */ /* 0x000fe200078e0a03 */
[C---:B------:R-:W-:Y:S01]  /*41a0*/  ISETP.GT.U32.AND P5, PT, R3.reuse, R243, PT ;  /* 0x000000f30300720c */ /* 0x040fe20003fa4070 */
[----:B------:R-:W-:Y:S01]  /*41b0*/  @!P0 IMAD.MOV R237, RZ, RZ, -R237 ;  /* 0x000000ffffed8224 */ /* 0x000fe200078e0aed */
[----:B------:R-:W-:Y:S01]  /*41c0*/  ISETP.GT.U32.AND P0, PT, R3, R245, PT ;  /* 0x000000f50300720c */ /* 0x000fe20003f04070 */
[----:B------:R-:W-:Y:S01]  /*41d0*/  IMAD.HI.U32 R6, R2, R120, RZ ;  /* 0x0000007802067227 */ /* 0x000fe200078e00ff */
[----:B------:R-:W-:-:S02]  /*41e0*/  ISETP.GE.AND P6, PT, R16, RZ, PT ;  /* 0x000000ff1000720c */ /* 0x000fc40003fc6270 */
[----:B------:R-:W-:Y:S01]  /*41f0*/  LOP3.LUT R16, R0, 0x22, RZ, 0xfc, !PT ;  /* 0x0000002200107812 */ /* 0x000fe200078efcff */
[----:B------:R-:W-:Y:S02]  /*4200*/  IMAD.MOV R4, RZ, RZ, -R4 ;  /* 0x000000ffff047224 */ /* 0x000fe400078e0a04 */
[----:B------:R-:W-:Y:S01]  /*4210*/  IMAD.MOV R6, RZ, RZ, -R6 ;  /* 0x000000ffff067224 */ /* 0x000fe200078e0a06 */
[----:B------:R-:W-:Y:S01]  /*4220*/  IABS R76, R16 ;  /* 0x00000010004c7213 */ /* 0x000fe20000000000 */
[C---:B------:R-:W-:Y:S02]  /*4230*/  IMAD R251, R3.reuse, R4, R251 ;  /* 0x0000000403fb7224 */ /* 0x040fe400078e02fb */
[C---:B------:R-:W-:Y:S02]  /*4240*/  IMAD R120, R3.reuse, R6, R120 ;  /* 0x0000000603787224 */ /* 0x040fe400078e0278 */
[----:B------:R-:W-:Y:S01]  /*4250*/  @!P3 IMAD.MOV R239, RZ, RZ, -R239 ;  /* 0x000000ffffefb224 */ /* 0x000fe200078e0aef */
[C---:B------:R-:W-:Y:S01]  /*4260*/  ISETP.GT.U32.AND P3, PT, R3.reuse, R247, PT ;  /* 0x000000f70300720c */ /* 0x040fe20003f64070 */
[----:B------:R-:W-:Y:S01]  /*4270*/  @!P1 IMAD.MOV R241, RZ, RZ, -R241 ;  /* 0x000000fffff19224 */ /* 0x000fe200078e0af1 */
[----:B------:R-:W-:Y:S01]  /*4280*/  ISETP.GT.U32.AND P1, PT, R3, R251, PT ;  /* 0x000000fb0300720c */ /* 0x000fe20003f24070 */
[----:B------:R-:W-:-:S02]  /*4290*/  @!P4 IMAD.IADD R249, R249, 0x1, -R3 ;  /* 0x00000001f9f9c824 */ /* 0x000fc400078e0a03 */
[--C-:B------:R-:W-:Y:S01]  /*42a0*/  @!P5 IMAD.IADD R243, R243, 0x1, -R3.reuse ;  /* 0x00000001f3f3d824 */ /* 0x100fe200078e0a03 */
[----:B------:R-:W-:Y:S01]  /*42b0*/  ISETP.GE.AND P5, PT, R10, RZ, PT ;  /* 0x000000ff0a00720c */ /* 0x000fe20003fa6270 */
[--C-:B------:R-:W-:Y:S01]  /*42c0*/  @!P0 IMAD.IADD R245, R245, 0x1, -R3.reuse ;  /* 0x00000001f5f58824 */ /* 0x100fe200078e0a03 */
[C---:B------:R-:W-:Y:S01]  /*42d0*/  ISETP.GT.U32.AND P0, PT, R3.reuse, R120, PT ;  /* 0x000000780300720c */ /* 0x040fe20003f04070 */
[----:B------:R-:W-:Y:S01]  /*42e0*/  IMAD.HI.U32 R4, R2, R20, RZ ;  /* 0x0000001402047227 */ /* 0x000fe200078e00ff */
[----:B------:R-:W-:Y:S02]  /*42f0*/  ISETP.GT.U32.AND P4, PT, R3, R249, PT ;  /* 0x000000f90300720c */ /* 0x000fe40003f84070 */
[----:B------:R-:W-:Y:S01]  /*4300*/  LOP3.LUT R10, R0, 0x26, RZ, 0xfc, !PT ;  /* 0x00000026000a7812 */ /* 0x000fe200078efcff */
[----:B------:R-:W-:Y:S02]  /*4310*/  IMAD.MOV R4, RZ, RZ, -R4 ;  /* 0x000000ffff047224 */ /* 0x000fe400078e0a04 */
[--C-:B------:R-:W-:Y:S01]  /*4320*/  @!P3 IMAD.IADD R247, R247, 0x1, -R3.reuse ;  /* 0x00000001f7f7b824 */ /* 0x100fe200078e0a03 */
[----:B------:R-:W-:Y:S01]  /*4330*/  ISETP.GE.AND P3, PT, R12, RZ, PT ;  /* 0x000000ff0c00720c */ /* 0x000fe20003f66270 */
[--C-:B------:R-:W-:Y:S01]  /*4340*/  @!P1 IMAD.IADD R251, R251, 0x1, -R3.reuse ;  /* 0x00000001fbfb9824 */ /* 0x100fe200078e0a03 */
[----:B------:R-:W-:Y:S01]  /*4350*/  ISETP.GE.AND P1, PT, R22, RZ, PT ;  /* 0x000000ff1600720c */ /* 0x000fe20003f26270 */
[C---:B------:R-:W-:Y:S01]  /*4360*/  IMAD R20, R3.reuse, R4, R20 ;  /* 0x0000000403147224 */ /* 0x040fe200078e0214 */
[----:B------:R-:W-:Y:S01]  /*4370*/  LOP3.LUT R4, R0, 0x2b, RZ, 0xfc, !PT ;  /* 0x0000002b00047812 */ /* 0x000fe200078efcff */
[----:B------:R-:W-:Y:S01]  /*4380*/  @!P0 IMAD.IADD R120, R120, 0x1, -R3 ;  /* 0x0000000178788824 */ /* 0x000fe200078e0a03 */
[C---:B------:R-:W-:Y:S01]  /*4390*/  ISETP.GT.U32.AND P0, PT, R3.reuse, R251, PT ;  /* 0x000000fb0300720c */ /* 0x040fe20003f04070 */
[----:B------:R-:W-:Y:S01]  /*43a0*/  @!P5 IMAD.MOV R247, RZ, RZ, -R247 ;  /* 0x000000fffff7d224 */ /* 0x000fe200078e0af7 */
[----:B------:R-:W-:Y:S01]  /*43b0*/  ISETP.GT.U32.AND P5, PT, R3, R20, PT ;  /* 0x000000140300720c */ /* 0x000fe20003fa4070 */
[----:B------:R-:W-:Y:S01]  /*43c0*/  IMAD.HI.U32 R6, R2, R118, RZ ;  /* 0x0000007602067227 */ /* 0x000fe200078e00ff */
[----:B------:R-:W-:-:S02]  /*43d0*/  IABS R22, R4 ;  /* 0x0000000400167213 */ /* 0x000fc40000000000 */
[----:B------:R-:W-:Y:S01]  /*43e0*/  IABS R82, R10 ;  /* 0x0000000a00527213 */ /* 0x000fe20000000000 */
[----:B------:R-:W-:Y:S01]  /*43f0*/  @!P4 IMAD.IADD R249, R249, 0x1, -R3 ;  /* 0x00000001f9f9c824 */ /* 0x000fe200078e0a03 */
[----:B------:R-:W-:Y:S01]  /*4400*/  ISETP.GE.AND P4, PT, R18, RZ, PT ;  /* 0x000000ff1200720c */ /* 0x000fe20003f86270 */
[----:B------:R-:W-:Y:S01]  /*4410*/  @!P2 IMAD.MOV R243, RZ, RZ, -R243 ;  /* 0x000000fffff3a224 */ /* 0x000fe200078e0af3 */
[C---:B------:R-:W-:Y:S01]  /*4420*/  ISETP.GT.U32.AND P2, PT, R3.reuse, R120, PT ;  /* 0x000000780300720c */ /* 0x040fe20003f44070 */
[----:B------:R-:W-:Y:S01]  /*4430*/  IMAD.MOV R6, RZ, RZ, -R6 ;  /* 0x000000ffff067224 */ /* 0x000fe200078e0a06 */
[C---:B------:R-:W-:Y:S01]  /*4440*/  LOP3.LUT R12, R0.reuse, 0x24, RZ, 0xfc, !PT ;  /* 0x00000024000c7812 */ /* 0x040fe200078efcff */
[----:B------:R-:W-:Y:S01]  /*4450*/  @!P3 IMAD.MOV R249, RZ, RZ, -R249 ;  /* 0x000000fffff9b224 */ /* 0x000fe200078e0af9 */
[C---:B------:R-:W-:Y:S01]  /*4460*/  LOP3.LUT R18, R0.reuse, 0x3, RZ, 0xfc, !PT ;  /* 0x0000000300127812 */ /* 0x040fe200078efcff */
[----:B------:R-:W-:Y:S01]  /*4470*/  IMAD R118, R3, R6, R118 ;  /* 0x0000000603767224 */ /* 0x000fe200078e0276 */
[----:B------:R-:W-:Y:S01]  /*4480*/  LOP3.LUT R6, R0, 0x2a, RZ, 0xfc, !PT ;  /* 0x0000002a00067812 */ /* 0x000fe200078efcff */
[--C-:B------:R-:W-:Y:S01]  /*4490*/  @!P0 IMAD.IADD R251, R251, 0x1, -R3.reuse ;  /* 0x00000001fbfb8824 */ /* 0x100fe200078e0a03 */
[----:B------:R-:W-:Y:S01]  /*44a0*/  ISETP.GE.AND P0, PT, R14, RZ, PT ;  /* 0x000000ff0e00720c */ /* 0x000fe20003f06270 */
[----:B------:R-:W-:Y:S01]  /*44b0*/  @!P5 IMAD.IADD R20, R20, 0x1, -R3 ;  /* 0x000000011414d824 */ /* 0x000fe200078e0a03 */
[C---:B------:R-:W-:Y:S01]  /*44c0*/  ISETP.GT.U32.AND P3, PT, R3.reuse, R118, PT ;  /* 0x000000760300720c */ /* 0x040fe20003f64070 */
[----:B------:R-:W-:Y:S01]  /*44d0*/  @!P4 IMAD.MOV R251, RZ, RZ, -R251 ;  /* 0x000000fffffbc224 */ /* 0x000fe200078e0afb */
[----:B------:R-:W-:Y:S01]  /*44e0*/  IABS R86, R6 ;  /* 0x0000000600567213 */ /* 0x000fe20000000000 */
[----:B------:R-:W-:Y:S01]  /*44f0*/  @!P2 IMAD.IADD R120, R120, 0x1, -R3 ;  /* 0x000000017878a824 */ /* 0x000fe200078e0a03 */
[----:B------:R-:W-:Y:S01]  /*4500*/  ISETP.GE.AND P2, PT, R4, RZ, PT ;  /* 0x000000ff0400720c */ /* 0x000fe20003f46270 */
[----:B------:R-:W-:Y:S01]  /*4510*/  IMAD.HI.U32 R4, R2, R22, RZ ;  /* 0x0000001602047227 */ /* 0x000fe200078e00ff */
[----:B------:R-:W-:-:S02]  /*4520*/  ISETP.GT.U32.AND P4, PT, R3, R20, PT ;  /* 0x000000140300720c */ /* 0x000fc40003f84070 */
[----:B------:R-:W-:Y:S01]  /*4530*/  ISETP.GE.AND P5, PT, R6, RZ, PT ;  /* 0x000000ff0600720c */ /* 0x000fe20003fa6270 */
[----:B------:R-:W-:Y:S01]  /*4540*/  IMAD.MOV R4, RZ, RZ, -R4 ;  /* 0x000000ffff047224 */ /* 0x000fe200078e0a04 */
[----:B------:R-:W-:Y:S01]  /*4550*/  IABS R44, R12 ;  /* 0x0000000c002c7213 */ /* 0x000fe20000000000 */
[----:B------:R-:W-:Y:S01]  /*4560*/  @!P6 IMAD.MOV R245, RZ, RZ, -R245 ;  /* 0x000000fffff5e224 */ /* 0x000fe200078e0af5 */
[----:B------:R-:W-:Y:S01]  /*4570*/  ISETP.GE.AND P6, PT, R8, RZ, PT ;  /* 0x000000ff0800720c */ /* 0x000fe20003fc6270 */
[----:B------:R-:W-:Y:S01]  /*4580*/  @!P3 IMAD.IADD R118, R118, 0x1, -R3 ;  /* 0x000000017676b824 */ /* 0x000fe200078e0a03 */
[C---:B------:R-:W-:Y:S01]  /*4590*/  LOP3.LUT R8, R0.reuse, 0x29, RZ, 0xfc, !PT ;  /* 0x0000002900087812 */ /* 0x040fe200078efcff */
[C---:B------:R-:W-:Y:S01]  /*45a0*/  IMAD R22, R3.reuse, R4, R22 ;  /* 0x0000000403167224 */ /* 0x040fe200078e0216 */
[----:B------:R-:W-:Y:S01]  /*45b0*/  LOP3.LUT R4, R0, 0x28, RZ, 0xfc, !PT ;  /* 0x0000002800047812 */ /* 0x000fe200078efcff */
[----:B------:R-:W-:Y:S01]  /*45c0*/  IMAD.HI.U32 R6, R2, R86, RZ ;  /* 0x0000005602067227 */ /* 0x000fe200078e00ff */
[----:B------:R-:W-:-:S02]  /*45d0*/  ISETP.GT.U32.AND P3, PT, R3, R118, PT ;  /* 0x000000760300720c */ /* 0x000fc40003f64070 */
[----:B------:R-:W-:Y:S01]  /*45e0*/  IABS R40, R8 ;  /* 0x0000000800287213 */ /* 0x000fe20000000000 */
[--C-:B------:R-:W-:Y:S01]  /*45f0*/  @!P4 IMAD.IADD R20, R20, 0x1, -R3.reuse ;  /* 0x000000011414c824 */ /* 0x100fe200078e0a03 */
[C---:B------:R-:W-:Y:S01]  /*4600*/  ISETP.GT.U32.AND P4, PT, R3.reuse, R22, PT ;  /* 0x000000160300720c */ /* 0x040fe20003f84070 */
[----:B------:R-:W-:Y:S01]  /*4610*/  IMAD.MOV R6, RZ, RZ, -R6 ;  /* 0x000000ffff067224 */ /* 0x000fe200078e0a06 */
[----:B------:R-:W-:Y:S01]  /*4620*/  IABS R84, R4 ;  /* 0x0000000400547213 */ /* 0x000fe20000000000 */
[----:B------:R-:W-:Y:S01]  /*4630*/  @!P6 IMAD.MOV R20, RZ, RZ, -R20 ;  /* 0x000000ffff14e224 */ /* 0x000fe200078e0a14 */
[C---:B------:R-:W-:Y:S01]  /*4640*/  LOP3.LUT R14, R0.reuse, 0x23, RZ, 0xfc, !PT ;  /* 0x00000023000e7812 */ /* 0x040fe200078efcff */
[C---:B------:R-:W-:Y:S01]  /*4650*/  IMAD R86, R3.reuse, R6, R86 ;  /* 0x0000000603567224 */ /* 0x040fe200078e0256 */
[----:B------:R-:W-:Y:S01]  /*4660*/  LOP3.LUT R6, R0, 0x27, RZ, 0xfc, !PT ;  /* 0x0000002700067812 */ /* 0x000fe200078efcff */
[----:B------:R-:W-:Y:S01]  /*4670*/  @!P1 IMAD.MOV R120, RZ, RZ, -R120 ;  /* 0x000000ffff789224 */ /* 0x000fe200078e0a78 */
[----:B------:R-:W-:Y:S01]  /*4680*/  ISETP.GE.AND P1, PT, R8, RZ, PT ;  /* 0x000000ff0800720c */ /* 0x000fe20003f26270 */
[----:B------:R-:W-:Y:S01]  /*4690*/  @!P3 IMAD.IADD R118, R118, 0x1, -R3 ;  /* 0x000000017676b824 */ /* 0x000fe200078e0a03 */
[----:B------:R-:W-:-:S02]  /*46a0*/  ISETP.GT.U32.AND P6, PT, R3, R86, PT ;  /* 0x000000560300720c */ /* 0x000fc40003fc4070 */
[----:B------:R-:W-:Y:S01]  /*46b0*/  ISETP.GE.AND P3, PT, R4, RZ, PT ;  /* 0x000000ff0400720c */ /* 0x000fe20003f66270 */
[----:B------:R-:W-:Y:S01]  /*46c0*/  @!P4 IMAD.IADD R22, R22, 0x1, -R3 ;  /* 0x000000011616c824 */ /* 0x000fe200078e0a03 */
[----:B------:R-:W-:Y:S01]  /*46d0*/  IABS R42, R6 ;  /* 0x00000006002a7213 */ /* 0x000fe20000000000 */
[C---:B------:R-:W-:Y:S01]  /*46e0*/  IMAD.HI.U32 R4, R2.reuse, R40, RZ ;  /* 0x0000002802047227 */ /* 0x040fe200078e00ff */
[----:B------:R-:W-:Y:S02]  /*46f0*/  IABS R78, R14 ;  /* 0x0000000e004e7213 */ /* 0x000fe40000000000 */
[----:B------:R-:W-:Y:S01]  /*4700*/  ISETP.GT.U32.AND P4, PT, R3, R22, PT ;  /* 0x000000160300720c */ /* 0x000fe20003f84070 */
[----:B------:R-:W-:Y:S01]  /*4710*/  IMAD.MOV R8, RZ, RZ, -R4 ;  /* 0x000000ffff087224 */ /* 0x000fe200078e0a04 */
[----:B------:R-:W-:Y:S01]  /*4720*/  IABS R101, R18 ;  /* 0x0000001200657213 */ /* 0x000fe20000000000 */
[----:B------:R-:W-:-:S04]  /*4730*/  IMAD.HI.U32 R4, R2, R84, RZ ;  /* 0x0000005402047227 */ /* 0x000fc800078e00ff */
[----:B------:R-:W-:Y:S02]  /*4740*/  @!P6 IMAD.IADD R86, R86, 0x1, -R3 ;  /* 0x000000015656e824 */ /* 0x000fe400078e0a03 */
[----:B------:R-:W-:Y:S02]  /*4750*/  IMAD.MOV R4, RZ, RZ, -R4 ;  /* 0x000000ffff047224 */ /* 0x000fe400078e0a04 */
[C---:B------:R-:W-:Y:S01]  /*4760*/  IMAD R40, R3.reuse, R8, R40 ;  /* 0x0000000803287224 */ /* 0x040fe200078e0228 */
[C---:B------:R-:W-:Y:S01]  /*4770*/  ISETP.GT.U32.AND P6, PT, R3.reuse, R86, PT ;  /* 0x000000560300720c */ /* 0x040fe20003fc4070 */
[----:B------:R-:W-:Y:S01]  /*4780*/  IMAD R84, R3, R4, R84 ;  /* 0x0000000403547224 */ /* 0x000fe200078e0254 */
[----:B------:R-:W-:Y:S01]  /*4790*/  LOP3.LUT R8, R0, 0x25, RZ, 0xfc, !PT ;  /* 0x0000002500087812 */ /* 0x000fe200078efcff */
[----:B------:R-:W-:-:S03]  /*47a0*/  IMAD.HI.U32 R4, R2, R42, RZ ;  /* 0x0000002a02047227 */ /* 0x000fc600078e00ff */
[----:B------:R-:W-:Y:S01]  /*47b0*/  IABS R80, R8 ;  /* 0x0000000800507213 */ /* 0x000fe20000000000 */
[----:B------:R-:W-:Y:S01]  /*47c0*/  @!P0 IMAD.MOV R118, RZ, RZ, -R118 ;  /* 0x000000ffff768224 */ /* 0x000fe200078e0a76 */
[----:B------:R-:W-:Y:S01]  /*47d0*/  ISETP.GE.AND P0, PT, R6, RZ, PT ;  /* 0x000000ff0600720c */ /* 0x000fe20003f06270 */
[----:B------:R-:W-:Y:S01]  /*47e0*/  @!P4 IMAD.IADD R22, R22, 0x1, -R3 ;  /* 0x000000011616c824 */ /* 0x000fe200078e0a03 */
[----:B------:R-:W-:Y:S01]  /*47f0*/  ISETP.GT.U32.AND P4, PT, R3, R40, PT ;  /* 0x000000280300720c */ /* 0x000fe20003f84070 */
[----:B------:R-:W-:-:S04]  /*4800*/  IMAD.HI.U32 R6, R2, R82, RZ ;  /* 0x0000005202067227 */ /* 0x000fc800078e00ff */
[----:B------:R-:W-:Y:S02]  /*4810*/  IMAD.MOV R4, RZ, RZ, -R4 ;  /* 0x000000ffff047224 */ /* 0x000fe400078e0a04 */
[----:B------:R-:W-:Y:S02]  /*4820*/  IMAD.MOV R6, RZ, RZ, -R6 ;  /* 0x000000ffff067224 */ /* 0x000fe400078e0a06 */
[C---:B------:R-:W-:Y:S02]  /*4830*/  IMAD R42, R3.reuse, R4, R42 ;  /* 0x00000004032a7224 */ /* 0x040fe400078e022a */
[C---:B------:R-:W-:Y:S02]  /*4840*/  IMAD R82, R3.reuse, R6, R82 ;  /* 0x0000000603527224 */ /* 0x040fe400078e0252 */
[--C-:B------:R-:W-:Y:S01]  /*4850*/  @!P6 IMAD.IADD R86, R86, 0x1, -R3.reuse ;  /* 0x000000015656e824 */ /* 0x100fe200078e0a03 */
[C---:B------:R-:W-:Y:S01]  /*4860*/  ISETP.GT.U32.AND P6, PT, R3.reuse, R42, PT ;  /* 0x0000002a0300720c */ /* 0x040fe20003fc4070 */
[----:B------:R-:W-:Y:S01]  /*4870*/  @!P4 IMAD.IADD R40, R40, 0x1, -R3 ;  /* 0x000000012828c824 */ /* 0x000fe200078e0a03 */
[C---:B------:R-:W-:Y:S01]  /*4880*/  ISETP.GT.U32.AND P4, PT, R3.reuse, R82, PT ;  /* 0x000000520300720c */ /* 0x040fe20003f84070 */
[----:B------:R-:W-:Y:S01]  /*4890*/  @!P2 IMAD.MOV R22, RZ, RZ, -R22 ;  /* 0x000000ffff16a224 */ /* 0x000fe200078e0a16 */
[----:B------:R-:W-:Y:S01]  /*48a0*/  ISETP.GT.U32.AND P2, PT, R3, R84, PT ;  /* 0x000000540300720c */ /* 0x000fe20003f44070 */
[----:B------:R-:W-:-:S04]  /*48b0*/  IMAD.HI.U32 R4, R2, R80, RZ ;  /* 0x0000005002047227 */ /* 0x000fc800078e00ff */
[----:B------:R-:W-:Y:S02]  /*48c0*/  IMAD.MOV R4, RZ, RZ, -R4 ;  /* 0x000000ffff047224 */ /* 0x000fe400078e0a04 */
[----:B------:R-:W-:Y:S02]  /*48d0*/  @!P5 IMAD.MOV R86, RZ, RZ, -R86 ;  /* 0x000000ffff56d224 */ /* 0x000fe400078e0a56 */
[--C-:B------:R-:W-:Y:S02]  /*48e0*/  @!P6 IMAD.IADD R42, R42, 0x1, -R3.reuse ;  /* 0x000000012a2ae824 */ /* 0x100fe400078e0a03 */
[----:B------:R-:W-:Y:S02]  /*48f0*/  @!P4 IMAD.IADD R82, R82, 0x1, -R3 ;  /* 0x000000015252c824 */ /* 0x000fe400078e0a03 */
[C---:B------:R-:W-:Y:S01]  /*4900*/  IMAD R80, R3.reuse, R4, R80 ;  /* 0x0000000403507224 */ /* 0x040fe200078e0250 */
[C---:B------:R-:W-:Y:S01]  /*4910*/  ISETP.GT.U32.AND P4, PT, R3.reuse, R42, PT ;  /* 0x0000002a0300720c */ /* 0x040fe20003f84070 */
[----:B------:R-:W-:Y:S01]  /*4920*/  IMAD.HI.U32 R4, R2, R44, RZ ;  /* 0x0000002c02047227 */ /* 0x000fe200078e00ff */
[----:B------:R-:W-:-:S03]  /*4930*/  ISETP.GT.U32.AND P5, PT, R3, R82, PT ;  /* 0x000000520300720c */ /* 0x000fc60003fa4070 */
[----:B------:R-:W-:Y:S01]  /*4940*/  @!P2 IMAD.IADD R84, R84, 0x1, -R3 ;  /* 0x000000015454a824 */ /* 0x000fe200078e0a03 */
[C---:B------:R-:W-:Y:S01]  /*4950*/  ISETP.GT.U32.AND P2, PT, R3.reuse, R40, PT ;  /* 0x000000280300720c */ /* 0x040fe20003f44070 */
[----:B------:R-:W-:Y:S02]  /*4960*/  IMAD.MOV R4, RZ, RZ, -R4 ;  /* 0x000000ffff047224 */ /* 0x000fe400078e0a04 */
[----:B------:R-:W-:Y:S01]  /*4970*/  IMAD.HI.U32 R6, R2, R76, RZ ;  /* 0x0000004c02067227 */ /* 0x000fe200078e00ff */
[----:B------:R-:W-:-:S03]  /*4980*/  ISETP.GT.U32.AND P6, PT, R3, R84, PT ;  /* 0x000000540300720c */ /* 0x000fc60003fc4070 */
[C---:B------:R-:W-:Y:S02]  /*4990*/  IMAD R44, R3.reuse, R4, R44 ;  /* 0x00000004032c7224 */ /* 0x040fe400078e022c */
[----:B------:R-:W-:Y:S02]  /*49a0*/  @!P4 IMAD.IADD R42, R42, 0x1, -R3 ;  /* 0x000000012a2ac824 */ /* 0x000fe400078e0a03 */
[----:B------:R-:W-:Y:S01]  /*49b0*/  IMAD.HI.U32 R4, R2, R78, RZ ;  /* 0x0000004e02047227 */ /* 0x000fe200078e00ff */
[----:B------:R-:W-:-:S03]  /*49c0*/  ISETP.GT.U32.AND P4, PT, R3, R44, PT ;  /* 0x0000002c0300720c */ /* 0x000fc60003f84070 */
[----:B------:R-:W-:Y:S02]  /*49d0*/  IMAD.MOV R4, RZ, RZ, -R4 ;  /* 0x000000ffff047224 */ /* 0x000fe400078e0a04 */
[--C-:B------:R-:W-:Y:S01]  /*49e0*/  @!P6 IMAD.IADD R84, R84, 0x1, -R3.reuse ;  /* 0x000000015454e824 */ /* 0x100fe200078e0a03 */
[----:B------:R-:W-:Y:S01]  /*49f0*/  ISETP.GE.AND P6, PT, R10, RZ, PT ;  /* 0x000000ff0a00720c */ /* 0x000fe20003fc6270 */
[C---:B------:R-:W-:Y:S01]  /*4a00*/  IMAD R78, R3.reuse, R4, R78 ;  /* 0x00000004034e7224 */ /* 0x040fe200078e024e */
[----:B------:R-:W-:Y:S01]  /*4a10*/  LOP3.LUT R10, R0, 0x21, RZ, 0xfc, !PT ;  /* 0x00000021000a7812 */ /* 0x000fe200078efcff */
[--C-:B------:R-:W-:Y:S01]  /*4a20*/  @!P2 IMAD.IADD R40, R40, 0x1, -R3.reuse ;  /* 0x000000012828a824 */ /* 0x100fe200078e0a03 */
[----:B------:R-:W-:Y:S01]  /*4a30*/  ISETP.GT.U32.AND P2, PT, R3, R80, PT ;  /* 0x000000500300720c */ /* 0x000fe20003f44070 */
[----:B------:R-:W-:Y:S01]  /*4a40*/  IMAD.MOV R6, RZ, RZ, -R6 ;  /* 0x000000ffff067224 */ /* 0x000fe200078e0a06 */
[----:B------:R-:W-:Y:S01]  /*4a50*/  IABS R75, R10 ;  /* 0x0000000a004b7213 */ /* 0x000fe20000000000 */
[----:B------:R-:W-:-:S02]  /*4a60*/  @!P4 IMAD.IADD R44, R44, 0x1, -R3 ;  /* 0x000000012c2cc824 */ /* 0x000fc400078e0a03 */
[--C-:B------:R-:W-:Y:S01]  /*4a70*/  @!P5 IMAD.IADD R82, R82, 0x1, -R3.reuse ;  /* 0x000000015252d824 */ /* 0x100fe200078e0a03 */
[----:B------:R-:W-:Y:S01]  /*4a80*/  ISETP.GE.AND P5, PT, R8, RZ, PT ;  /* 0x000000ff0800720c */ /* 0x000fe20003fa6270 */
[----:B------:R-:W-:Y:S01]  /*4a90*/  IMAD.HI.U32 R4, R2, R75, RZ ;  /* 0x0000004b02047227 */ /* 0x000fe200078e00ff */
[C---:B------:R-:W-:Y:S02]  /*4aa0*/  ISETP.GT.U32.AND P4, PT, R3.reuse, R44, PT ;  /* 0x0000002c0300720c */ /* 0x040fe40003f84070 */
[----:B------:R-:W-:Y:S01]  /*4ab0*/  LOP3.LUT R8, R0, 0x20, RZ, 0xfc, !PT ;  /* 0x0000002000087812 */ /* 0x000fe200078efcff */
[----:B------:R-:W-:Y:S02]  /*4ac0*/  IMAD.MOV R4, RZ, RZ, -R4 ;  /* 0x000000ffff047224 */ /* 0x000fe400078e0a04 */
[----:B------:R-:W-:Y:S01]  /*4ad0*/  @!P2 IMAD.IADD R80, R80, 0x1, -R3 ;  /* 0x000000015050a824 */ /* 0x000fe200078e0a03 */
[----:B------:R-:W-:Y:S01]  /*4ae0*/  ISETP.GE.AND P2, PT, R12, RZ, PT ;  /* 0x000000ff0c00720c */ /* 0x000fe20003f46270 */
[C---:B------:R-:W-:Y:S01]  /*4af0*/  IMAD R75, R3.reuse, R4, R75 ;  /* 0x00000004034b7224 */ /* 0x040fe200078e024b */
[----:B------:R-:W-:Y:S01]  /*4b00*/  IABS R73, R8 ;  /* 0x0000000800497213 */ /* 0x000fe20000000000 */
[C---:B------:R-:W-:Y:S01]  /*4b10*/  IMAD R76, R3.reuse, R6, R76 ;  /* 0x00000006034c7224 */ /* 0x040fe200078e024c */
[----:B------:R-:W-:Y:S01]  /*4b20*/  LOP3.LUT R12, R0, 0x1f, RZ, 0xfc, !PT ;  /* 0x0000001f000c7812 */ /* 0x000fe200078efcff */
[----:B------:R-:W-:Y:S01]  /*4b30*/  @!P1 IMAD.MOV R40, RZ, RZ, -R40 ;  /* 0x000000ffff289224 */ /* 0x000fe200078e0a28 */
[C---:B------:R-:W-:Y:S01]  /*4b40*/  ISETP.GT.U32.AND P1, PT, R3.reuse, R80, PT ;  /* 0x000000500300720c */ /* 0x040fe20003f24070 */
[----:B------:R-:W-:Y:S01]  /*4b50*/  @!P4 IMAD.IADD R44, R44, 0x1, -R3 ;  /* 0x000000012c2cc824 */ /* 0x000fe200078e0a03 */
[C---:B------:R-:W-:Y:S01]  /*4b60*/  ISETP.GT.U32.AND P4, PT, R3.reuse, R75, PT ;  /* 0x0000004b0300720c */ /* 0x040fe20003f84070 */
[----:B------:R-:W-:Y:S01]  /*4b70*/  @!P6 IMAD.MOV R82, RZ, RZ, -R82 ;  /* 0x000000ffff52e224 */ /* 0x000fe200078e0a52 */
[----:B------:R-:W-:Y:S01]  /*4b80*/  ISETP.GT.U32.AND P6, PT, R3, R76, PT ;  /* 0x0000004c0300720c */ /* 0x000fe20003fc4070 */
[----:B------:R-:W-:Y:S01]  /*4b90*/  IMAD.HI.U32 R4, R2, R73, RZ ;  /* 0x0000004902047227 */ /* 0x000fe200078e00ff */
[----:B------:R-:W-:-:S03]  /*4ba0*/  IABS R71, R12 ;  /* 0x0000000c00477213 */ /* 0x000fc60000000000 */
[----:B------:R-:W-:Y:S01]  /*4bb0*/  @!P3 IMAD.MOV R84, RZ, RZ, -R84 ;  /* 0x000000ffff54b224 */ /* 0x000fe200078e0a54 */
[----:B------:R-:W-:Y:S01]  /*4bc0*/  ISETP.GT.U32.AND P3, PT, R3, R78, PT ;  /* 0x0000004e0300720c */ /* 0x000fe20003f64070 */
[----:B------:R-:W-:Y:S02]  /*4bd0*/  IMAD.MOV R6, RZ, RZ, -R4 ;  /* 0x000000ffff067224 */ /* 0x000fe400078e0a04 */
[----:B------:R-:W-:-:S04]  /*4be0*/  IMAD.HI.U32 R4, R2, R71, RZ ;  /* 0x0000004702047227 */ /* 0x000fc800078e00ff */
[--C-:B------:R-:W-:Y:S02]  /*4bf0*/  @!P4 IMAD.IADD R75, R75, 0x1, -R3.reuse ;  /* 0x000000014b4bc824 */ /* 0x100fe400078e0a03 */
        /* <DEDUP_REMOVED lines=10> */
[----:B------:R-:W-:Y:S01]  /*4ca0*/  @!P3 IMAD.IADD R78, R78, 0x1, -R3 ;  /* 0x000000014e4eb824 */ /* 0x000fe200078e0a03 */
[----:B------:R-:W-:Y:S01]  /*4cb0*/  ISETP.GE.AND P3, PT, R10, RZ, PT ;  /* 0x000000ff0a00720c */ /* 0x000fe20003f66270 */
[C---:B------:R-:W-:Y:S01]  /*4cc0*/  IMAD R73, R3.reuse, R6, R73 ;  /* 0x0000000603497224 */ /* 0x040fe200078e0249 */
[----:B------:R-:W-:Y:S01]  /*4cd0*/  LOP3.LUT R10, R0, 0x1e, RZ, 0xfc, !PT ;  /* 0x0000001e000a7812 */ /* 0x000fe200078efcff */
[----:B------:R-:W-:Y:S01]  /*4ce0*/  @!P0 IMAD.MOV R42, RZ, RZ, -R42 ;  /* 0x000000ffff2a8224 */ /* 0x000fe200078e0a2a */
[----:B------:R-:W-:Y:S01]  /*4cf0*/  ISETP.GT.U32.AND P6, PT, R3, R78, PT ;  /* 0x0000004e0300720c */ /* 0x000fe20003fc4070 */
[--C-:B------:R-:W-:Y:S01]  /*4d00*/  @!P4 IMAD.IADD R75, R75, 0x1, -R3.reuse ;  /* 0x000000014b4bc824 */ /* 0x100fe200078e0a03 */
[----:B------:R-:W-:Y:S01]  /*4d10*/  ISETP.GT.U32.AND P4, PT, R3, R71, PT ;  /* 0x000000470300720c */ /* 0x000fe20003f84070 */
[----:B------:R-:W-:Y:S01]  /*4d20*/  @!P2 IMAD.MOV R44, RZ, RZ, -R44 ;  /* 0x000000ffff2ca224 */ /* 0x000fe200078e0a2c */
[----:B------:R-:W-:Y:S01]  /*4d30*/  IABS R69, R10 ;  /* 0x0000000a00457213 */ /* 0x000fe20000000000 */
[----:B------:R-:W-:Y:S01]  /*4d40*/  @!P5 IMAD.IADD R76, R76, 0x1, -R3 ;  /* 0x000000014c4cd824 */ /* 0x000fe200078e0a03 */
[----:B------:R-:W-:-:S02]  /*4d50*/  ISETP.GE.AND P5, PT, R8, RZ, PT ;  /* 0x000000ff0800720c */ /* 0x000fc40003fa6270 */
[----:B------:R-:W-:Y:S01]  /*4d60*/  LOP3.LUT R8, R0, 0x1c, RZ, 0xfc, !PT ;  /* 0x0000001c00087812 */ /* 0x000fe200078efcff */
[----:B------:R-:W-:Y:S01]  /*4d70*/  IMAD.HI.U32 R4, R2, R69, RZ ;  /* 0x0000004502047227 */ /* 0x000fe200078e00ff */
[----:B------:R-:W-:Y:S02]  /*4d80*/  ISETP.GE.AND P0, PT, R14, RZ, PT ;  /* 0x000000ff0e00720c */ /* 0x000fe40003f06270 */
[----:B------:R-:W-:Y:S01]  /*4d90*/  IABS R65, R8 ;  /* 0x0000000800417213 */ /* 0x000fe20000000000 */
[----:B------:R-:W-:Y:S01]  /*4da0*/  IMAD.MOV R4, RZ, RZ, -R4 ;  /* 0x000000ffff047224 */ /* 0x000fe200078e0a04 */
[----:B------:R-:W-:Y:S01]  /*4db0*/  LOP3.LUT R14, R0, 0x1d, RZ, 0xfc, !PT ;  /* 0x0000001d000e7812 */ /* 0x000fe200078efcff */
[--C-:B------:R-:W-:Y:S02]  /*4dc0*/  @!P4 IMAD.IADD R71, R71, 0x1, -R3.reuse ;  /* 0x000000014747c824 */ /* 0x100fe400078e0a03 */
[----:B------:R-:W-:Y:S01]  /*4dd0*/  @!P6 IMAD.IADD R78, R78, 0x1, -R3 ;  /* 0x000000014e4ee824 */ /* 0x000fe200078e0a03 */
[C---:B------:R-:W-:Y:S01]  /*4de0*/  ISETP.GT.U32.AND P6, PT, R3.reuse, R73, PT ;  /* 0x000000490300720c */ /* 0x040fe20003fc4070 */
[C---:B------:R-:W-:Y:S01]  /*4df0*/  IMAD R69, R3.reuse, R4, R69 ;  /* 0x0000000403457224 */ /* 0x040fe200078e0245 */
[----:B------:R-:W-:Y:S01]  /*4e00*/  ISETP.GT.U32.AND P4, PT, R3, R71, PT ;  /* 0x000000470300720c */ /* 0x000fe20003f84070 */
[----:B------:R-:W-:Y:S01]  /*4e10*/  IMAD.HI.U32 R4, R2, R65, RZ ;  /* 0x0000004102047227 */ /* 0x000fe200078e00ff */
[----:B------:R-:W-:-:S03]  /*4e20*/  IABS R67, R14 ;  /* 0x0000000e00437213 */ /* 0x000fc60000000000 */
[----:B------:R-:W-:Y:S02]  /*4e30*/  IMAD.MOV R4, RZ, RZ, -R4 ;  /* 0x000000ffff047224 */ /* 0x000fe400078e0a04 */
[----:B------:R-:W-:-:S04]  /*4e40*/  IMAD.HI.U32 R6, R2, R67, RZ ;  /* 0x0000004302067227 */ /* 0x000fc800078e00ff */
[----:B------:R-:W-:Y:S02]  /*4e50*/  IMAD R65, R3, R4, R65 ;  /* 0x0000000403417224 */ /* 0x000fe400078e0241 */
[--C-:B------:R-:W-:Y:S01]  /*4e60*/  @!P6 IMAD.IADD R73, R73, 0x1, -R3.reuse ;  /* 0x000000014949e824 */ /* 0x100fe200078e0a03 */
[----:B------:R-:W-:Y:S01]  /*4e70*/  ISETP.GE.AND P6, PT, R12, RZ, PT ;  /* 0x000000ff0c00720c */ /* 0x000fe20003fc6270 */
[----:B------:R-:W-:Y:S01]  /*4e80*/  @!P4 IMAD.IADD R71, R71, 0x1, -R3 ;  /* 0x000000014747c824 */ /* 0x000fe200078e0a03 */
[C---:B------:R-:W-:Y:S01]  /*4e90*/  ISETP.GT.U32.AND P4, PT, R3.reuse, R65, PT ;  /* 0x000000410300720c */ /* 0x040fe20003f84070 */
[----:B------:R-:W-:Y:S01]  /*4ea0*/  IMAD.MOV R6, RZ, RZ, -R6 ;  /* 0x000000ffff067224 */ /* 0x000fe200078e0a06 */
[C---:B------:R-:W-:Y:S01]  /*4eb0*/  LOP3.LUT R12, R0.reuse, 0x1b, RZ, 0xfc, !PT ;  /* 0x0000001b000c7812 */ /* 0x040fe200078efcff */
[----:B------:R-:W-:Y:S01]  /*4ec0*/  @!P0 IMAD.MOV R78, RZ, RZ, -R78 ;  /* 0x000000ffff4e8224 */ /* 0x000fe200078e0a4e */
[C---:B------:R-:W-:Y:S01]  /*4ed0*/  ISETP.GT.U32.AND P0, PT, R3.reuse, R69, PT ;  /* 0x000000450300720c */ /* 0x040fe20003f04070 */
[C---:B------:R-:W-:Y:S01]  /*4ee0*/  IMAD R67, R3.reuse, R6, R67 ;  /* 0x0000000603437224 */ /* 0x040fe200078e0243 */
[----:B------:R-:W-:Y:S01]  /*4ef0*/  IABS R63, R12 ;  /* 0x0000000c003f7213 */ /* 0x000fe20000000000 */
[----:B------:R-:W-:Y:S01]  /*4f00*/  @!P3 IMAD.MOV R75, RZ, RZ, -R75 ;  /* 0x000000ffff4bb224 */ /* 0x000fe200078e0a4b */
[----:B------:R-:W-:Y:S01]  /*4f10*/  LOP3.LUT R6, R0, 0x1a, RZ, 0xfc, !PT ;  /* 0x0000001a00067812 */ /* 0x000fe200078efcff */
[----:B------:R-:W-:Y:S01]  /*4f20*/  @!P1 IMAD.MOV R76, RZ, RZ, -R76 ;  /* 0x000000ffff4c9224 */ /* 0x000fe200078e0a4c */
[----:B------:R-:W-:Y:S01]  /*4f30*/  ISETP.GT.U32.AND P3, PT, R3, R67, PT ;  /* 0x000000430300720c */ /* 0x000fe20003f64070 */
[----:B------:R-:W-:Y:S01]  /*4f40*/  IMAD.HI.U32 R4, R2, R63, RZ ;  /* 0x0000003f02047227 */ /* 0x000fe200078e00ff */
[----:B------:R-:W-:-:S02]  /*4f50*/  IABS R61, R6 ;  /* 0x00000006003d7213 */ /* 0x000fc40000000000 */
[----:B------:R-:W-:Y:S01]  /*4f60*/  ISETP.GT.U32.AND P2, PT, R3, R73, PT ;  /* 0x000000490300720c */ /* 0x000fe20003f44070 */
[--C-:B------:R-:W-:Y:S01]  /*4f70*/  @!P4 IMAD.IADD R65, R65, 0x1, -R3.reuse ;  /* 0x000000014141c824 */ /* 0x100fe200078e0a03 */
[----:B------:R-:W-:Y:S01]  /*4f80*/  ISETP.GE.AND P1, PT, R10, RZ, PT ;  /* 0x000000ff0a00720c */ /* 0x000fe20003f26270 */
[----:B------:R-:W-:Y:S01]  /*4f90*/  IMAD.MOV R4, RZ, RZ, -R4 ;  /* 0x000000ffff047224 */ /* 0x000fe200078e0a04 */
[----:B------:R-:W-:Y:S01]  /*4fa0*/  LOP3.LUT R10, R0, 0x18, RZ, 0xfc, !PT ;  /* 0x00000018000a7812 */ /* 0x000fe200078efcff */
[----:B------:R-:W-:Y:S01]  /*4fb0*/  @!P0 IMAD.IADD R69, R69, 0x1, -R3 ;  /* 0x0000000145458824 */ /* 0x000fe200078e0a03 */
[C---:B------:R-:W-:Y:S01]  /*4fc0*/  ISETP.GT.U32.AND P4, PT, R3.reuse, R65, PT ;  /* 0x000000410300720c */ /* 0x040fe20003f84070 */
[----:B------:R-:W-:Y:S01]  /*4fd0*/  IMAD R63, R3, R4, R63 ;  /* 0x00000004033f7224 */ /* 0x000fe200078e023f */
[----:B------:R-:W-:Y:S01]  /*4fe0*/  ISETP.GE.AND P0, PT, R8, RZ, PT ;  /* 0x000000ff0800720c */ /* 0x000fe20003f06270 */
[----:B------:R-:W-:Y:S01]  /*4ff0*/  IMAD.HI.U32 R4, R2, R61, RZ ;  /* 0x0000003d02047227 */ /* 0x000fe200078e00ff */
[----:B------:R-:W-:-:S02]  /*5000*/  LOP3.LUT R8, R0, 0x19, RZ, 0xfc, !PT ;  /* 0x0000001900087812 */ /* 0x000fc400078efcff */
[----:B------:R-:W-:Y:S01]  /*5010*/  IABS R57, R10 ;  /* 0x0000000a00397213 */ /* 0x000fe20000000000 */
[----:B------:R-:W-:Y:S01]  /*5020*/  IMAD.MOV R4, RZ, RZ, -R4 ;  /* 0x000000ffff047224 */ /* 0x000fe200078e0a04 */
[----:B------:R-:W-:Y:S01]  /*5030*/  IABS R59, R8 ;  /* 0x00000008003b7213 */ /* 0x000fe20000000000 */
[----:B------:R-:W-:Y:S01]  /*5040*/  @!P3 IMAD.IADD R67, R67, 0x1, -R3 ;  /* 0x000000014343b824 */ /* 0x000fe200078e0a03 */
[C---:B------:R-:W-:Y:S01]  /*5050*/  ISETP.GT.U32.AND P3, PT, R3.reuse, R69, PT ;  /* 0x000000450300720c */ /* 0x040fe20003f64070 */
[----:B------:R-:W-:Y:S02]  /*5060*/  IMAD R61, R3, R4, R61 ;  /* 0x00000004033d7224 */ /* 0x000fe400078e023d */
[----:B------:R-:W-:Y:S02]  /*5070*/  @!P4 IMAD.IADD R65, R65, 0x1, -R3 ;  /* 0x000000014141c824 */ /* 0x000fe400078e0a03 */
[----:B------:R-:W-:Y:S01]  /*5080*/  IMAD.HI.U32 R4, R2, R59, RZ ;  /* 0x0000003b02047227 */ /* 0x000fe200078e00ff */
[----:B------:R-:W-:-:S03]  /*5090*/  ISETP.GT.U32.AND P4, PT, R3, R61, PT ;  /* 0x0000003d0300720c */ /* 0x000fc60003f84070 */
[----:B------:R-:W-:Y:S02]  /*50a0*/  IMAD.MOV R4, RZ, RZ, -R4 ;  /* 0x000000ffff047224 */ /* 0x000fe400078e0a04 */
[----:B------:R-:W-:Y:S01]  /*50b0*/  @!P2 IMAD.IADD R73, R73, 0x1, -R3 ;  /* 0x000000014949a824 */ /* 0x000fe200078e0a03 */
[----:B------:R-:W-:Y:S01]  /*50c0*/  ISETP.GE.AND P2, PT, R14, RZ, PT ;  /* 0x000000ff0e00720c */ /* 0x000fe20003f46270 */
[----:B------:R-:W-:Y:S01]  /*50d0*/  IMAD R59, R3, R4, R59 ;  /* 0x00000004033b7224 */ /* 0x000fe200078e023b */
[----:B------:R-:W-:Y:S01]  /*50e0*/  LOP3.LUT R14, R0, 0x10, RZ, 0xfc, !PT ;  /* 0x00000010000e7812 */ /* 0x000fe200078efcff */
[----:B------:R-:W-:-:S03]  /*50f0*/  IMAD.HI.U32 R4, R2, R57, RZ ;  /* 0x0000003902047227 */ /* 0x000fc600078e00ff */
[----:B------:R-:W-:Y:S01]  /*5100*/  IABS R155, R14 ;  /* 0x0000000e009b7213 */ /* 0x000fe20000000000 */
[----:B------:R-:W-:Y:S02]  /*5110*/  @!P4 IMAD.IADD R61, R61, 0x1, -R3 ;  /* 0x000000013d3dc824 */ /* 0x000fe400078e0a03 */
[----:B------:R-:W-:Y:S01]  /*5120*/  @!P5 IMAD.MOV R73, RZ, RZ, -R73 ;  /* 0x000000ffff49d224 */ /* 0x000fe200078e0a49 */
[C---:B------:R-:W-:Y:S01]  /*5130*/  ISETP.GT.U32.AND P5, PT, R3.reuse, R67, PT ;  /* 0x000000430300720c */ /* 0x040fe20003fa4070 */
[----:B------:R-:W-:Y:S01]  /*5140*/  IMAD.MOV R4, RZ, RZ, -R4 ;  /* 0x000000ffff047224 */ /* 0x000fe200078e0a04 */
[----:B------:R-:W-:Y:S01]  /*5150*/  ISETP.GT.U32.AND P4, PT, R3, R61, PT ;  /* 0x0000003d0300720c */ /* 0x000fe20003f84070 */
[----:B------:R-:W-:Y:S01]  /*5160*/  @!P3 IMAD.IADD R69, R69, 0x1, -R3 ;  /* 0x000000014545b824 */ /* 0x000fe200078e0a03 */
[C---:B------:R-:W-:Y:S01]  /*5170*/  ISETP.GT.U32.AND P3, PT, R3.reuse, R63, PT ;  /* 0x0000003f0300720c */ /* 0x040fe20003f64070 */
[----:B------:R-:W-:Y:S02]  /*5180*/  IMAD R57, R3, R4, R57 ;  /* 0x0000000403397224 */ /* 0x000fe400078e0239 */
[----:B------:R-:W-:Y:S01]  /*5190*/  @!P1 IMAD.MOV R69, RZ, RZ, -R69 ;  /* 0x000000ffff459224 */ /* 0x000fe200078e0a45 */
[----:B------:R-:W-:Y:S01]  /*51a0*/  ISETP.GE.AND P1, PT, R8, RZ, PT ;  /* 0x000000ff0800720c */ /* 0x000fe20003f26270 */
[----:B------:R-:W-:Y:S01]  /*51b0*/  @!P6 IMAD.MOV R71, RZ, RZ, -R71 ;  /* 0x000000ffff47e224 */ /* 0x000fe200078e0a47 */
[----:B------:R-:W-:Y:S01]  /*51c0*/  LOP3.LUT R8, R0, 0x16, RZ, 0xfc, !PT ;  /* 0x0000001600087812 */ /* 0x000fe200078efcff */
[----:B------:R-:W-:Y:S01]  /*51d0*/  @!P0 IMAD.MOV R65, RZ, RZ, -R65 ;  /* 0x000000ffff418224 */ /* 0x000fe200078e0a41 */
[----:B------:R-:W-:Y:S01]  /*51e0*/  ISETP.GE.AND P6, PT, R12, RZ, PT ;  /* 0x000000ff0c00720c */ /* 0x000fe20003fc6270 */
[--C-:B------:R-:W-:Y:S01]  /*51f0*/  @!P5 IMAD.IADD R67, R67, 0x1, -R3.reuse ;  /* 0x000000014343d824 */ /* 0x100fe200078e0a03 */
[----:B------:R-:W-:Y:S01]  /*5200*/  ISETP.GE.AND P5, PT, R6, RZ, PT ;  /* 0x000000ff0600720c */ /* 0x000fe20003fa6270 */
[----:B------:R-:W-:Y:S01]  /*5210*/  @!P4 IMAD.IADD R61, R61, 0x1, -R3 ;  /* 0x000000013d3dc824 */ /* 0x000fe200078e0a03 */
[C---:B------:R-:W-:Y:S01]  /*5220*/  ISETP.GT.U32.AND P4, PT, R3.reuse, R57, PT ;  /* 0x000000390300720c */ /* 0x040fe20003f84070 */
[----:B------:R-:W-:Y:S01]  /*5230*/  @!P2 IMAD.MOV R67, RZ, RZ, -R67 ;  /* 0x000000ffff43a224 */ /* 0x000fe200078e0a43 */
[----:B------:R-:W-:Y:S01]  /*5240*/  ISETP.GT.U32.AND P2, PT, R3, R59, PT ;  /* 0x0000003b0300720c */ /* 0x000fe20003f44070 */
[----:B------:R-:W-:Y:S01]  /*5250*/  @!P3 IMAD.IADD R63, R63, 0x1, -R3 ;  /* 0x000000013f3fb824 */ /* 0x000fe200078e0a03 */
[----:B------:R-:W-:-:S02]  /*5260*/  LOP3.LUT R12, R0, 0x17, RZ, 0xfc, !PT ;  /* 0x00000017000c7812 */ /* 0x000fc400078efcff */
[----:B------:R-:W-:Y:S02]  /*5270*/  IABS R53, R8 ;  /* 0x0000000800357213 */ /* 0x000fe40000000000 */
[----:B------:R-:W-:Y:S02]  /*5280*/  IABS R55, R12 ;  /* 0x0000000c00377213 */ /* 0x000fe40000000000 */
[----:B------:R-:W-:Y:S01]  /*5290*/  ISETP.GT.U32.AND P3, PT, R3, R63, PT ;  /* 0x0000003f0300720c */ /* 0x000fe20003f64070 */
[----:B------:R-:W-:Y:S01]  /*52a0*/  IMAD.HI.U32 R4, R2, R53, RZ ;  /* 0x0000003502047227 */ /* 0x000fe200078e00ff */
[----:B------:R-:W-:Y:S02]  /*52b0*/  ISETP.GE.AND P0, PT, R10, RZ, PT ;  /* 0x000000ff0a00720c */ /* 0x000fe40003f06270 */
[----:B------:R-:W-:Y:S01]  /*52c0*/  LOP3.LUT R10, R0, 0x14, RZ, 0xfc, !PT ;  /* 0x00000014000a7812 */ /* 0x000fe200078efcff */
[----:B------:R-:W-:Y:S02]  /*52d0*/  @!P4 IMAD.IADD R57, R57, 0x1, -R3 ;  /* 0x000000013939c824 */ /* 0x000fe400078e0a03 */
[----:B------:R-:W-:Y:S01]  /*52e0*/  @!P5 IMAD.MOV R61, RZ, RZ, -R61 ;  /* 0x000000ffff3dd224 */ /* 0x000fe200078e0a3d */
[----:B------:R-:W-:Y:S01]  /*52f0*/  ISETP.GE.AND P5, PT, R8, RZ, PT ;  /* 0x000000ff0800720c */ /* 0x000fe20003fa6270 */
[----:B------:R-:W-:Y:S01]  /*5300*/  @!P2 IMAD.IADD R59, R59, 0x1, -R3 ;  /* 0x000000013b3ba824 */ /* 0x000fe200078e0a03 */
[----:B------:R-:W-:Y:S01]  /*5310*/  ISETP.GT.U32.AND P4, PT, R3, R57, PT ;  /* 0x000000390300720c */ /* 0x000fe20003f84070 */
[----:B------:R-:W-:Y:S01]  /*5320*/  IMAD.HI.U32 R6, R2, R55, RZ ;  /* 0x0000003702067227 */ /* 0x000fe200078e00ff */
[----:B------:R-:W-:-:S02]  /*5330*/  IABS R157, R10 ;  /* 0x0000000a009d7213 */ /* 0x000fc40000000000 */
[C---:B------:R-:W-:Y:S01]  /*5340*/  ISETP.GT.U32.AND P2, PT, R3.reuse, R59, PT ;  /* 0x0000003b0300720c */ /* 0x040fe20003f44070 */
[----:B------:R-:W-:Y:S02]  /*5350*/  IMAD.MOV R8, RZ, RZ, -R4 ;  /* 0x000000ffff087224 */ /* 0x000fe400078e0a04 */
[----:B------:R-:W-:Y:S02]  /*5360*/  IMAD.MOV R6, RZ, RZ, -R6 ;  /* 0x000000ffff067224 */ /* 0x000fe400078e0a06 */
[----:B------:R-:W-:Y:S02]  /*5370*/  IMAD R53, R3, R8, R53 ;  /* 0x0000000803357224 */ /* 0x000fe400078e0235 */
[----:B------:R-:W-:Y:S01]  /*5380*/  @!P3 IMAD.IADD R63, R63, 0x1, -R3 ;  /* 0x000000013f3fb824 */ /* 0x000fe200078e0a03 */
[----:B------:R-:W-:Y:S01]  /*5390*/  ISETP.GE.AND P3, PT, R12, RZ, PT ;  /* 0x000000ff0c00720c */ /* 0x000fe20003f66270 */
[----:B------:R-:W-:Y:S01]  /*53a0*/  IMAD R55, R3, R6, R55 ;  /* 0x0000000603377224 */ /* 0x000fe200078e0237 */
[----:B------:R-:W-:Y:S01]  /*53b0*/  LOP3.LUT R6, R0, 0x15, RZ, 0xfc, !PT ;  /* 0x0000001500067812 */ /* 0x000fe200078efcff */
[----:B------:R-:W-:Y:S01]  /*53c0*/  @!P4 IMAD.IADD R57, R57, 0x1, -R3 ;  /* 0x000000013939c824 */ /* 0x000fe200078e0a03 */
[C---:B------:R-:W-:Y:S01]  /*53d0*/  ISETP.GT.U32.AND P4, PT, R3.reuse, R53, PT ;  /* 0x000000350300720c */ /* 0x040fe20003f84070 */
[----:B------:R-:W-:Y:S01]  /*53e0*/  @!P6 IMAD.MOV R63, RZ, RZ, -R63 ;  /* 0x000000ffff3fe224 */ /* 0x000fe200078e0a3f */
[----:B------:R-:W-:Y:S01]  /*53f0*/  ISETP.GT.U32.AND P6, PT, R3, R55, PT ;  /* 0x000000370300720c */ /* 0x000fe20003fc4070 */
[----:B------:R-:W-:Y:S01]  /*5400*/  @!P2 IMAD.IADD R59, R59, 0x1, -R3 ;  /* 0x000000013b3ba824 */ /* 0x000fe200078e0a03 */
[----:B------:R-:W-:Y:S01]  /*5410*/  IABS R51, R6 ;  /* 0x0000000600337213 */ /* 0x000fe20000000000 */
[----:B------:R-:W-:Y:S01]  /*5420*/  @!P0 IMAD.MOV R57, RZ, RZ, -R57 ;  /* 0x000000ffff398224 */ /* 0x000fe200078e0a39 */
[----:B------:R-:W-:Y:S01]  /*5430*/  ISETP.GE.AND P2, PT, R6, RZ, PT ;  /* 0x000000ff0600720c */ /* 0x000fe20003f46270 */
[----:B------:R-:W-:Y:S01]  /*5440*/  @!P1 IMAD.MOV R59, RZ, RZ, -R59 ;  /* 0x000000ffff3b9224 */ /* 0x000fe200078e0a3b */
[----:B------:R-:W-:Y:S01]  /*5450*/  ISETP.GE.AND P1, PT, R10, RZ, PT ;  /* 0x000000ff0a00720c */ /* 0x000fe20003f26270 */
[----:B------:R-:W-:Y:S01]  /*5460*/  IMAD.HI.U32 R6, R2, R157, RZ ;  /* 0x0000009d02067227 */ /* 0x000fe200078e00ff */
[----:B------:R-:W-:-:S02]  /*5470*/  LOP3.LUT R10, R0, 0x12, RZ, 0xfc, !PT ;  /* 0x00000012000a7812 */ /* 0x000fc400078efcff */
[----:B------:R-:W-:Y:S01]  /*5480*/  LOP3.LUT R12, R0, 0x11, RZ, 0xfc, !PT ;  /* 0x00000011000c7812 */ /* 0x000fe200078efcff */
[--C-:B------:R-:W-:Y:S01]  /*5490*/  @!P4 IMAD.IADD R53, R53, 0x1, -R3.reuse ;  /* 0x000000013535c824 */ /* 0x100fe200078e0a03 */
[----:B------:R-:W-:Y:S01]  /*54a0*/  IABS R43, R10 ;  /* 0x0000000a002b7213 */ /* 0x000fe20000000000 */
[----:B------:R-:W-:Y:S01]  /*54b0*/  @!P6 IMAD.IADD R55, R55, 0x1, -R3 ;  /* 0x000000013737e824 */ /* 0x000fe200078e0a03 */
[----:B------:R-:W-:Y:S01]  /*54c0*/  IABS R41, R12 ;  /* 0x0000000c00297213 */ /* 0x000fe20000000000 */
[----:B------:R-:W-:Y:S01]  /*54d0*/  IMAD.HI.U32 R4, R2, R51, RZ ;  /* 0x0000003302047227 */ /* 0x000fe200078e00ff */
[C---:B------:R-:W-:Y:S02]  /*54e0*/  ISETP.GT.U32.AND P4, PT, R3.reuse, R53, PT ;  /* 0x000000350300720c */ /* 0x040fe40003f84070 */
[----:B------:R-:W-:Y:S01]  /*54f0*/  ISETP.GT.U32.AND P6, PT, R3, R55, PT ;  /* 0x000000370300720c */ /* 0x000fe20003fc4070 */
[----:B------:R-:W-:Y:S02]  /*5500*/  IMAD.MOV R6, RZ, RZ, -R6 ;  /* 0x000000ffff067224 */ /* 0x000fe400078e0a06 */
[----:B------:R-:W-:-:S02]  /*5510*/  IMAD.MOV R4, RZ, RZ, -R4 ;  /* 0x000000ffff047224 */ /* 0x000fc400078e0a04 */
[----:B------:R-:W-:Y:S02]  /*5520*/  IMAD R157, R3, R6, R157 ;  /* 0x00000006039d7224 */ /* 0x000fe400078e029d */
[----:B------:R-:W-:-:S04]  /*5530*/  IMAD.HI.U32 R6, R2, R43, RZ ;  /* 0x0000002b02067227 */ /* 0x000fc800078e00ff */
[----:B------:R-:W-:Y:S01]  /*5540*/  IMAD R51, R3, R4, R51 ;  /* 0x0000000403337224 */ /* 0x000fe200078e0233 */
[----:B------:R-:W-:Y:S01]  /*5550*/  LOP3.LUT R4, R0, 0x13, RZ, 0xfc, !PT ;  /* 0x0000001300047812 */ /* 0x000fe200078efcff */
[----:B------:R-:W-:Y:S02]  /*5560*/  IMAD.MOV R6, RZ, RZ, -R6 ;  /* 0x000000ffff067224 */ /* 0x000fe400078e0a06 */
[----:B------:R-:W-:Y:S01]  /*5570*/  @!P4 IMAD.IADD R53, R53, 0x1, -R3 ;  /* 0x000000013535c824 */ /* 0x000fe200078e0a03 */
[C---:B------:R-:W-:Y:S01]  /*5580*/  ISETP.GT.U32.AND P0, PT, R3.reuse, R51, PT ;  /* 0x000000330300720c */ /* 0x040fe20003f04070 */
[----:B------:R-:W-:Y:S01]  /*5590*/  IMAD R43, R3, R6, R43 ;  /* 0x00000006032b7224 */ /* 0x000fe200078e022b */
[----:B------:R-:W-:Y:S01]  /*55a0*/  IABS R45, R4 ;  /* 0x00000004002d7213 */ /* 0x000fe20000000000 */
[----:B------:R-:W-:Y:S01]  /*55b0*/  @!P6 IMAD.IADD R55, R55, 0x1, -R3 ;  /* 0x000000013737e824 */ /* 0x000fe200078e0a03 */
[----:B------:R-:W-:Y:S01]  /*55c0*/  ISETP.GE.AND P6, PT, R4, RZ, PT ;  /* 0x000000ff0400720c */ /* 0x000fe20003fc6270 */
[----:B------:R-:W-:Y:S01]  /*55d0*/  @!P5 IMAD.MOV R53, RZ, RZ, -R53 ;  /* 0x000000ffff35d224 */ /* 0x000fe200078e0a35 */
[----:B------:R-:W-:Y:S01]  /*55e0*/  ISETP.GT.U32.AND P5, PT, R3, R43, PT ;  /* 0x0000002b0300720c */ /* 0x000fe20003fa4070 */
[----:B------:R-:W-:Y:S01]  /*55f0*/  IMAD.HI.U32 R4, R2, R45, RZ ;  /* 0x0000002d02047227 */ /* 0x000fe200078e00ff */
[----:B------:R-:W-:-:S02]  /*5600*/  ISETP.GE.AND P4, PT, R10, RZ, PT ;  /* 0x000000ff0a00720c */ /* 0x000fc40003f86270 */
[C---:B------:R-:W-:Y:S01]  /*5610*/  LOP3.LUT R10, R0.reuse, 0xe, RZ, 0xfc, !PT ;  /* 0x0000000e000a7812 */ /* 0x040fe200078efcff */
[----:B------:R-:W-:Y:S02]  /*5620*/  IMAD.MOV R8, RZ, RZ, -R4 ;  /* 0x000000ffff087224 */ /* 0x000fe400078e0a04 */
[----:B------:R-:W-:Y:S01]  /*5630*/  @!P0 IMAD.IADD R51, R51, 0x1, -R3 ;  /* 0x0000000133338824 */ /* 0x000fe200078e0a03 */
[----:B------:R-:W-:Y:S01]  /*5640*/  IABS R151, R10 ;  /* 0x0000000a00977213 */ /* 0x000fe20000000000 */
[----:B------:R-:W-:Y:S01]  /*5650*/  @!P3 IMAD.MOV R55, RZ, RZ, -R55 ;  /* 0x000000ffff37b224 */ /* 0x000fe200078e0a37 */
[C---:B------:R-:W-:Y:S01]  /*5660*/  ISETP.GT.U32.AND P3, PT, R3.reuse, R157, PT ;  /* 0x0000009d0300720c */ /* 0x040fe20003f64070 */
[C---:B------:R-:W-:Y:S01]  /*5670*/  IMAD R45, R3.reuse, R8, R45 ;  /* 0x00000008032d7224 */ /* 0x040fe200078e022d */
[----:B------:R-:W-:Y:S01]  /*5680*/  LOP3.LUT R8, R0, 0xf, RZ, 0xfc, !PT ;  /* 0x0000000f00087812 */ /* 0x000fe200078efcff */
[----:B------:R-:W-:Y:S01]  /*5690*/  IMAD.HI.U32 R4, R2, R41, RZ ;  /* 0x0000002902047227 */ /* 0x000fe200078e00ff */
[----:B------:R-:W-:-:S02]  /*56a0*/  ISETP.GT.U32.AND P0, PT, R3, R51, PT ;  /* 0x000000330300720c */ /* 0x000fc40003f04070 */
[----:B------:R-:W-:Y:S01]  /*56b0*/  IABS R153, R8 ;  /* 0x0000000800997213 */ /* 0x000fe20000000000 */
[----:B------:R-:W-:Y:S02]  /*56c0*/  @!P5 IMAD.IADD R43, R43, 0x1, -R3 ;  /* 0x000000012b2bd824 */ /* 0x000fe400078e0a03 */
[----:B------:R-:W-:Y:S02]  /*56d0*/  IMAD.MOV R4, RZ, RZ, -R4 ;  /* 0x000000ffff047224 */ /* 0x000fe400078e0a04 */
[----:B------:R-:W-:Y:S01]  /*56e0*/  IMAD.HI.U32 R6, R2, R155, RZ ;  /* 0x0000009b02067227 */ /* 0x000fe200078e00ff */
[----:B------:R-:W-:-:S03]  /*56f0*/  ISETP.GT.U32.AND P5, PT, R3, R43, PT ;  /* 0x0000002b0300720c */ /* 0x000fc60003fa4070 */
[----:B------:R-:W-:Y:S02]  /*5700*/  IMAD R41, R3, R4, R41 ;  /* 0x0000000403297224 */ /* 0x000fe400078e0229 */
[----:B------:R-:W-:-:S04]  /*5710*/  IMAD.HI.U32 R4, R2, R153, RZ ;  /* 0x0000009902047227 */ /* 0x000fc800078e00ff */
[--C-:B------:R-:W-:Y:S02]  /*5720*/  @!P3 IMAD.IADD R157, R157, 0x1, -R3.reuse ;  /* 0x000000019d9db824 */ /* 0x100fe400078e0a03 */
[----:B------:R-:W-:Y:S02]  /*5730*/  IMAD.MOV R4, RZ, RZ, -R4 ;  /* 0x000000ffff047224 */ /* 0x000fe400078e0a04 */
[----:B------:R-:W-:Y:S01]  /*5740*/  @!P0 IMAD.IADD R51, R51, 0x1, -R3 ;  /* 0x0000000133338824 */ /* 0x000fe200078e0a03 */
[C---:B------:R-:W-:Y:S01]  /*5750*/  ISETP.GT.U32.AND P0, PT, R3.reuse, R45, PT ;  /* 0x0000002d0300720c */ /* 0x040fe20003f04070 */
[C---:B------:R-:W-:Y:S01]  /*5760*/  IMAD R153, R3.reuse, R4, R153 ;  /* 0x0000000403997224 */ /* 0x040fe200078e0299 */
[----:B------:R-:W-:Y:S01]  /*5770*/  ISETP.GT.U32.AND P3, PT, R3, R157, PT ;  /* 0x0000009d0300720c */ /* 0x000fe20003f64070 */
[----:B------:R-:W-:Y:S02]  /*5780*/  @!P5 IMAD.IADD R43, R43, 0x1, -R3 ;  /* 0x000000012b2bd824 */ /* 0x000fe400078e0a03 */
[----:B------:R-:W-:Y:S01]  /*5790*/  IMAD.MOV R6, RZ, RZ, -R6 ;  /* 0x000000ffff067224 */ /* 0x000fe200078e0a06 */
[C---:B------:R-:W-:Y:S01]  /*57a0*/  ISETP.GT.U32.AND P5, PT, R3.reuse, R153, PT ;  /* 0x000000990300720c */ /* 0x040fe20003fa4070 */
[----:B------:R-:W-:Y:S01]  /*57b0*/  @!P2 IMAD.MOV R51, RZ, RZ, -R51 ;  /* 0x000000ffff33a224 */ /* 0x000fe200078e0a33 */
[----:B------:R-:W-:Y:S01]  /*57c0*/  ISETP.GE.AND P2, PT, R12, RZ, PT ;  /* 0x000000ff0c00720c */ /* 0x000fe20003f46270 */
[----:B------:R-:W-:Y:S01]  /*57d0*/  IMAD R155, R3, R6, R155 ;  /* 0x00000006039b7224 */ /* 0x000fe200078e029b */
[----:B------:R-:W-:Y:S01]  /*57e0*/  LOP3.LUT R12, R0, 0xd, RZ, 0xfc, !PT ;  /* 0x0000000d000c7812 */ /* 0x000fe200078efcff */
[----:B------:R-:W-:-:S03]  /*57f0*/  IMAD.HI.U32 R4, R2, R151, RZ ;  /* 0x0000009702047227 */ /* 0x000fc600078e00ff */
[----:B------:R-:W-:Y:S01]  /*5800*/  IABS R49, R12 ;  /* 0x0000000c00317213 */ /* 0x000fe20000000000 */
[--C-:B------:R-:W-:Y:S02]  /*5810*/  @!P0 IMAD.IADD R45, R45, 0x1, -R3.reuse ;  /* 0x000000012d2d8824 */ /* 0x100fe400078e0a03 */
[--C-:B------:R-:W-:Y:S01]  /*5820*/  @!P3 IMAD.IADD R157, R157, 0x1, -R3.reuse ;  /* 0x000000019d9db824 */ /* 0x100fe200078e0a03 */
[----:B------:R-:W-:Y:S01]  /*5830*/  ISETP.GT.U32.AND P3, PT, R3, R41, PT ;  /* 0x000000290300720c */ /* 0x000fe20003f64070 */
[----:B------:R-:W-:Y:S01]  /*5840*/  @!P5 IMAD.IADD R153, R153, 0x1, -R3 ;  /* 0x000000019999d824 */ /* 0x000fe200078e0a03 */
[C---:B------:R-:W-:Y:S01]  /*5850*/  ISETP.GT.U32.AND P0, PT, R3.reuse, R45, PT ;  /* 0x0000002d0300720c */ /* 0x040fe20003f04070 */
[----:B------:R-:W-:Y:S01]  /*5860*/  @!P1 IMAD.MOV R157, RZ, RZ, -R157 ;  /* 0x000000ffff9d9224 */ /* 0x000fe200078e0a9d */
[C---:B------:R-:W-:Y:S01]  /*5870*/  ISETP.GT.U32.AND P1, PT, R3.reuse, R155, PT ;  /* 0x0000009b0300720c */ /* 0x040fe20003f24070 */
[----:B------:R-:W-:Y:S01]  /*5880*/  IMAD.HI.U32 R6, R2, R49, RZ ;  /* 0x0000003102067227 */ /* 0x000fe200078e00ff */
[----:B------:R-:W-:-:S03]  /*5890*/  ISETP.GT.U32.AND P5, PT, R3, R153, PT ;  /* 0x000000990300720c */ /* 0x000fc60003fa4070 */
[----:B------:R-:W-:Y:S02]  /*58a0*/  IMAD.MOV R6, RZ, RZ, -R6 ;  /* 0x000000ffff067224 */ /* 0x000fe400078e0a06 */
[----:B------:R-:W-:Y:S02]  /*58b0*/  IMAD.MOV R4, RZ, RZ, -R4 ;  /* 0x000000ffff047224 */ /* 0x000fe400078e0a04 */
[----:B------:R-:W-:Y:S01]  /*58c0*/  IMAD R49, R3, R6, R49 ;  /* 0x0000000603317224 */ /* 0x000fe200078e0231 */
[----:B------:R-:W-:Y:S01]  /*58d0*/  LOP3.LUT R6, R0, 0xa, RZ, 0xfc, !PT ;  /* 0x0000000a00067812 */ /* 0x000fe200078efcff */
[--C-:B------:R-:W-:Y:S01]  /*58e0*/  @!P0 IMAD.IADD R45, R45, 0x1, -R3.reuse ;  /* 0x000000012d2d8824 */ /* 0x100fe200078e0a03 */
[----:B------:R-:W-:Y:S01]  /*58f0*/  ISETP.GE.AND P0, PT, R14, RZ, PT ;  /* 0x000000ff0e00720c */ /* 0x000fe20003f06270 */
[--C-:B------:R-:W-:Y:S01]  /*5900*/  @!P1 IMAD.IADD R155, R155, 0x1, -R3.reuse ;  /* 0x000000019b9b9824 */ /* 0x100fe200078e0a03 */
[----:B------:R-:W-:Y:S01]  /*5910*/  ISETP.GE.AND P1, PT, R8, RZ, PT ;  /* 0x000000ff0800720c */ /* 0x000fe20003f26270 */
[----:B------:R-:W-:Y:S01]  /*5920*/  @!P3 IMAD.IADD R41, R41, 0x1, -R3 ;  /* 0x000000012929b824 */ /* 0x000fe200078e0a03 */
[C---:B------:R-:W-:Y:S01]  /*5930*/  LOP3.LUT R8, R0.reuse, 0x9, RZ, 0xfc, !PT ;  /* 0x0000000900087812 */ /* 0x040fe200078efcff */
[----:B------:R-:W-:Y:S01]  /*5940*/  @!P6 IMAD.MOV R45, RZ, RZ, -R45 ;  /* 0x000000ffff2de224 */ /* 0x000fe200078e0a2d */
[----:B------:R-:W-:Y:S01]  /*5950*/  ISETP.GT.U32.AND P6, PT, R3, R155, PT ;  /* 0x0000009b0300720c */ /* 0x000fe20003fc4070 */
[----:B------:R-:W-:Y:S01]  /*5960*/  @!P5 IMAD.IADD R153, R153, 0x1, -R3 ;  /* 0x000000019999d824 */ /* 0x000fe200078e0a03 */
[C---:B------:R-:W-:Y:S01]  /*5970*/  ISETP.GT.U32.AND P5, PT, R3.reuse, R49, PT ;  /* 0x000000310300720c */ /* 0x040fe20003fa4070 */
[C---:B------:R-:W-:Y:S01]  /*5980*/  IMAD R151, R3.reuse, R4, R151 ;  /* 0x0000000403977224 */ /* 0x040fe200078e0297 */
[----:B------:R-:W-:Y:S01]  /*5990*/  ISETP.GT.U32.AND P3, PT, R3, R41, PT ;  /* 0x000000290300720c */ /* 0x000fe20003f64070 */
[----:B------:R-:W-:Y:S01]  /*59a0*/  @!P4 IMAD.MOV R43, RZ, RZ, -R43 ;  /* 0x000000ffff2bc224 */ /* 0x000fe200078e0a2b */
[----:B------:R-:W-:-:S02]  /*59b0*/  LOP3.LUT R4, R0, 0xc, RZ, 0xfc, !PT ;  /* 0x0000000c00047812 */ /* 0x000fc400078efcff */
[----:B------:R-:W-:Y:S01]  /*59c0*/  ISETP.GE.AND P4, PT, R10, RZ, PT ;  /* 0x000000ff0a00720c */ /* 0x000fe20003f86270 */
[----:B------:R-:W-:Y:S01]  /*59d0*/  @!P1 IMAD.MOV R153, RZ, RZ, -R153 ;  /* 0x000000ffff999224 */ /* 0x000fe200078e0a99 */
[----:B------:R-:W-:Y:S02]  /*59e0*/  IABS R147, R4 ;  /* 0x0000000400937213 */ /* 0x000fe40000000000 */
[----:B------:R-:W-:Y:S01]  /*59f0*/  IABS R115, R6 ;  /* 0x0000000600737213 */ /* 0x000fe20000000000 */
[--C-:B------:R-:W-:Y:S01]  /*5a00*/  @!P6 IMAD.IADD R155, R155, 0x1, -R3.reuse ;  /* 0x000000019b9be824 */ /* 0x100fe200078e0a03 */
[----:B------:R-:W-:Y:S01]  /*5a10*/  ISETP.GE.AND P6, PT, R4, RZ, PT ;  /* 0x000000ff0400720c */ /* 0x000fe20003fc6270 */
[--C-:B------:R-:W-:Y:S01]  /*5a20*/  @!P5 IMAD.IADD R49, R49, 0x1, -R3.reuse ;  /* 0x000000013131d824 */ /* 0x100fe200078e0a03 */
[----:B------:R-:W-:Y:S01]  /*5a30*/  LOP3.LUT R4, R0, 0xb, RZ, 0xfc, !PT ;  /* 0x0000000b00047812 */ /* 0x000fe200078efcff */
[----:B------:R-:W-:Y:S01]  /*5a40*/  @!P3 IMAD.IADD R41, R41, 0x1, -R3 ;  /* 0x000000012929b824 */ /* 0x000fe200078e0a03 */
[----:B------:R-:W-:Y:S01]  /*5a50*/  IABS R113, R8 ;  /* 0x0000000800717213 */ /* 0x000fe20000000000 */
[----:B------:R-:W-:Y:S01]  /*5a60*/  @!P0 IMAD.MOV R155, RZ, RZ, -R155 ;  /* 0x000000ffff9b8224 */ /* 0x000fe200078e0a9b */
[----:B------:R-:W-:Y:S01]  /*5a70*/  ISETP.GE.AND P0, PT, R4, RZ, PT ;  /* 0x000000ff0400720c */ /* 0x000fe20003f06270 */
[----:B------:R-:W-:Y:S01]  /*5a80*/  @!P2 IMAD.MOV R41, RZ, RZ, -R41 ;  /* 0x000000ffff29a224 */ /* 0x000fe200078e0a29 */
[----:B------:R-:W-:Y:S01]  /*5a90*/  IABS R149, R4 ;  /* 0x0000000400957213 */ /* 0x000fe20000000000 */
[----:B------:R-:W-:Y:S01]  /*5aa0*/  IMAD.HI.U32 R4, R2, R147, RZ ;  /* 0x0000009302047227 */ /* 0x000fe200078e00ff */
[----:B------:R-:W-:-:S02]  /*5ab0*/  ISETP.GT.U32.AND P5, PT, R3, R49, PT ;  /* 0x000000310300720c */ /* 0x000fc40003fa4070 */
[C---:B------:R-:W-:Y:S01]  /*5ac0*/  ISETP.GT.U32.AND P2, PT, R3.reuse, R151, PT ;  /* 0x000000970300720c */ /* 0x040fe20003f44070 */
[----:B------:R-:W-:Y:S01]  /*5ad0*/  IMAD.MOV R4, RZ, RZ, -R4 ;  /* 0x000000ffff047224 */ /* 0x000fe200078e0a04 */
[----:B------:R-:W-:Y:S02]  /*5ae0*/  ISETP.GE.AND P3, PT, R12, RZ, PT ;  /* 0x000000ff0c00720c */ /* 0x000fe40003f66270 */
[----:B------:R-:W-:Y:S01]  /*5af0*/  ISETP.GE.AND P1, PT, R6, RZ, PT ;  /* 0x000000ff0600720c */ /* 0x000fe20003f26270 */
[----:B------:R-:W-:Y:S01]  /*5b00*/  IMAD R147, R3, R4, R147 ;  /* 0x0000000403937224 */ /* 0x000fe200078e0293 */
[----:B------:R-:W-:Y:S01]  /*5b10*/  LOP3.LUT R10, R0, 0x8, RZ, 0xfc, !PT ;  /* 0x00000008000a7812 */ /* 0x000fe200078efcff */
[----:B------:R-:W-:Y:S01]  /*5b20*/  IMAD.HI.U32 R4, R2, R149, RZ ;  /* 0x0000009502047227 */ /* 0x000fe200078e00ff */
[C---:B------:R-:W-:Y:S02]  /*5b30*/  LOP3.LUT R12, R0.reuse, 0x7, RZ, 0xfc, !PT ;  /* 0x00000007000c7812 */ /* 0x040fe400078efcff */
[----:B------:R-:W-:Y:S01]  /*5b40*/  IABS R111, R10 ;  /* 0x0000000a006f7213 */ /* 0x000fe20000000000 */
[--C-:B------:R-:W-:Y:S01]  /*5b50*/  @!P5 IMAD.IADD R49, R49, 0x1, -R3.reuse ;  /* 0x000000013131d824 */ /* 0x100fe200078e0a03 */
[----:B------:R-:W-:Y:S01]  /*5b60*/  ISETP.GT.U32.AND P5, PT, R3, R147, PT ;  /* 0x000000930300720c */ /* 0x000fe20003fa4070 */
[----:B------:R-:W-:Y:S01]  /*5b70*/  @!P2 IMAD.IADD R151, R151, 0x1, -R3 ;  /* 0x000000019797a824 */ /* 0x000fe200078e0a03 */
[----:B------:R-:W-:Y:S01]  /*5b80*/  IABS R105, R12 ;  /* 0x0000000c00697213 */ /* 0x000fe20000000000 */
[----:B------:R-:W-:Y:S01]  /*5b90*/  IMAD.MOV R4, RZ, RZ, -R4 ;  /* 0x000000ffff047224 */ /* 0x000fe200078e0a04 */
[----:B------:R-:W-:Y:S01]  /*5ba0*/  LOP3.LUT R14, R0, 0x6, RZ, 0xfc, !PT ;  /* 0x00000006000e7812 */ /* 0x000fe200078efcff */
[----:B------:R-:W-:Y:S01]  /*5bb0*/  IMAD.HI.U32 R6, R2, R115, RZ ;  /* 0x0000007302067227 */ /* 0x000fe200078e00ff */
[----:B------:R-:W-:-:S02]  /*5bc0*/  ISETP.GT.U32.AND P2, PT, R3, R151, PT ;  /* 0x000000970300720c */ /* 0x000fc40003f44070 */
[----:B------:R-:W-:Y:S01]  /*5bd0*/  IABS R107, R14 ;  /* 0x0000000e006b7213 */ /* 0x000fe20000000000 */
[----:B------:R-:W-:Y:S02]  /*5be0*/  IMAD R149, R3, R4, R149 ;  /* 0x0000000403957224 */ /* 0x000fe400078e0295 */
[----:B------:R-:W-:-:S04]  /*5bf0*/  IMAD.HI.U32 R4, R2, R113, RZ ;  /* 0x0000007102047227 */ /* 0x000fc800078e00ff */
[--C-:B------:R-:W-:Y:S02]  /*5c00*/  @!P5 IMAD.IADD R147, R147, 0x1, -R3.reuse ;  /* 0x000000019393d824 */ /* 0x100fe400078e0a03 */
[----:B------:R-:W-:Y:S02]  /*5c10*/  IMAD.MOV R6, RZ, RZ, -R6 ;  /* 0x000000ffff067224 */ /* 0x000fe400078e0a06 */
[----:B------:R-:W-:Y:S01]  /*5c20*/  @!P2 IMAD.IADD R151, R151, 0x1, -R3 ;  /* 0x000000019797a824 */ /* 0x000fe200078e0a03 */
[C---:B------:R-:W-:Y:S01]  /*5c30*/  ISETP.GT.U32.AND P5, PT, R3.reuse, R147, PT ;  /* 0x000000930300720c */ /* 0x040fe20003fa4070 */
[----:B------:R-:W-:Y:S01]  /*5c40*/  IMAD.MOV R4, RZ, RZ, -R4 ;  /* 0x000000ffff047224 */ /* 0x000fe200078e0a04 */
[----:B------:R-:W-:Y:S01]  /*5c50*/  ISETP.GE.AND P2, PT, R8, RZ, PT ;  /* 0x000000ff0800720c */ /* 0x000fe20003f46270 */
[C---:B------:R-:W-:Y:S02]  /*5c60*/  IMAD R115, R3.reuse, R6, R115 ;  /* 0x0000000603737224 */ /* 0x040fe400078e0273 */
[----:B------:R-:W-:Y:S01]  /*5c70*/  @!P4 IMAD.MOV R151, RZ, RZ, -R151 ;  /* 0x000000ffff97c224 */ /* 0x000fe200078e0a97 */
[C---:B------:R-:W-:Y:S01]  /*5c80*/  ISETP.GT.U32.AND P4, PT, R3.reuse, R149, PT ;  /* 0x000000950300720c */ /* 0x040fe20003f84070 */
[----:B------:R-:W-:-:S02]  /*5c90*/  IMAD R113, R3, R4, R113 ;  /* 0x0000000403717224 */ /* 0x000fc400078e0271 */
[----:B------:R-:W-:Y:S01]  /*5ca0*/  @!P3 IMAD.MOV R49, RZ, RZ, -R49 ;  /* 0x000000ffff31b224 */ /* 0x000fe200078e0a31 */
[----:B------:R-:W-:Y:S01]  /*5cb0*/  ISETP.GT.U32.AND P3, PT, R3, R115, PT ;  /* 0x000000730300720c */ /* 0x000fe20003f64070 */
[----:B------:R-:W-:-:S04]  /*5cc0*/  IMAD.HI.U32 R6, R2, R111, RZ ;  /* 0x0000006f02067227 */ /* 0x000fc800078e00ff */
[--C-:B------:R-:W-:Y:S01]  /*5cd0*/  @!P5 IMAD.IADD R147, R147, 0x1, -R3.reuse ;  /* 0x000000019393d824 */ /* 0x100fe200078e0a03 */
[----:B------:R-:W-:Y:S01]  /*5ce0*/  ISETP.GT.U32.AND P5, PT, R3, R113, PT ;  /* 0x000000710300720c */ /* 0x000fe20003fa4070 */
[----:B------:R-:W-:Y:S02]  /*5cf0*/  IMAD.MOV R6, RZ, RZ, -R6 ;  /* 0x000000ffff067224 */ /* 0x000fe400078e0a06 */
[----:B------:R-:W-:Y:S02]  /*5d00*/  @!P4 IMAD.IADD R149, R149, 0x1, -R3 ;  /* 0x000000019595c824 */ /* 0x000fe400078e0a03 */
[----:B------:R-:W-:-:S04]  /*5d10*/  IMAD.HI.U32 R4, R2, R105, RZ ;  /* 0x0000006902047227 */ /* 0x000fc800078e00ff */
[----:B------:R-:W-:Y:S01]  /*5d20*/  @!P3 IMAD.IADD R115, R115, 0x1, -R3 ;  /* 0x000000017373b824 */ /* 0x000fe200078e0a03 */
[C---:B------:R-:W-:Y:S01]  /*5d30*/  ISETP.GT.U32.AND P3, PT, R3.reuse, R149, PT ;  /* 0x000000950300720c */ /* 0x040fe20003f64070 */
[----:B------:R-:W-:Y:S02]  /*5d40*/  IMAD R111, R3, R6, R111 ;  /* 0x00000006036f7224 */ /* 0x000fe400078e026f */
[----:B------:R-:W-:Y:S02]  /*5d50*/  @!P5 IMAD.IADD R113, R113, 0x1, -R3 ;  /* 0x000000017171d824 */ /* 0x000fe400078e0a03 */
[----:B------:R-:W-:Y:S01]  /*5d60*/  IMAD.MOV R4, RZ, RZ, -R4 ;  /* 0x000000ffff047224 */ /* 0x000fe200078e0a04 */
[C---:B------:R-:W-:Y:S01]  /*5d70*/  ISETP.GT.U32.AND P4, PT, R3.reuse, R111, PT ;  /* 0x0000006f0300720c */ /* 0x040fe20003f84070 */
[----:B------:R-:W-:Y:S01]  /*5d80*/  IMAD.HI.U32 R8, R2, R109, RZ ;  /* 0x0000006d02087227 */ /* 0x000fe200078e00ff */
[----:B------:R-:W-:-:S03]  /*5d90*/  ISETP.GT.U32.AND P5, PT, R3, R113, PT ;  /* 0x000000710300720c */ /* 0x000fc60003fa4070 */
[----:B------:R-:W-:Y:S02]  /*5da0*/  IMAD R105, R3, R4, R105 ;  /* 0x0000000403697224 */ /* 0x000fe400078e0269 */
[----:B------:R-:W-:Y:S02]  /*5db0*/  IMAD.MOV R8, RZ, RZ, -R8 ;  /* 0x000000ffff087224 */ /* 0x000fe400078e0a08 */
[----:B------:R-:W-:Y:S01]  /*5dc0*/  @!P3 IMAD.IADD R149, R149, 0x1, -R3 ;  /* 0x000000019595b824 */ /* 0x000fe200078e0a03 */
[----:B------:R-:W-:Y:S01]  /*5dd0*/  ISETP.GT.U32.AND P3, PT, R3, R105, PT ;  /* 0x000000690300720c */ /* 0x000fe20003f64070 */
[----:B------:R-:W-:-:S04]  /*5de0*/  IMAD.HI.U32 R6, R2, R107, RZ ;  /* 0x0000006b02067227 */ /* 0x000fc800078e00ff */
[C---:B------:R-:W-:Y:S01]  /*5df0*/  IMAD R109, R3.reuse, R8, R109 ;  /* 0x00000008036d7224 */ /* 0x040fe200078e026d */
[C---:B------:R-:W-:Y:S01]  /*5e00*/  LOP3.LUT R8, R0.reuse, 0x4, RZ, 0xfc, !PT ;  /* 0x0000000400087812 */ /* 0x040fe200078efcff */
        /* <DEDUP_REMOVED lines=8> */
[----:B------:R-:W-:-:S02]  /*5e90*/  @!P4 IMAD.IADD R111, R111, 0x1, -R3 ;  /* 0x000000016f6fc824 */ /* 0x000fc400078e0a03 */
[----:B------:R-:W-:Y:S01]  /*5ea0*/  IMAD.HI.U32 R0, R2, R103, RZ ;  /* 0x0000006702007227 */ /* 0x000fe200078e00ff */
[----:B------:R-:W-:Y:S02]  /*5eb0*/  IABS R37, R6 ;  /* 0x0000000600257213 */ /* 0x000fe40000000000 */
[----:B------:R-:W-:Y:S01]  /*5ec0*/  ISETP.GT.U32.AND P4, PT, R3, R111, PT ;  /* 0x0000006f0300720c */ /* 0x000fe20003f84070 */
[--C-:B------:R-:W-:Y:S01]  /*5ed0*/  @!P3 IMAD.IADD R105, R105, 0x1, -R3.reuse ;  /* 0x000000016969b824 */ /* 0x100fe200078e0a03 */
[----:B------:R-:W-:Y:S01]  /*5ee0*/  ISETP.GE.AND P3, PT, R10, RZ, PT ;  /* 0x000000ff0a00720c */ /* 0x000fe20003f66270 */
[----:B------:R-:W-:Y:S02]  /*5ef0*/  IMAD.MOV R0, RZ, RZ, -R0 ;  /* 0x000000ffff007224 */ /* 0x000fe400078e0a00 */
[----:B------:R-:W-:Y:S01]  /*5f00*/  @!P6 IMAD.IADD R115, R115, 0x1, -R3 ;  /* 0x000000017373e824 */ /* 0x000fe200078e0a03 */
[C---:B------:R-:W-:Y:S01]  /*5f10*/  ISETP.GT.U32.AND P6, PT, R3.reuse, R107, PT ;  /* 0x0000006b0300720c */ /* 0x040fe20003fc4070 */
[----:B------:R-:W-:Y:S01]  /*5f20*/  @!P0 IMAD.MOV R149, RZ, RZ, -R149 ;  /* 0x000000ffff958224 */ /* 0x000fe200078e0a95 */
[----:B------:R-:W-:Y:S01]  /*5f30*/  ISETP.GT.U32.AND P0, PT, R3, R105, PT ;  /* 0x000000690300720c */ /* 0x000fe20003f04070 */
[----:B------:R-:W-:-:S04]  /*5f40*/  IMAD.HI.U32 R4, R2, R101, RZ ;  /* 0x0000006502047227 */ /* 0x000fc800078e00ff */
[----:B------:R-:W-:Y:S02]  /*5f50*/  IMAD R103, R3, R0, R103 ;  /* 0x0000000003677224 */ /* 0x000fe400078e0267 */
[----:B------:R-:W-:-:S04]  /*5f60*/  IMAD.HI.U32 R0, R2, R39, RZ ;  /* 0x0000002702007227 */ /* 0x000fc800078e00ff */
[----:B------:R-:W-:Y:S01]  /*5f70*/  @!P5 IMAD.IADD R109, R109, 0x1, -R3 ;  /* 0x000000016d6dd824 */ /* 0x000fe200078e0a03 */
[----:B------:R-:W-:Y:S01]  /*5f80*/  ISETP.GE.AND P5, PT, R12, RZ, PT ;  /* 0x000000ff0c00720c */ /* 0x000fe20003fa6270 */
[----:B------:R-:W-:Y:S02]  /*5f90*/  IMAD.MOV R4, RZ, RZ, -R4 ;  /* 0x000000ffff047224 */ /* 0x000fe400078e0a04 */
[----:B------:R-:W-:Y:S02]  /*5fa0*/  IMAD.MOV R0, RZ, RZ, -R0 ;  /* 0x000000ffff007224 */ /* 0x000fe400078e0a00 */
[----:B------:R-:W-:Y:S01]  /*5fb0*/  @!P1 IMAD.MOV R115, RZ, RZ, -R115 ;  /* 0x000000ffff739224 */ /* 0x000fe200078e0a73 */
[C---:B------:R-:W-:Y:S01]  /*5fc0*/  ISETP.GT.U32.AND P1, PT, R3.reuse, R109, PT ;  /* 0x0000006d0300720c */ /* 0x040fe20003f24070 */
[----:B------:R-:W-:Y:S02]  /*5fd0*/  IMAD R101, R3, R4, R101 ;  /* 0x0000000403657224 */ /* 0x000fe400078e0265 */
[----:B------:R-:W-:Y:S01]  /*5fe0*/  @!P4 IMAD.IADD R111, R111, 0x1, -R3 ;  /* 0x000000016f6fc824 */ /* 0x000fe200078e0a03 */
[----:B------:R-:W-:Y:S01]  /*5ff0*/  ISETP.GT.U32.AND P4, PT, R3, R103, PT ;  /* 0x000000670300720c */ /* 0x000fe20003f84070 */
[----:B------:R-:W-:-:S04]  /*6000*/  IMAD.HI.U32 R2, R2, R37, RZ ;  /* 0x0000002502027227 */ /* 0x000fc800078e00ff */
[----:B------:R-:W-:Y:S02]  /*6010*/  IMAD R39, R3, R0, R39 ;  /* 0x0000000003277224 */ /* 0x000fe400078e0227 */
[--C-:B------:R-:W-:Y:S01]  /*6020*/  @!P6 IMAD.IADD R107, R107, 0x1, -R3.reuse ;  /* 0x000000016b6be824 */ /* 0x100fe200078e0a03 */
[----:B------:R-:W-:Y:S01]  /*6030*/  ISETP.GT.U32.AND P6, PT, R3, R101, PT ;  /* 0x000000650300720c */ /* 0x000fe20003fc4070 */
[----:B------:R-:W-:Y:S02]  /*6040*/  IMAD.MOV R2, RZ, RZ, -R2 ;  /* 0x000000ffff027224 */ /* 0x000fe400078e0a02 */
[----:B------:R-:W-:Y:S01]  /*6050*/  @!P0 IMAD.IADD R105, R105, 0x1, -R3 ;  /* 0x0000000169698824 */ /* 0x000fe200078e0a03 */
[C---:B------:R-:W-:Y:S01]  /*6060*/  ISETP.GT.U32.AND P0, PT, R3.reuse, R39, PT ;  /* 0x000000270300720c */ /* 0x040fe20003f04070 */
[----:B------:R-:W-:Y:S02]  /*6070*/  IMAD R37, R3, R2, R37 ;  /* 0x0000000203257224 */ /* 0x000fe400078e0225 */
[----:B------:R-:W-:-:S02]  /*6080*/  @!P1 IMAD.IADD R109, R109, 0x1, -R3 ;  /* 0x000000016d6d9824 */ /* 0x000fc400078e0a03 */
[----:B------:R-:W-:Y:S01]  /*6090*/  @!P4 IMAD.IADD R103, R103, 0x1, -R3 ;  /* 0x000000016767c824 */ /* 0x000fe200078e0a03 */
[C---:B------:R-:W-:Y:S01]  /*60a0*/  ISETP.GT.U32.AND P1, PT, R3.reuse, R37, PT ;  /* 0x000000250300720c */ /* 0x040fe20003f24070 */
[----:B------:R-:W-:Y:S01]  /*60b0*/  @!P2 IMAD.MOV R113, RZ, RZ, -R113 ;  /* 0x000000ffff71a224 */ /* 0x000fe200078e0a71 */
[----:B------:R-:W-:Y:S01]  /*60c0*/  ISETP.GT.U32.AND P4, PT, R3, R107, PT ;  /* 0x0000006b0300720c */ /* 0x000fe20003f84070 */
[----:B------:R-:W-:Y:S01]  /*60d0*/  @!P6 IMAD.IADD R101, R101, 0x1, -R3 ;  /* 0x000000016565e824 */ /* 0x000fe200078e0a03 */
[----:B------:R-:W-:Y:S01]  /*60e0*/  ISETP.GT.U32.AND P6, PT, R3, R103, PT ;  /* 0x000000670300720c */ /* 0x000fe20003fc4070 */
[----:B------:R-:W-:Y:S02]  /*60f0*/  @!P5 IMAD.MOV R105, RZ, RZ, -R105 ;  /* 0x000000ffff69d224 */ /* 0x000fe400078e0a69 */
[----:B------:R-:W-:Y:S01]  /*6100*/  @!P0 IMAD.IADD R39, R39, 0x1, -R3 ;  /* 0x0000000127278824 */ /* 0x000fe200078e0a03 */
[----:B------:R-:W-:Y:S01]  /*6110*/  ISETP.GT.U32.AND P2, PT, R3, R101, PT ;  /* 0x000000650300720c */ /* 0x000fe20003f44070 */
[----:B------:R-:W-:Y:S01]  /*6120*/  @!P3 IMAD.MOV R111, RZ, RZ, -R111 ;  /* 0x000000ffff6fb224 */ /* 0x000fe200078e0a6f */
[----:B------:R-:W-:Y:S01]  /*6130*/  ISETP.GE.AND P3, PT, R18, RZ, PT ;  /* 0x000000ff1200720c */ /* 0x000fe20003f66270 */
[----:B------:R-:W-:Y:S01]  /*6140*/  IMAD.SHL.U32 R0, R81, 0x2, RZ ;  /* 0x0000000251007824 */ /* 0x000fe200078e00ff */
[----:B------:R-:W-:Y:S01]  /*6150*/  ISETP.GT.U32.AND P0, PT, R3, R39, PT ;  /* 0x000000270300720c */ /* 0x000fe20003f04070 */
[--C-:B------:R-:W-:Y:S01]  /*6160*/  @!P1 IMAD.IADD R37, R37, 0x1, -R3.reuse ;  /* 0x0000000125259824 */ /* 0x100fe200078e0a03 */
[----:B------:R-:W-:Y:S01]  /*6170*/  ISETP.GE.AND P1, PT, R24, RZ, PT ;  /* 0x000000ff1800720c */ /* 0x000fe20003f26270 */
[--C-:B------:R-:W-:Y:S01]  /*6180*/  @!P4 IMAD.IADD R107, R107, 0x1, -R3.reuse ;  /* 0x000000016b6bc824 */ /* 0x100fe200078e0a03 */
[----:B------:R-:W-:Y:S01]  /*6190*/  ISETP.GE.AND P4, PT, R14, RZ, PT ;  /* 0x000000ff0e00720c */ /* 0x000fe20003f86270 */
[--C-:B------:R-:W-:Y:S01]  /*61a0*/  @!P6 IMAD.IADD R103, R103, 0x1, -R3.reuse ;  /* 0x000000016767e824 */ /* 0x100fe200078e0a03 */
[----:B------:R-:W-:Y:S01]  /*61b0*/  ISETP.GT.U32.AND P5, PT, R3, R37, PT ;  /* 0x000000250300720c */ /* 0x000fe20003fa4070 */
[----:B------:R-:W-:Y:S01]  /*61c0*/  IMAD R24, R88, UR10, RZ ;  /* 0x0000000a58187c24 */ /* 0x000fe2000f8e02ff */
[----:B------:R-:W-:Y:S01]  /*61d0*/  ISETP.GE.AND P6, PT, R16, RZ, PT ;  /* 0x000000ff1000720c */ /* 0x000fe20003fc6270 */
[--C-:B------:R-:W-:Y:S01]  /*61e0*/  @!P2 IMAD.IADD R101, R101, 0x1, -R3.reuse ;  /* 0x000000016565a824 */ /* 0x100fe200078e0a03 */
[----:B------:R-:W-:Y:S01]  /*61f0*/  ISETP.GE.AND P2, PT, R8, RZ, PT ;  /* 0x000000ff0800720c */ /* 0x000fe20003f46270 */
[----:B------:R-:W-:Y:S01]  /*6200*/  USHF.L.U32 UR10, UR10, 0x7, URZ ;  /* 0x000000070a0a7899 */ /* 0x000fe2000800063f */
[----:B------:R-:W-:Y:S01]  /*6210*/  LOP3.LUT R2, R0, 0x7e, RZ, 0xc0, !PT ;  /* 0x0000007e00027812 */ /* 0x000fe200078ec0ff */
[----:B------:R-:W-:Y:S01]  /*6220*/  @!P0 IMAD.IADD R39, R39, 0x1, -R3 ;  /* 0x0000000127278824 */ /* 0x000fe200078e0a03 */
[----:B------:R-:W-:Y:S01]  /*6230*/  ISETP.GE.AND P0, PT, R6, RZ, PT ;  /* 0x000000ff0600720c */ /* 0x000fe20003f06270 */
[----:B------:R-:W-:Y:S01]  /*6240*/  @!P3 IMAD.MOV R101, RZ, RZ, -R101 ;  /* 0x000000ffff65b224 */ /* 0x000fe200078e0a65 */
[----:B------:R-:W-:Y:S01]  /*6250*/  LOP3.LUT R0, R2, 0x90, R35, 0x78, !PT ;  /* 0x0000009002007812 */ /* 0x000fe200078e7823 */
[----:B------:R-:W-:Y:S01]  /*6260*/  @!P4 IMAD.MOV R107, RZ, RZ, -R107 ;  /* 0x000000ffff6bc224 */ /* 0x000fe200078e0a6b */
[----:B------:R-:W-:Y:S01]  /*6270*/  ISETP.NE.AND P4, PT, R25, RZ, PT ;  /* 0x000000ff1900720c */ /* 0x000fe20003f85270 */
[----:B------:R-:W-:Y:S01]  /*6280*/  @!P5 IMAD.IADD R37, R37, 0x1, -R3 ;  /* 0x000000012525d824 */ /* 0x000fe200078e0a03 */
[----:B------:R-:W-:Y:S01]  /*6290*/  LEA R25, P5, R24, UR4, 0x1 ;  /* 0x0000000418197c11 */ /* 0x000fe2000f8a08ff */
[----:B------:R-:W-:Y:S01]  /*62a0*/  @!P6 IMAD.MOV R109, RZ, RZ, -R109 ;  /* 0x000000ffff6de224 */ /* 0x000fe200078e0a6d */
[----:B------:R-:W-:Y:S01]  /*62b0*/  SEL R96, R72, R5, !P4 ;  /* 0x0000000548607207 */ /* 0x000fe20006000000 */
[----:B------:R-:W-:Y:S01]  /*62c0*/  @!P2 IMAD.MOV R103, RZ, RZ, -R103 ;  /* 0x000000ffff67a224 */ /* 0x000fe200078e0a67 */
[----:B------:R-:W-:Y:S01]  /*62d0*/  LEA.HI.X.SX32 R24, R24, UR5, 0x1, P5 ;  /* 0x0000000518187c11 */ /* 0x000fe2000a8f0eff */
[----:B------:R-:W-:Y:S01]  /*62e0*/  @!P1 IMAD.MOV R39, RZ, RZ, -R39 ;  /* 0x000000ffff279224 */ /* 0x000fe200078e0a27 */
[----:B------:R-:W-:Y:S01]  /*62f0*/  ULDC UR5, c[0x0][0x240] ;  /* 0x0000900000057ab9 */ /* 0x000fe20000000800 */
[----:B------:R-:W-:Y:S01]  /*6300*/  @!P0 IMAD.MOV R37, RZ, RZ, -R37 ;  /* 0x000000ffff258224 */ /* 0x000fe200078e0a25 */
[----:B------:R-:W-:Y:S01]  /*6310*/  SEL R3, R72, R7, !P4 ;  /* 0x0000000748037207 */ /* 0x000fe20006000000 */
[----:B------:R-:W-:Y:S01]  /*6320*/  IMAD R96, R96, UR5, RZ ;  /* 0x0000000560607c24 */ /* 0x000fe2000f8e02ff */
[C---:B------:R-:W-:Y:S01]  /*6330*/  SEL R11, R72.reuse, R11, !P4 ;  /* 0x0000000b480b7207 */ /* 0x040fe20006000000 */
[----:B------:R-:W-:Y:S01]  /*6340*/  ULDC UR4, c[0x0][0x234] ;  /* 0x00008d0000047ab9 */ /* 0x000fe20000000800 */
[C---:B------:R-:W-:Y:S01]  /*6350*/  SEL R4, R72.reuse, R9, !P4 ;  /* 0x0000000948047207 */ /* 0x040fe20006000000 */
[----:B------:R-:W-:Y:S01]  /*6360*/  IMAD R3, R3, UR5, RZ ;  /* 0x0000000503037c24 */ /* 0x000fe2000f8e02ff */
[C---:B------:R-:W-:Y:S01]  /*6370*/  SEL R5, R72.reuse, R19, !P4 ;  /* 0x0000001348057207 */ /* 0x040fe20006000000 */
[----:B------:R-:W-:Y:S01]  /*6380*/  IMAD R11, R11, UR5, RZ ;  /* 0x000000050b0b7c24 */ /* 0x000fe2000f8e02ff */
[----:B------:R-:W-:Y:S01]  /*6390*/  SEL R6, R72, R21, !P4 ;  /* 0x0000001548067207 */ /* 0x000fe20006000000 */
[----:B------:R-:W-:Y:S01]  /*63a0*/  IMAD R4, R4, UR5, RZ ;  /* 0x0000000504047c24 */ /* 0x000fe2000f8e02ff */
[C---:B------:R-:W-:Y:S01]  /*63b0*/  SEL R7, R72.reuse, R23, !P4 ;  /* 0x0000001748077207 */ /* 0x040fe20006000000 */
[----:B------:R-:W-:Y:S01]  /*63c0*/  IMAD R5, R5, UR5, RZ ;  /* 0x0000000505057c24 */ /* 0x000fe2000f8e02ff */
[----:B------:R-:W-:Y:S01]  /*63d0*/  SEL R13, R72, R13, !P4 ;  /* 0x0000000d480d7207 */ /* 0x000fe20006000000 */
[----:B------:R-:W-:Y:S01]  /*63e0*/  IMAD R6, R6, UR5, RZ ;  /* 0x0000000506067c24 */ /* 0x000fe2000f8e02ff */
        /* <DEDUP_REMOVED lines=10> */
[----:B------:R-:W-:Y:S01]  /*6490*/  SEL R18, R72, R93, !P4 ;  /* 0x0000005d48127207 */ /* 0x000fe20006000000 */
[----:B------:R-:W-:Y:S01]  /*64a0*/  IMAD R14, R14, UR5, RZ ;  /* 0x000000050e0e7c24 */ /* 0x000fe2000f8e02ff */
[----:B------:R-:W-:Y:S01]  /*64b0*/  SEL R19, R72, R95, !P4 ;  /* 0x0000005f48137207 */ /* 0x000fe20006000000 */
[----:B------:R-:W-:Y:S01]  /*64c0*/  IMAD R16, R16, UR5, RZ ;  /* 0x0000000510107c24 */ /* 0x000fe2000f8e02ff */
[----:B------:R-:W-:Y:S01]  /*64d0*/  SEL R21, R72, R97, !P4 ;  /* 0x0000006148157207 */ /* 0x000fe20006000000 */
[----:B------:R-:W-:Y:S01]  /*64e0*/  IMAD R18, R18, UR5, RZ ;  /* 0x0000000512127c24 */ /* 0x000fe2000f8e02ff */
[C---:B------:R-:W-:Y:S01]  /*64f0*/  SEL R23, R72.reuse, R99, !P4 ;  /* 0x0000006348177207 */ /* 0x040fe20006000000 */
        /* <DEDUP_REMOVED lines=223> */
[-C--:B------:R-:W-:Y:S01]  /*72f0*/  LEA R88, P4, R96, R25.reuse, 0x1 ;  /* 0x0000001960587211 */ /* 0x080fe200078808ff */
[----:B------:R-:W-:Y:S01]  /*7300*/  IMAD R70, R70, UR5, RZ ;  /* 0x0000000546467c24 */ /* 0x000fe2000f8e02ff */
[-C--:B------:R-:W-:Y:S01]  /*7310*/  LEA R20, P3, R11, R25.reuse, 0x1 ;  /* 0x000000190b147211 */ /* 0x080fe200078608ff */
[----:B------:R-:W-:Y:S01]  /*7320*/  IMAD R72, R72, UR5, RZ ;  /* 0x0000000548487c24 */ /* 0x000fe2000f8e02ff */
[-C--:B------:R-:W-:Y:S01]  /*7330*/  LEA.HI.X.SX32 R98, R96, R24.reuse, 0x1, P4 ;  /* 0x0000001860627211 */ /* 0x080fe200020f0eff */
[----:B------:R0:W-:Y:S01]  /*7340*/  STL [R1+0x440], R88 ;  /* 0x0004405801007387 */ /* 0x0001e20000100800 */
[-C--:B------:R-:W-:Y:S01]  /*7350*/  LEA R96, P4, R4, R25.reuse, 0x1 ;  /* 0x0000001904607211 */ /* 0x080fe200078808ff */
[----:B------:R-:W-:Y:S01]  /*7360*/  IMAD R38, R38, UR4, RZ ;  /* 0x0000000426267c24 */ /* 0x000fe2000f8e02ff */
[-C--:B------:R-:W-:Y:S01]  /*7370*/  LEA R22, P2, R13, R25.reuse, 0x1 ;  /* 0x000000190d167211 */ /* 0x080fe200078408ff */
[----:B------:R1:W-:Y:S01]  /*7380*/  STL [R1+0x43c], R98 ;  /* 0x00043c6201007387 */ /* 0x0003e20000100800 */
[-C--:B------:R-:W-:Y:S01]  /*7390*/  LEA.HI.X.SX32 R11, R11, R24.reuse, 0x1, P3 ;  /* 0x000000180b0b7211 */ /* 0x080fe200018f0eff */
[----:B------:R-:W-:Y:S01]  /*73a0*/  IMAD R2, R33, 0x100, R2 ;  /* 0x0000010021027824 */ /* 0x000fe200078e0202 */
[-C--:B------:R-:W-:Y:S01]  /*73b0*/  LEA.HI.X.SX32 R4, R4, R24.reuse, 0x1, P4 ;  /* 0x0000001804047211 */ /* 0x080fe200020f0eff */
[----:B------:R-:W-:Y:S01]  /*73c0*/  IMAD R33, R50, 0x2, R32 ;  /* 0x0000000232217824 */ /* 0x000fe200078e0220 */
[-C--:B------:R-:W-:Y:S01]  /*73d0*/  LEA.HI.X.SX32 R13, R13, R24.reuse, 0x1, P2 ;  /* 0x000000180d0d7211 */ /* 0x080fe200010f0eff */
[----:B------:R-:W-:Y:S01]  /*73e0*/  USHF.R.S32.HI UR11, URZ, 0x1f, UR10 ;  /* 0x0000001f3f0b7899 */ /* 0x000fe2000801140a */
[-C--:B------:R-:W-:Y:S01]  /*73f0*/  LEA R105, P4, R12, R25.reuse, 0x1 ;  /* 0x000000190c697211 */ /* 0x080fe200078808ff */
[C---:B------:R-:W-:Y:S01]  /*7400*/  IMAD R34, R50.reuse, 0x2, R33 ;  /* 0x0000000232227824 */ /* 0x040fe200078e0221 */
[-C--:B0-----:R-:W-:Y:S01]  /*7410*/  LEA R88, P1, R15, R25.reuse, 0x1 ;  /* 0x000000190f587211 */ /* 0x081fe200078208ff */
[----:B------:R-:W-:Y:S01]  /*7420*/  UMOV UR5, URZ ;  /* 0x0000003f00057c82 */ /* 0x000fe20008000000 */
[-C--:B-1----:R-:W-:Y:S01]  /*7430*/  LEA R98, P3, R5, R25.reuse, 0x1 ;  /* 0x0000001905627211 */ /* 0x082fe200078608ff */
[----:B------:R-:W-:Y:S01]  /*7440*/  IMAD R35, R50, 0x2, R34 ;  /* 0x0000000232237824 */ /* 0x000fe200078e0222 */
[-C--:B------:R-:W-:Y:S01]  /*7450*/  LEA R100, P2, R6, R25.reuse, 0x1 ;  /* 0x0000001906647211 */ /* 0x080fe200078408ff */
[----:B------:R-:W-:Y:S01]  /*7460*/  USHF.L.U32 UR44, UR10, 0x1, URZ ;  /* 0x000000010a2c7899 */ /* 0x000fe2000800063f */
[-C--:B------:R-:W-:Y:S01]  /*7470*/  LEA R90, P0, R17, R25.reuse, 0x1 ;  /* 0x00000019115a7211 */ /* 0x080fe200078008ff */
[----:B------:R-:W-:Y:S01]  /*7480*/  IMAD R36, R50, 0x2, R35 ;  /* 0x0000000232247824 */ /* 0x000fe200078e0223 */
[-C--:B------:R-:W-:Y:S01]  /*7490*/  LEA.HI.X.SX32 R5, R5, R24.reuse, 0x1, P3 ;  /* 0x0000001805057211 */ /* 0x080fe200018f0eff */
[----:B------:R-:W-:Y:S01]  /*74a0*/  USHF.L.U64.HI UR6, UR10, 0x1, UR11 ;  /* 0x000000010a067899 */ /* 0x000fe2000801020b */
[-C--:B------:R-:W-:Y:S01]  /*74b0*/  LEA.HI.X.SX32 R12, R12, R24.reuse, 0x1, P4 ;  /* 0x000000180c0c7211 */ /* 0x080fe200020f0eff */
[----:B------:R-:W-:Y:S01]  /*74c0*/  IMAD R37, R50, 0x2, R36 ;  /* 0x0000000232257824 */ /* 0x000fe200078e0224 */
[-C--:B------:R-:W-:Y:S01]  /*74d0*/  LEA.HI.X.SX32 R15, R15, R24.reuse, 0x1, P1 ;  /* 0x000000180f0f7211 */ /* 0x080fe200008f0eff */
[----:B------:R-:W-:Y:S01]  /*74e0*/  UMOV UR10, UR15 ;  /* 0x0000000f000a7c82 */ /* 0x000fe20008000000 */
[-C--:B------:R-:W-:Y:S01]  /*74f0*/  LEA R106, P3, R14, R25.reuse, 0x1 ;  /* 0x000000190e6a7211 */ /* 0x080fe200078608ff */
[----:B------:R-:W-:Y:S01]  /*7500*/  IMAD R39, R50, 0x2, R37 ;  /* 0x0000000232277824 */ /* 0x000fe200078e0225 */
[-C--:B------:R-:W-:Y:S01]  /*7510*/  LEA.HI.X.SX32 R6, R6, R24.reuse, 0x1, P2 ;  /* 0x0000001806067211 */ /* 0x080fe200010f0eff */
[----:B------:R-:W-:Y:S01]  /*7520*/  UMOV UR11, UR20 ;  /* 0x00000014000b7c82 */ /* 0x000fe20008000000 */
[-C--:B------:R-:W-:Y:S01]  /*7530*/  LEA R112, P4, R89, R25.reuse, 0x1 ;  /* 0x0000001959707211 */ /* 0x080fe200078808ff */
[----:B------:R-:W-:Y:S01]  /*7540*/  UMOV UR4, URZ ;  /* 0x0000003f00047c82 */ /* 0x000fe20008000000 */
[-C--:B------:R-:W-:Y:S01]  /*7550*/  LEA R101, P1, R7, R25.reuse, 0x1 ;  /* 0x0000001907657211 */ /* 0x080fe200078208ff */
[----:B------:R-:W-:Y:S01]  /*7560*/  UIADD3.64 UR22, UR10, 0x2, URZ ;  /* 0x000000020a167897 */ /* 0x000fe2000fffe03f */
[-C--:B------:R-:W-:Y:S01]  /*7570*/  LEA.HI.X.SX32 R17, R17, R24.reuse, 0x1, P0 ;  /* 0x0000001811117211 */ /* 0x080fe200000f0eff */
[----:B------:R-:W-:Y:S01]  /*7580*/  UIADD3.64 UR26, UR10, 0x4, URZ ;  /* 0x000000040a1a7897 */ /* 0x000fe2000fffe03f */
[-C--:B------:R-:W-:Y:S01]  /*7590*/  LEA R107, P2, R16, R25.reuse, 0x1 ;  /* 0x00000019106b7211 */ /* 0x080fe200078408ff */
[----:B------:R-:W-:Y:S01]  /*75a0*/  UIADD3.64 UR30, UR10, 0x3fe, URZ ;  /* 0x000003fe0a1e7897 */ /* 0x000fe2000fffe03f */
[-C--:B------:R-:W-:Y:S01]  /*75b0*/  LEA R92, P6, R117, R25.reuse, 0x1 ;  /* 0x00000019755c7211 */ /* 0x080fe200078c08ff */
[----:B------:R-:W-:Y:S01]  /*75c0*/  UIADD3.64 UR34, UR10, 0x400, URZ ;  /* 0x000004000a227897 */ /* 0x000fe2000fffe03f */
[-C--:B------:R-:W-:Y:S01]  /*75d0*/  LEA R102, P0, R8, R25.reuse, 0x1 ;  /* 0x0000001908667211 */ /* 0x080fe200078008ff */
[----:B------:R-:W-:Y:S01]  /*75e0*/  UIADD3.64 UR38, UR10, 0x402, URZ ;  /* 0x000004020a267897 */ /* 0x000fe2000fffe03f */
[----:B------:R-:W-:Y:S01]  /*75f0*/  LEA R94, P5, R3, R25, 0x1 ;  /* 0x00000019035e7211 */ /* 0x000fe200078a08ff */
[----:B------:R-:W-:Y:S01]  /*7600*/  UIADD3.64 UR42, UR10, 0x404, URZ ;  /* 0x000004040a2a7897 */ /* 0x000fe2000fffe03f */
[----:B------:R-:W-:-:S02]  /*7610*/  LEA.HI.X.SX32 R14, R14, R24, 0x1, P3 ;  /* 0x000000180e0e7211 */ /* 0x000fc400018f0eff */
[-C--:B------:R-:W-:Y:S02]  /*7620*/  LEA.HI.X.SX32 R89, R89, R24.reuse, 0x1, P4 ;  /* 0x0000001859597211 */ /* 0x080fe400020f0eff */
[-C--:B------:R-:W-:Y:S02]  /*7630*/  LEA.HI.X.SX32 R7, R7, R24.reuse, 0x1, P1 ;  /* 0x0000001807077211 */ /* 0x080fe400008f0eff */
[-C--:B------:R-:W-:Y:S02]  /*7640*/  LEA R113, P3, R91, R25.reuse, 0x1 ;  /* 0x000000195b717211 */ /* 0x080fe400078608ff */
[-C--:B------:R-:W-:Y:S02]  /*7650*/  LEA.HI.X.SX32 R16, R16, R24.reuse, 0x1, P2 ;  /* 0x0000001810107211 */ /* 0x080fe400010f0eff */
[----:B------:R-:W-:Y:S02]  /*7660*/  LEA R197, P4, R196, R25, 0x1 ;  /* 0x00000019c4c57211 */ /* 0x000fe400078808ff */
[----:B------:R-:W-:-:S02]  /*7670*/  LEA.HI.X.SX32 R117, R117, R24, 0x1, P6 ;  /* 0x0000001875757211 */ /* 0x000fc400030f0eff */
[-C--:B------:R-:W-:Y:S02]  /*7680*/  LEA R108, P1, R18, R25.reuse, 0x1 ;  /* 0x00000019126c7211 */ /* 0x080fe400078208ff */
[-C--:B------:R-:W-:Y:S02]  /*7690*/  LEA.HI.X.SX32 R8, R8, R24.reuse, 0x1, P0 ;  /* 0x0000001808087211 */ /* 0x080fe400000f0eff */
[-C--:B------:R-:W-:Y:S02]  /*76a0*/  LEA R114, P2, R93, R25.reuse, 0x1 ;  /* 0x000000195d727211 */ /* 0x080fe400078408ff */
[-C--:B------:R-:W-:Y:S02]  /*76b0*/  LEA R103, P6, R9, R25.reuse, 0x1 ;  /* 0x0000001909677211 */ /* 0x080fe400078c08ff */
[----:B------:R-:W-:Y:S02]  /*76c0*/  LEA.HI.X.SX32 R3, R3, R24, 0x1, P5 ;  /* 0x0000001803037211 */ /* 0x000fe400028f0eff */
[----:B------:R-:W-:-:S02]  /*76d0*/  LEA R109, P0, R19, R25, 0x1 ;  /* 0x00000019136d7211 */ /* 0x000fc400078008ff */
[-C--:B------:R-:W-:Y:S02]  /*76e0*/  LEA R104, P5, R10, R25.reuse, 0x1 ;  /* 0x000000190a687211 */ /* 0x080fe400078a08ff */
[-C--:B------:R-:W-:Y:S02]  /*76f0*/  LEA.HI.X.SX32 R91, R91, R24.reuse, 0x1, P3 ;  /* 0x000000185b5b7211 */ /* 0x080fe400018f0eff */
[-C--:B------:R-:W-:Y:S02]  /*7700*/  LEA.HI.X.SX32 R196, R196, R24.reuse, 0x1, P4 ;  /* 0x00000018c4c47211 */ /* 0x080fe400020f0eff */
[-C--:B------:R-:W-:Y:S02]  /*7710*/  LEA.HI.X.SX32 R18, R18, R24.reuse, 0x1, P1 ;  /* 0x0000001812127211 */ /* 0x080fe400008f0eff */
[----:B------:R-:W-:Y:S02]  /*7720*/  LEA R199, P3, R198, R25, 0x1 ;  /* 0x00000019c6c77211 */ /* 0x000fe400078608ff */
[----:B------:R-:W-:-:S02]  /*7730*/  LEA.HI.X.SX32 R93, R93, R24, 0x1, P2 ;  /* 0x000000185d5d7211 */ /* 0x000fc400010f0eff */
[-C--:B------:R-:W-:Y:S02]  /*7740*/  LEA R211, P4, R210, R25.reuse, 0x1 ;  /* 0x00000019d2d37211 */ /* 0x080fe400078808ff */
[-C--:B------:R-:W-:Y:S02]  /*7750*/  LEA.HI.X.SX32 R9, R9, R24.reuse, 0x1, P6 ;  /* 0x0000001809097211 */ /* 0x080fe400030f0eff */
[-C--:B------:R-:W-:Y:S02]  /*7760*/  LEA R115, P1, R95, R25.reuse, 0x1 ;  /* 0x000000195f737211 */ /* 0x080fe400078208ff */
[----:B------:R-:W-:Y:S02]  /*7770*/  LEA.HI.X.SX32 R19, R19, R24, 0x1, P0 ;  /* 0x0000001813137211 */ /* 0x000fe400000f0eff */
[-C--:B------:R-:W-:Y:S02]  /*7780*/  LEA R201, P2, R200, R25.reuse, 0x1 ;  /* 0x00000019c8c97211 */ /* 0x080fe400078408ff */
[----:B------:R-:W-:-:S02]  /*7790*/  LEA R110, P6, R21, R25, 0x1 ;  /* 0x00000019156e7211 */ /* 0x000fc400078c08ff */
[-C--:B------:R-:W-:Y:S02]  /*77a0*/  LEA.HI.X.SX32 R10, R10, R24.reuse, 0x1, P5 ;  /* 0x000000180a0a7211 */ /* 0x080fe400028f0eff */
[-C--:B------:R-:W-:Y:S02]  /*77b0*/  LEA R116, P0, R97, R25.reuse, 0x1 ;  /* 0x0000001961747211 */ /* 0x080fe400078008ff */
[----:B------:R-:W-:Y:S02]  /*77c0*/  LEA R111, P5, R23, R25, 0x1 ;  /* 0x00000019176f7211 */ /* 0x000fe400078a08ff */
[-C--:B------:R-:W-:Y:S02]  /*77d0*/  LEA.HI.X.SX32 R198, R198, R24.reuse, 0x1, P3 ;  /* 0x00000018c6c67211 */ /* 0x080fe400018f0eff */
[-C--:B------:R-:W-:Y:S02]  /*77e0*/  LEA.HI.X.SX32 R210, R210, R24.reuse, 0x1, P4 ;  /* 0x00000018d2d27211 */ /* 0x080fe400020f0eff */
[----:B------:R-:W-:-:S02]  /*77f0*/  LEA.HI.X.SX32 R95, R95, R24, 0x1, P1 ;  /* 0x000000185f5f7211 */ /* 0x000fc400008f0eff */
[-C--:B------:R-:W-:Y:S02]  /*7800*/  LEA R213, P3, R212, R25.reuse, 0x1 ;  /* 0x00000019d4d57211 */ /* 0x080fe400078608ff */
[-C--:B------:R-:W-:Y:S02]  /*7810*/  LEA.HI.X.SX32 R200, R200, R24.reuse, 0x1, P2 ;  /* 0x00000018c8c87211 */ /* 0x080fe400010f0eff */
[-C--:B------:R-:W-:Y:S02]  /*7820*/  LEA R225, P4, R224, R25.reuse, 0x1 ;  /* 0x00000019e0e17211 */ /* 0x080fe400078808ff */
[-C--:B------:R-:W-:Y:S02]  /*7830*/  LEA.HI.X.SX32 R21, R21, R24.reuse, 0x1, P6 ;  /* 0x0000001815157211 */ /* 0x080fe400030f0eff */
[----:B------:R-:W-:Y:S02]  /*7840*/  LEA R203, P1, R202, R25, 0x1 ;  /* 0x00000019cacb7211 */ /* 0x000fe400078208ff */
[----:B------:R-:W-:-:S02]  /*7850*/  LEA.HI.X.SX32 R97, R97, R24, 0x1, P0 ;  /* 0x0000001861617211 */ /* 0x000fc400000f0eff */
[-C--:B------:R-:W-:Y:S02]  /*7860*/  LEA R215, P2, R214, R25.reuse, 0x1 ;  /* 0x00000019d6d77211 */ /* 0x080fe400078408ff */
[-C--:B------:R-:W-:Y:S02]  /*7870*/  LEA R193, P6, R99, R25.reuse, 0x1 ;  /* 0x0000001963c17211 */ /* 0x080fe400078c08ff */
[-C--:B------:R-:W-:Y:S02]  /*7880*/  LEA.HI.X.SX32 R23, R23, R24.reuse, 0x1, P5 ;  /* 0x0000001817177211 */ /* 0x080fe400028f0eff */
[-C--:B------:R-:W-:Y:S02]  /*7890*/  LEA R205, P0, R204, R25.reuse, 0x1 ;  /* 0x00000019cccd7211 */ /* 0x080fe400078008ff */
[----:B------:R-:W-:Y:S02]  /*78a0*/  LEA R195, P5, R194, R25, 0x1 ;  /* 0x00000019c2c37211 */ /* 0x000fe400078a08ff */
        /* <DEDUP_REMOVED lines=21> */
[-C--:B------:R-:W-:Y:S01]  /*7a00*/  LEA R231, P1, R230, R25.reuse, 0x1 ;  /* 0x00000019e6e77211 */ /* 0x080fe200078208ff */
[----:B------:R0:W-:Y:S01]  /*7a10*/  STL [R1], R146 ;  /* 0x0000009201007387 */ /* 0x0001e20000100800 */
[----:B------:R-:W-:Y:S02]  /*7a20*/  LEA.HI.X.SX32 R218, R218, R24, 0x1, P0 ;  /* 0x00000018dada7211 */ /* 0x000fe400000f0eff */
[-C--:B------:R-:W-:Y:S02]  /*7a30*/  LEA R243, P2, R242, R25.reuse, 0x1 ;  /* 0x00000019f2f37211 */ /* 0x080fe400078408ff */
[----:B------:R-:W-:-:S02]  /*7a40*/  LEA R221, P6, R220, R25, 0x1 ;  /* 0x00000019dcdd7211 */ /* 0x000fc400078c08ff */
[-C--:B------:R-:W-:Y:S02]  /*7a50*/  LEA.HI.X.SX32 R208, R208, R24.reuse, 0x1, P5 ;  /* 0x00000018d0d07211 */ /* 0x080fe400028f0eff */
[-C--:B------:R-:W-:Y:S02]  /*7a60*/  LEA R233, P0, R232, R25.reuse, 0x1 ;  /* 0x00000019e8e97211 */ /* 0x080fe400078008ff */
[-C--:B------:R-:W-:Y:S02]  /*7a70*/  LEA R223, P5, R222, R25.reuse, 0x1 ;  /* 0x00000019dedf7211 */ /* 0x080fe400078a08ff */
[-C--:B------:R-:W-:Y:S02]  /*7a80*/  LEA.HI.X.SX32 R240, R240, R24.reuse, 0x1, P3 ;  /* 0x00000018f0f07211 */ /* 0x080fe400018f0eff */
[----:B------:R-:W-:Y:S02]  /*7a90*/  LEA.HI.X.SX32 R230, R230, R24, 0x1, P1 ;  /* 0x00000018e6e67211 */ /* 0x000fe400008f0eff */
[----:B------:R-:W-:-:S02]  /*7aa0*/  LEA R147, P3, R145, R25, 0x1 ;  /* 0x0000001991937211 */ /* 0x000fc400078608ff */
[-C--:B------:R-:W-:Y:S02]  /*7ab0*/  LEA.HI.X.SX32 R242, R242, R24.reuse, 0x1, P2 ;  /* 0x00000018f2f27211 */ /* 0x080fe400010f0eff */
[-C--:B------:R-:W-:Y:S01]  /*7ac0*/  LEA.HI.X.SX32 R220, R220, R24.reuse, 0x1, P6 ;  /* 0x00000018dcdc7211 */ /* 0x080fe200030f0eff */
[----:B------:R1:W-:Y:S01]  /*7ad0*/  STL [R1+0x8], R147 ;  /* 0x0000089301007387 */ /* 0x0003e20000100800 */
[-C--:B------:R-:W-:Y:S02]  /*7ae0*/  LEA R245, P1, R244, R25.reuse, 0x1 ;  /* 0x00000019f4f57211 */ /* 0x080fe400078208ff */
[----:B------:R-:W-:Y:S02]  /*7af0*/  LEA.HI.X.SX32 R232, R232, R24, 0x1, P0 ;  /* 0x00000018e8e87211 */ /* 0x000fe400000f0eff */
[-C--:B0-----:R-:W-:Y:S02]  /*7b00*/  LEA R146, P2, R144, R25.reuse, 0x1 ;  /* 0x0000001990927211 */ /* 0x081fe400078408ff */
[----:B------:R-:W-:-:S02]  /*7b10*/  LEA R235, P6, R234, R25, 0x1 ;  /* 0x00000019eaeb7211 */ /* 0x000fc400078c08ff */
[-C--:B------:R-:W-:Y:S01]  /*7b20*/  LEA.HI.X.SX32 R222, R222, R24.reuse, 0x1, P5 ;  /* 0x00000018dede7211 */ /* 0x080fe200028f0eff */
[----:B------:R0:W-:Y:S01]  /*7b30*/  STL [R1+0x10], R146 ;  /* 0x0000109201007387 */ /* 0x0001e20000100800 */
[-C--:B------:R-:W-:Y:S02]  /*7b40*/  LEA R247, P0, R246, R25.reuse, 0x1 ;  /* 0x00000019f6f77211 */ /* 0x080fe400078008ff */
[-C--:B------:R-:W-:Y:S02]  /*7b50*/  LEA R237, P5, R236, R25.reuse, 0x1 ;  /* 0x00000019eced7211 */ /* 0x080fe400078a08ff */
[-C--:B------:R-:W-:Y:S02]  /*7b60*/  LEA.HI.X.SX32 R244, R244, R24.reuse, 0x1, P1 ;  /* 0x00000018f4f47211 */ /* 0x080fe400008f0eff */
[----:B------:R-:W-:Y:S02]  /*7b70*/  LEA.HI.X.SX32 R234, R234, R24, 0x1, P6 ;  /* 0x00000018eaea7211 */ /* 0x000fe400030f0eff */
[----:B-1----:R-:W-:-:S02]  /*7b80*/  LEA R147, P1, R143, R25, 0x1 ;  /* 0x000000198f937211 */ /* 0x002fc400078208ff */
[-C--:B------:R-:W-:Y:S02]  /*7b90*/  LEA.HI.X.SX32 R246, R246, R24.reuse, 0x1, P0 ;  /* 0x00000018f6f67211 */ /* 0x080fe400000f0eff */
[-C--:B------:R-:W-:Y:S01]  /*7ba0*/  LEA R249, P6, R248, R25.reuse, 0x1 ;  /* 0x00000019f8f97211 */ /* 0x080fe200078c08ff */
[----:B------:R1:W-:Y:S01]  /*7bb0*/  STL [R1+0x18], R147 ;  /* 0x0000189301007387 */ /* 0x0003e20000100800 */
[-C--:B------:R-:W-:Y:S02]  /*7bc0*/  LEA.HI.X.SX32 R236, R236, R24.reuse, 0x1, P5 ;  /* 0x00000018ecec7211 */ /* 0x080fe400028f0eff */
[-C--:B0-----:R-:W-:Y:S02]  /*7bd0*/  LEA R146, P0, R142, R25.reuse, 0x1 ;  /* 0x000000198e927211 */ /* 0x081fe400078008ff */
[----:B------:R-:W-:Y:S02]  /*7be0*/  LEA R251, P5, R250, R25, 0x1 ;  /* 0x00000019fafb7211 */ /* 0x000fe400078a08ff */
[-C--:B------:R-:W-:Y:S01]  /*7bf0*/  LEA.HI.X.SX32 R248, R248, R24.reuse, 0x1, P6 ;  /* 0x00000018f8f87211 */ /* 0x080fe200030f0eff */
[----:B------:R0:W-:Y:S01]  /*7c00*/  STL [R1+0x20], R146 ;  /* 0x0000209201007387 */ /* 0x0001e20000100800 */
[----:B------:R-:W-:-:S02]  /*7c10*/  LEA.HI.X.SX32 R250, R250, R24, 0x1, P5 ;  /* 0x00000018fafa7211 */ /* 0x000fc400028f0eff */
[-C--:B-1----:R-:W-:Y:S02]  /*7c20*/  LEA R147, P6, R141, R25.reuse, 0x1 ;  /* 0x000000198d937211 */ /* 0x082fe400078c08ff */
[-C--:B------:R-:W-:Y:S02]  /*7c30*/  LEA.HI.X.SX32 R252, R252, R24.reuse, 0x1, P4 ;  /* 0x00000018fcfc7211 */ /* 0x080fe400020f0eff */
[-C--:B------:R-:W-:Y:S01]  /*7c40*/  LEA R148, P4, R139, R25.reuse, 0x1 ;  /* 0x000000198b947211 */ /* 0x080fe200078808ff */
[----:B------:R1:W-:Y:S01]  /*7c50*/  STL [R1+0x28], R147 ;  /* 0x0000289301007387 */ /* 0x0003e20000100800 */
[----:B------:R-:W-:Y:S02]  /*7c60*/  LEA.HI.X.SX32 R143, R143, R24, 0x1, P1 ;  /* 0x000000188f8f7211 */ /* 0x000fe400008f0eff */
[----:B0-----:R-:W-:-:S04]  /*7c70*/  LEA R146, P5, R140, R25, 0x1 ;  /* 0x000000198c927211 */ /* 0x001fc800078a08ff */
[-C--:B------:R-:W-:Y:S01]  /*7c80*/  LEA.HI.X.SX32 R140, R140, R24.reuse, 0x1, P5 ;  /* 0x000000188c8c7211 */ /* 0x080fe200028f0eff */
[----:B------:R0:W-:Y:S01]  /*7c90*/  STL [R1+0x30], R146 ;  /* 0x0000309201007387 */ /* 0x0001e20000100800 */
[-C--:B-1----:R-:W-:Y:S02]  /*7ca0*/  LEA.HI.X.SX32 R147, R145, R24.reuse, 0x1, P3 ;  /* 0x0000001891937211 */ /* 0x082fe400018f0eff */
[----:B------:R-:W-:Y:S01]  /*7cb0*/  LEA.HI.X.SX32 R145, R144, R24, 0x1, P2 ;  /* 0x0000001890917211 */ /* 0x000fe200010f0eff */
[----:B------:R-:W-:Y:S01]  /*7cc0*/  STL [R1+0x38], R148 ;  /* 0x0000389401007387 */ /* 0x000fe20000100800 */
[----:B------:R-:W-:-:S03]  /*7cd0*/  LEA R144, P2, R137, R25, 0x1 ;  /* 0x0000001989907211 */ /* 0x000fc600078408ff */
[----:B------:R-:W-:Y:S01]  /*7ce0*/  STL [R1+0x4], R147 ;  /* 0x0000049301007387 */ /* 0x000fe20000100800 */
[----:B0-----:R-:W-:Y:S02]  /*7cf0*/  LEA R146, P3, R138, R25, 0x1 ;  /* 0x000000198a927211 */ /* 0x001fe400078608ff */
[----:B------:R-:W-:-:S03]  /*7d00*/  LEA.HI.X.SX32 R137, R137, R24, 0x1, P2 ;  /* 0x0000001889897211 */ /* 0x000fc600010f0eff */
[----:B------:R-:W-:Y:S04]  /*7d10*/  STL [R1+0x40], R146 ;  /* 0x0000409201007387 */ /* 0x000fe80000100800 */
[----:B------:R0:W-:Y:S04]  /*7d20*/  STL [R1+0xc], R145 ;  /* 0x00000c9101007387 */ /* 0x0001e80000100800 */
[----:B------:R1:W-:Y:S04]  /*7d30*/  STL [R1+0x48], R144 ;  /* 0x0000489001007387 */ /* 0x0003e80000100800 */
[----:B------:R2:W-:Y:S01]  /*7d40*/  STL [R1+0x14], R143 ;  /* 0x0000148f01007387 */ /* 0x0005e20000100800 */
[----:B0-----:R-:W-:-:S02]  /*7d50*/  LEA R145, P1, R136, R25, 0x1 ;  /* 0x0000001988917211 */ /* 0x001fc400078208ff */
[----:B-1----:R-:W-:-:S03]  /*7d60*/  LEA.HI.X.SX32 R144, R142, R24, 0x1, P0 ;  /* 0x000000188e907211 */ /* 0x002fc600000f0eff */
[----:B------:R-:W-:Y:S01]  /*7d70*/  STL [R1+0x50], R145 ;  /* 0x0000509101007387 */ /* 0x000fe20000100800 */
[----:B------:R-:W-:Y:S02]  /*7d80*/  LEA.HI.X.SX32 R142, R141, R24, 0x1, P6 ;  /* 0x000000188d8e7211 */ /* 0x000fe400030f0eff */
[-C--:B--2---:R-:W-:Y:S01]  /*7d90*/  LEA R143, P0, R135, R25.reuse, 0x1 ;  /* 0x00000019878f7211 */ /* 0x084fe200078008ff */
[----:B------:R-:W-:Y:S01]  /*7da0*/  STL [R1+0x1c], R144 ;  /* 0x00001c9001007387 */ /* 0x000fe20000100800 */
[----:B------:R-:W-:-:S03]  /*7db0*/  LEA R141, P6, R134, R25, 0x1 ;  /* 0x00000019868d7211 */ /* 0x000fc600078c08ff */
[----:B------:R-:W-:Y:S01]  /*7dc0*/  STL [R1+0x58], R143 ;  /* 0x0000588f01007387 */ /* 0x000fe20000100800 */
[----:B------:R-:W-:-:S03]  /*7dd0*/  LEA.HI.X.SX32 R134, R134, R24, 0x1, P6 ;  /* 0x0000001886867211 */ /* 0x000fc600030f0eff */
[----:B------:R0:W-:Y:S04]  /*7de0*/  STL [R1+0x24], R142 ;  /* 0x0000248e01007387 */ /* 0x0001e80000100800 */
[----:B------:R1:W-:Y:S04]  /*7df0*/  STL [R1+0x60], R141 ;  /* 0x0000608d01007387 */ /* 0x0003e80000100800 */
[----:B------:R2:W-:Y:S01]  /*7e00*/  STL [R1+0x2c], R140 ;  /* 0x00002c8c01007387 */ /* 0x0005e20000100800 */
[----:B0-----:R-:W-:Y:S02]  /*7e10*/  LEA R142, P5, R133, R25, 0x1 ;  /* 0x00000019858e7211 */ /* 0x001fe400078a08ff */
        /* <DEDUP_REMOVED lines=66> */
[----:B------:R0:W-:Y:S04]  /*8240*/  STL [R1+0xe8], R125 ;  /* 0x0000e87d01007387 */ /* 0x0001e80000100800 */
[----:B------:R1:W-:Y:S04]  /*8250*/  STL [R1+0xb4], R124 ;  /* 0x0000b47c01007387 */ /* 0x0003e80000100800 */
[----:B------:R2:W-:Y:S01]  /*8260*/  STL [R1+0xf0], R123 ;  /* 0x0000f07b01007387 */ /* 0x0005e20000100800 */
[----:B0-----:R-:W-:-:S03]  /*8270*/  LEA.HI R125, R81, 0x7e, RZ, 0x1a ;  /* 0x0000007e517d7811 */ /* 0x001fc600078fd0ff */
[----:B------:R0:W-:Y:S01]  /*8280*/  STL [R1+0xbc], R122 ;  /* 0x0000bc7a01007387 */ /* 0x0001e20000100800 */
[----:B-1----:R-:W-:Y:S02]  /*8290*/  LEA R124, P1, R85, R25, 0x1 ;  /* 0x00000019557c7211 */ /* 0x002fe400078208ff */
[----:B--2---:R-:W-:-:S03]  /*82a0*/  LEA.HI.X.SX32 R123, R121, R24, 0x1, P0 ;  /* 0x00000018797b7211 */ /* 0x004fc600000f0eff */
[----:B------:R1:W-:Y:S01]  /*82b0*/  STL [R1+0xf8], R124 ;  /* 0x0000f87c01007387 */ /* 0x0003e20000100800 */
[----:B------:R-:W-:Y:S02]  /*82c0*/  LEA.HI.X.SX32 R121, R120, R24, 0x1, P6 ;  /* 0x0000001878797211 */ /* 0x000fe400030f0eff */
[-C--:B0-----:R-:W-:Y:S01]  /*82d0*/  LEA R122, P0, R84, R25.reuse, 0x1 ;  /* 0x00000019547a7211 */ /* 0x081fe200078008ff */
[----:B------:R0:W-:Y:S01]  /*82e0*/  STL [R1+0xc4], R123 ;  /* 0x0000c47b01007387 */ /* 0x0001e20000100800 */
[----:B------:R-:W-:-:S03]  /*82f0*/  LEA R120, P6, R83, R25, 0x1 ;  /* 0x0000001953787211 */ /* 0x000fc600078c08ff */
[----:B------:R2:W-:Y:S01]  /*8300*/  STL [R1+0x100], R122 ;  /* 0x0001007a01007387 */ /* 0x0005e20000100800 */
[----:B-1----:R-:W-:-:S03]  /*8310*/  LEA.HI R124, R81, 0x6e, RZ, 0x1a ;  /* 0x0000006e517c7811 */ /* 0x002fc600078fd0ff */
[----:B------:R1:W-:Y:S01]  /*8320*/  STL [R1+0xcc], R121 ;  /* 0x0000cc7901007387 */ /* 0x0003e20000100800 */
[----:B0-----:R-:W-:-:S03]  /*8330*/  LEA.HI R123, R81, 0x5e, RZ, 0x1a ;  /* 0x0000005e517b7811 */ /* 0x001fc600078fd0ff */
[----:B------:R0:W-:Y:S01]  /*8340*/  STL [R1+0x108], R120 ;  /* 0x0001087801007387 */ /* 0x0001e20000100800 */
[----:B--2---:R-:W-:-:S03]  /*8350*/  LEA.HI R122, R81, 0x4e, RZ, 0x1a ;  /* 0x0000004e517a7811 */ /* 0x004fc600078fd0ff */
[----:B------:R2:W-:Y:S01]  /*8360*/  STL [R1+0xd4], R119 ;  /* 0x0000d47701007387 */ /* 0x0005e20000100800 */
[----:B-1----:R-:W-:Y:S02]  /*8370*/  LEA R121, P5, R82, R25, 0x1 ;  /* 0x0000001952797211 */ /* 0x002fe400078a08ff */
[----:B0-----:R-:W-:-:S03]  /*8380*/  LEA.HI.X.SX32 R120, R118, R24, 0x1, P4 ;  /* 0x0000001876787211 */ /* 0x001fc600020f0eff */
[----:B------:R0:W-:Y:S01]  /*8390*/  STL [R1+0x110], R121 ;  /* 0x0001107901007387 */ /* 0x0001e20000100800 */
[----:B------:R-:W-:Y:S02]  /*83a0*/  LEA.HI.X.SX32 R118, R87, R24, 0x1, P3 ;  /* 0x0000001857767211 */ /* 0x000fe400018f0eff */
[----:B--2---:R-:W-:Y:S01]  /*83b0*/  LEA R119, P4, R80, R25, 0x1 ;  /* 0x0000001950777211 */ /* 0x004fe200078808ff */
[----:B------:R1:W-:Y:S04]  /*83c0*/  STL [R1+0xdc], R120 ;  /* 0x0000dc7801007387 */ /* 0x0003e80000100800 */
[----:B------:R2:W-:Y:S01]  /*83d0*/  STL [R1+0x118], R119 ;  /* 0x0001187701007387 */ /* 0x0005e20000100800 */
[----:B0-----:R-:W-:-:S03]  /*83e0*/  LEA.HI R121, R81, 0x3e, RZ, 0x1a ;  /* 0x0000003e51797811 */ /* 0x001fc600078fd0ff */
[----:B------:R0:W-:Y:S01]  /*83f0*/  STL [R1+0xe4], R118 ;  /* 0x0000e47601007387 */ /* 0x0001e20000100800 */
[----:B-1----:R-:W-:Y:S02]  /*8400*/  LEA R120, P3, R79, R25, 0x1 ;  /* 0x000000194f787211 */ /* 0x002fe400078608ff */
[----:B--2---:R-:W-:-:S03]  /*8410*/  LEA.HI.X.SX32 R119, R86, R24, 0x1, P2 ;  /* 0x0000001856777211 */ /* 0x004fc600010f0eff */
[----:B------:R1:W-:Y:S01]  /*8420*/  STL [R1+0x120], R120 ;  /* 0x0001207801007387 */ /* 0x0003e20000100800 */
[----:B------:R-:W-:Y:S02]  /*8430*/  CS2R R86, SRZ ;  /* 0x0000000000567805 */ /* 0x000fe4000001ff00 */
[-C--:B0-----:R-:W-:Y:S01]  /*8440*/  LEA R118, P2, R78, R25.reuse, 0x1 ;  /* 0x000000194e767211 */ /* 0x081fe200078408ff */
[----:B------:R0:W-:Y:S04]  /*8450*/  STL [R1+0xec], R119 ;  /* 0x0000ec7701007387 */ /* 0x0001e80000100800 */
[----:B------:R2:W-:Y:S01]  /*8460*/  STL [R1+0x128], R118 ;  /* 0x0001287601007387 */ /* 0x0005e20000100800 */
[----:B-1----:R-:W-:Y:S02]  /*8470*/  LEA.HI.X.SX32 R120, R85, R24, 0x1, P1 ;  /* 0x0000001855787211 */ /* 0x002fe400008f0eff */
[----:B0-----:R-:W-:-:S03]  /*8480*/  LEA R119, P1, R76, R25, 0x1 ;  /* 0x000000194c777211 */ /* 0x001fc600078208ff */
[----:B------:R0:W-:Y:S01]  /*8490*/  STL [R1+0xf4], R120 ;  /* 0x0000f47801007387 */ /* 0x0001e20000100800 */
[----:B--2---:R-:W-:-:S03]  /*84a0*/  LEA.HI.X.SX32 R118, R84, R24, 0x1, P0 ;  /* 0x0000001854767211 */ /* 0x004fc600000f0eff */
[----:B------:R1:W-:Y:S01]  /*84b0*/  STL [R1+0x130], R119 ;  /* 0x0001307701007387 */ /* 0x0003e20000100800 */
[----:B------:R-:W-:-:S03]  /*84c0*/  CS2R R84, SRZ ;  /* 0x0000000000547805 */ /* 0x000fc6000001ff00 */
[----:B------:R2:W-:Y:S01]  /*84d0*/  STL [R1+0xfc], R118 ;  /* 0x0000fc7601007387 */ /* 0x0005e20000100800 */
[----:B0-----:R-:W-:Y:S02]  /*84e0*/  LEA R120, P0, R75, R25, 0x1 ;  /* 0x000000194b787211 */ /* 0x001fe400078008ff */
[----:B-1----:R-:W-:-:S03]  /*84f0*/  LEA.HI.X.SX32 R119, R83, R24, 0x1, P6 ;  /* 0x0000001853777211 */ /* 0x002fc600030f0eff */
[----:B------:R0:W-:Y:S01]  /*8500*/  STL [R1+0x138], R120 ;  /* 0x0001387801007387 */ /* 0x0001e20000100800 */
[----:B--2---:R-:W-:-:S03]  /*8510*/  LEA R118, P6, R73, R25, 0x1 ;  /* 0x0000001949767211 */ /* 0x004fc600078c08ff */
[----:B------:R1:W-:Y:S04]  /*8520*/  STL [R1+0x104], R119 ;  /* 0x0001047701007387 */ /* 0x0003e80000100800 */
[----:B------:R2:W-:Y:S01]  /*8530*/  STL [R1+0x140], R118 ;  /* 0x0001407601007387 */ /* 0x0005e20000100800 */
[-C--:B0-----:R-:W-:Y:S02]  /*8540*/  LEA.HI.X.SX32 R120, R82, R24.reuse, 0x1, P5 ;  /* 0x0000001852787211 */ /* 0x081fe400028f0eff */
[----:B------:R-:W-:Y:S02]  /*8550*/  CS2R R82, SRZ ;  /* 0x0000000000527805 */ /* 0x000fe4000001ff00 */
[----:B-1----:R-:W-:Y:S01]  /*8560*/  LEA R119, P5, R71, R25, 0x1 ;  /* 0x0000001947777211 */ /* 0x002fe200078a08ff */
[----:B------:R0:W-:Y:S01]  /*8570*/  STL [R1+0x10c], R120 ;  /* 0x00010c7801007387 */ /* 0x0001e20000100800 */
[----:B--2---:R-:W-:-:S03]  /*8580*/  LEA.HI.X.SX32 R118, R80, R24, 0x1, P4 ;  /* 0x0000001850767211 */ /* 0x004fc600020f0eff */
[----:B------:R1:W-:Y:S04]  /*8590*/  STL [R1+0x148], R119 ;  /* 0x0001487701007387 */ /* 0x0003e80000100800 */
        /* <DEDUP_REMOVED lines=20> */
[----:B0-----:R-:W-:Y:S02]  /*86e0*/  LEA.HI.X.SX32 R120, R73, R24, 0x1, P6 ;  /* 0x0000001849787211 */ /* 0x001fe400030f0eff */
[----:B-1----:R-:W-:-:S03]  /*86f0*/  LEA R119, P6, R59, R25, 0x1 ;  /* 0x000000193b777211 */ /* 0x002fc600078c08ff */
        /* <DEDUP_REMOVED lines=43> */
[----:B------:R-:W-:Y:S01]  /*89b0*/  IMAD R51, R122, UR9, RZ ;  /* 0x000000097a337c24 */ /* 0x000fe2000f8e02ff */
[-C--:B--2---:R-:W-:Y:S02]  /*89c0*/  LEA R118, P2, R44, R25.reuse, 0x1 ;  /* 0x000000192c767211 */ /* 0x084fe400078408ff */
[----:B------:R1:W-:Y:S04]  /*89d0*/  STL [R1+0x194], R119 ;  /* 0x0001947701007387 */ /* 0x0003e80000100800 */
[----:B------:R2:W-:Y:S01]  /*89e0*/  STL [R1+0x1d0], R118 ;  /* 0x0001d07601007387 */ /* 0x0005e20000100800 */
[----:B0-----:R-:W-:Y:S01]  /*89f0*/  LEA.HI.X.SX32 R120, R48, R24, 0x1, P1 ;  /* 0x0000001830787211 */ /* 0x001fe200008f0eff */
[----:B------:R-:W-:Y:S01]  /*8a00*/  IMAD R48, R124, UR9, RZ ;  /* 0x000000097c307c24 */ /* 0x000fe2000f8e02ff */
        /* <DEDUP_REMOVED lines=27> */
[----:B------:R1:W-:Y:S01]  /*8bc0*/  STL [R1+0x208], R119 ;  /* 0x0002087701007387 */ /* 0x0003e20000100800 */
[----:B------:R-:W-:-:S03]  /*8bd0*/  IMAD R46, R125, UR9, RZ ;  /* 0x000000097d2e7c24 */ /* 0x000fc6000f8e02ff */
        /* <DEDUP_REMOVED lines=19> */
[----:B--2---:R-:W-:Y:S02]  /*8d10*/  LEA R118, P4, R70, R25, 0x1 ;  /* 0x0000001946767211 */ /* 0x004fe400078808ff */
[----:B------:R1:W-:Y:S04]  /*8d20*/  STL [R1+0x1f4], R119 ;  /* 0x0001f47701007387 */ /* 0x0003e80000100800 */
[----:B------:R2:W-:Y:S01]  /*8d30*/  STL [R1+0x434], R118 ;  /* 0x0004347601007387 */ /* 0x0005e20000100800 */
[----:B0-----:R-:W-:Y:S02]  /*8d40*/  LEA.HI.X.SX32 R120, R58, R24, 0x1, P3 ;  /* 0x000000183a787211 */ /* 0x001fe400018f0eff */
[----:B------:R-:W-:-:S02]  /*8d50*/  CS2R R58, SRZ ;  /* 0x00000000003a7805 */ /* 0x000fc4000001ff00 */
[----:B-1----:R-:W-:Y:S01]  /*8d60*/  LEA R119, P3, R72, R25, 0x1 ;  /* 0x0000001948777211 */ /* 0x002fe200078608ff */
[----:B------:R0:W-:Y:S01]  /*8d70*/  STL [R1+0x1fc], R120 ;  /* 0x0001fc7801007387 */ /* 0x0001e20000100800 */
[----:B--2---:R-:W-:-:S03]  /*8d80*/  LEA.HI.X.SX32 R118, R60, R24, 0x1, P2 ;  /* 0x000000183c767211 */ /* 0x004fc600010f0eff */
[----:B------:R1:W-:Y:S01]  /*8d90*/  STL [R1+0x438], R119 ;  /* 0x0004387701007387 */ /* 0x0003e20000100800 */
[----:B------:R-:W-:Y:S01]  /*8da0*/  LEA R25, P2, R38, UR12, 0x1 ;  /* 0x0000000c26197c11 */ /* 0x000fe2000f8408ff */
[----:B------:R-:W-:Y:S01]  /*8db0*/  USGXT.U32 UR12, UR8, 0xe ;  /* 0x0000000e080c789a */ /* 0x000fe20008000000 */
[----:B------:R-:W-:Y:S01]  /*8dc0*/  CS2R R60, SRZ ;  /* 0x00000000003c7805 */ /* 0x000fe2000001ff00 */
[----:B------:R2:W-:Y:S01]  /*8dd0*/  STL [R1+0x204], R118 ;  /* 0x0002047601007387 */ /* 0x0005e20000100800 */
[-C--:B0-----:R-:W-:Y:S02]  /*8de0*/  LEA.HI.X.SX32 R120, R62, R24.reuse, 0x1, P1 ;  /* 0x000000183e787211 */ /* 0x081fe400008f0eff */
[----:B------:R-:W-:Y:S02]  /*8df0*/  CS2R R62, SRZ ;  /* 0x00000000003e7805 */ /* 0x000fe4000001ff00 */
[----:B-1----:R-:W-:Y:S01]  /*8e00*/  LEA.HI.X.SX32 R119, R64, R24, 0x1, P0 ;  /* 0x0000001840777211 */ /* 0x002fe200000f0eff */
[----:B------:R0:W-:Y:S01]  /*8e10*/  STL [R1+0x20c], R120 ;  /* 0x00020c7801007387 */ /* 0x0001e20000100800 */
[----:B------:R-:W-:-:S02]  /*8e20*/  CS2R R64, SRZ ;  /* 0x0000000000407805 */ /* 0x000fc4000001ff00 */
[----:B--2---:R-:W-:Y:S01]  /*8e30*/  LEA.HI.X.SX32 R118, R66, R24, 0x1, P6 ;  /* 0x0000001842767211 */ /* 0x004fe200030f0eff */
[----:B------:R1:W-:Y:S01]  /*8e40*/  STL [R1+0x214], R119 ;  /* 0x0002147701007387 */ /* 0x0003e20000100800 */
[----:B------:R-:W-:-:S03]  /*8e50*/  CS2R R66, SRZ ;  /* 0x0000000000427805 */ /* 0x000fc6000001ff00 */
[----:B------:R2:W-:Y:S01]  /*8e60*/  STL [R1+0x21c], R118 ;  /* 0x00021c7601007387 */ /* 0x0005e20000100800 */
[-C--:B0-----:R-:W-:Y:S02]  /*8e70*/  LEA.HI.X.SX32 R120, R68, R24.reuse, 0x1, P5 ;  /* 0x0000001844787211 */ /* 0x081fe400028f0eff */
[----:B------:R-:W-:Y:S02]  /*8e80*/  CS2R R68, SRZ ;  /* 0x0000000000447805 */ /* 0x000fe4000001ff00 */
[-C--:B-1----:R-:W-:Y:S01]  /*8e90*/  LEA.HI.X.SX32 R119, R70, R24.reuse, 0x1, P4 ;  /* 0x0000001846777211 */ /* 0x082fe200020f0eff */
[----:B------:R0:W-:Y:S01]  /*8ea0*/  STL [R1+0x428], R120 ;  /* 0x0004287801007387 */ /* 0x0001e20000100800 */
[----:B------:R-:W-:Y:S02]  /*8eb0*/  CS2R R70, SRZ ;  /* 0x0000000000467805 */ /* 0x000fe4000001ff00 */
[----:B--2---:R-:W-:Y:S01]  /*8ec0*/  LEA.HI.X.SX32 R118, R72, R24, 0x1, P3 ;  /* 0x0000001848767211 */ /* 0x004fe200018f0eff */
[----:B------:R1:W-:Y:S01]  /*8ed0*/  STL [R1+0x430], R119 ;  /* 0x0004307701007387 */ /* 0x0003e20000100800 */
[----:B------:R-:W-:Y:S01]  /*8ee0*/  LEA.HI.X.SX32 R24, R38, UR13, 0x1, P2 ;  /* 0x0000000d26187c11 */ /* 0x000fe200090f0eff */
[----:B------:R-:W-:Y:S01]  /*8ef0*/  IMAD R38, R50, 0x4, R39 ;  /* 0x0000000432267824 */ /* 0x000fe200078e0227 */
[----:B------:R-:W-:Y:S01]  /*8f00*/  UIADD3 UR13, UP0, UR12, 0x80, URZ ;  /* 0x000000800c0d7890 */ /* 0x000fe2000ff1e03f */
[----:B------:R2:W-:Y:S01]  /*8f10*/  STL [R1+0x238], R118 ;  /* 0x0002387601007387 */ /* 0x0005e20000100800 */
[----:B------:R-:W-:-:S02]  /*8f20*/  CS2R R72, SRZ ;  /* 0x0000000000487805 */ /* 0x000fc4000001ff00 */
[C---:B0-----:R-:W-:Y:S01]  /*8f30*/  LEA.HI R120, R81.reuse, 0x2e, RZ, 0x1a ;  /* 0x0000002e51787811 */ /* 0x041fe200078fd0ff */
[----:B------:R-:W-:Y:S01]  /*8f40*/  IMAD R40, R50, 0x2, R38 ;  /* 0x0000000232287824 */ /* 0x000fe200078e0226 */
[----:B-1----:R-:W-:-:S03]  /*8f50*/  LEA.HI R119, R81, 0x1e, RZ, 0x1a ;  /* 0x0000001e51777811 */ /* 0x002fc600078fd0ff */
[----:B------:R-:W-:Y:S01]  /*8f60*/  IMAD R53, R120, UR9, RZ ;  /* 0x0000000978357c24 */ /* 0x000fe2000f8e02ff */
[-C--:B------:R-:W-:Y:S01]  /*8f70*/  LEA R120, P2, R49, R25.reuse, 0x1 ;  /* 0x0000001931787211 */ /* 0x080fe200078408ff */
[----:B------:R-:W-:Y:S01]  /*8f80*/  IMAD R41, R50, 0x2, R40 ;  /* 0x0000000232297824 */ /* 0x000fe200078e0228 */
[----:B--2---:R-:W-:Y:S01]  /*8f90*/  LEA.HI R118, R81, 0xe, RZ, 0x1a ;  /* 0x0000000e51767811 */ /* 0x004fe200078fd0ff */
[----:B------:R-:W-:Y:S01]  /*8fa0*/  IMAD R54, R119, UR9, RZ ;  /* 0x0000000977367c24 */ /* 0x000fe2000f8e02ff */
[-C--:B------:R-:W-:Y:S01]  /*8fb0*/  LEA R119, P1, R48, R25.reuse, 0x1 ;  /* 0x0000001930777211 */ /* 0x080fe200078208ff */
[----:B------:R-:W-:Y:S01]  /*8fc0*/  IMAD R42, R50, 0x2, R41 ;  /* 0x00000002322a7824 */ /* 0x000fe200078e0229 */
[----:B------:R-:W-:Y:S01]  /*8fd0*/  CS2R R80, SRZ ;  /* 0x0000000000507805 */ /* 0x000fe2000001ff00 */
[----:B------:R-:W-:Y:S01]  /*8fe0*/  IMAD R55, R118, UR9, RZ ;  /* 0x0000000976377c24 */ /* 0x000fe2000f8e02ff */
[----:B------:R-:W-:Y:S01]  /*8ff0*/  LEA R118, P0, R46, R25, 0x1 ;  /* 0x000000192e767211 */ /* 0x000fe200078008ff */
[----:B------:R-:W-:Y:S01]  /*9000*/  IMAD R43, R50, 0x2, R42 ;  /* 0x00000002322b7824 */ /* 0x000fe200078e022a */
[----:B------:R-:W-:-:S03]  /*9010*/  USHF.L.U32 UR9, UR9, 0x7, URZ ;  /* 0x0000000709097899 */ /* 0x000fc6000800063f */
[----:B------:R0:W-:Y:S01]  /*9020*/  STL [R1+0x240], R118 ;  /* 0x0002407601007387 */ /* 0x0001e20000100800 */
[C---:B------:R-:W-:Y:S01]  /*9030*/  IMAD R44, R50.reuse, 0x2, R43 ;  /* 0x00000002322c7824 */ /* 0x040fe200078e022b */
[----:B------:R-:W-:Y:S02]  /*9040*/  USHF.R.S32.HI UR8, URZ, 0x1f, UR9 ;  /* 0x0000001f3f087899 */ /* 0x000fe40008011409 */
[----:B------:R1:W-:Y:S01]  /*9050*/  STL [R1+0x280], R119 ;  /* 0x0002807701007387 */ /* 0x0003e20000100800 */
[----:B------:R-:W-:Y:S01]  /*9060*/  IMAD R45, R50, 0x2, R44 ;  /* 0x00000002322d7824 */ /* 0x000fe200078e022c */
[----:B------:R-:W-:Y:S02]  /*9070*/  USHF.L.U32 UR45, UR9, 0x1, URZ ;  /* 0x00000001092d7899 */ /* 0x000fe4000800063f */
[----:B------:R2:W-:Y:S01]  /*9080*/  STL [R1+0x2c0], R120 ;  /* 0x0002c07801007387 */ /* 0x0005e20000100800 */
[----:B------:R-:W-:Y:S01]  /*9090*/  USHF.L.U64.HI UR17, UR9, 0x1, UR8 ;  /* 0x0000000109117899 */ /* 0x000fe20008010208 */
[-C--:B0-----:R-:W-:Y:S01]  /*90a0*/  LEA R118, P3, R51, R25.reuse, 0x1 ;  /* 0x0000001933767211 */ /* 0x081fe200078608ff */
[----:B------:R-:W-:Y:S01]  /*90b0*/  UIADD3.X UR9, UR5, 0x40000040, URZ, UP0, !UPT ;  /* 0x4000004005097890 */ /* 0x000fe200087fe43f */
[----:B------:R-:W-:Y:S01]  /*90c0*/  UMOV UR8, UR13 ;  /* 0x0000000d00087c82 */ /* 0x000fe20008000000 */
[----:B-1----:R-:W-:-:S02]  /*90d0*/  LEA R119, P4, R52, R25, 0x1 ;  /* 0x0000001934777211 */ /* 0x002fc400078808ff */
[----:B------:R0:W-:Y:S01]  /*90e0*/  STL [R1+0x300], R118 ;  /* 0x0003007601007387 */ /* 0x0001e20000100800 */
[----:B------:R-:W-:Y:S01]  /*90f0*/  UIADD3.64 UR20, UR8, 0x80, URZ ;  /* 0x0000008008147897 */ /* 0x000fe2000fffe03f */
[-C--:B--2---:R-:W-:Y:S02]  /*9100*/  LEA R120, P5, R53, R25.reuse, 0x1 ;  /* 0x0000001935787211 */ /* 0x084fe400078a08ff */
[----:B------:R1:W-:Y:S01]  /*9110*/  STL [R1+0x340], R119 ;  /* 0x0003407701007387 */ /* 0x0003e20000100800 */
[----:B------:R-:W-:Y:S02]  /*9120*/  UIADD3.64 UR24, UR8, 0x100, URZ ;  /* 0x0000010008187897 */ /* 0x000fe4000fffe03f */
[----:B------:R-:W-:Y:S01]  /*9130*/  UIADD3.64 UR28, UR8, 0x180, URZ ;  /* 0x00000180081c7897 */ /* 0x000fe2000fffe03f */
[----:B------:R2:W-:Y:S01]  /*9140*/  STL [R1+0x380], R120 ;  /* 0x0003807801007387 */ /* 0x0005e20000100800 */
[----:B------:R-:W-:Y:S01]  /*9150*/  UIADD3.64 UR32, UR8, 0x200, URZ ;  /* 0x0000020008207897 */ /* 0x000fe2000fffe03f */
[----:B0-----:R-:W-:Y:S01]  /*9160*/  LEA.HI.X.SX32 R118, R46, R24, 0x1, P0 ;  /* 0x000000182e767211 */ /* 0x001fe200000f0eff */
[----:B------:R-:W-:Y:S01]  /*9170*/  IMAD R46, R50, 0x4, R45 ;  /* 0x00000004322e7824 */ /* 0x000fe200078e022d */
[----:B------:R-:W-:Y:S01]  /*9180*/  UIADD3.64 UR36, UR8, 0x280, URZ ;  /* 0x0000028008247897 */ /* 0x000fe2000fffe03f */
[----:B-1----:R-:W-:-:S02]  /*9190*/  LEA R119, P0, R54, R25, 0x1 ;  /* 0x0000001936777211 */ /* 0x002fc400078008ff */
[----:B------:R0:W-:Y:S01]  /*91a0*/  STL [R1+0x23c], R118 ;  /* 0x00023c7601007387 */ /* 0x0001e20000100800 */
[----:B------:R-:W-:Y:S01]  /*91b0*/  UIADD3.64 UR40, UR8, 0x300, URZ ;  /* 0x0000030008287897 */ /* 0x000fe2000fffe03f */
[-C--:B--2---:R-:W-:Y:S02]  /*91c0*/  LEA.HI.X.SX32 R120, R48, R24.reuse, 0x1, P1 ;  /* 0x0000001830787211 */ /* 0x084fe400008f0eff */
        /* <DEDUP_REMOVED lines=17> */
[----:B------:R-:W-:Y:S02]  /*92e0*/  CS2R R52, SRZ ;  /* 0x0000000000347805 */ /* 0x000fe4000001ff00 */
[-C--:B--2---:R-:W-:Y:S01]  /*92f0*/  LEA R120, P5, R27, R25.reuse, 0x1 ;  /* 0x000000191b787211 */ /* 0x084fe200078a08ff */
[----:B------:R1:W-:Y:S04]  /*9300*/  STL [R1+0x37c], R119 ;  /* 0x00037c7701007387 */ /* 0x0003e80000100800 */
[----:B------:R-:W-:Y:S01]  /*9310*/  STL [R1+0x260], R120 ;  /* 0x0002607801007387 */ /* 0x000fe20000100800 */
[----:B0-----:R-:W-:Y:S02]  /*9320*/  LEA.HI.X.SX32 R118, R54, R24, 0x1, P0 ;  /* 0x0000001836767211 */ /* 0x001fe400000f0eff */
[----:B-1----:R-:W-:-:S03]  /*9330*/  LEA R119, P0, R29, R25, 0x1 ;  /* 0x000000191d777211 */ /* 0x002fc600078008ff */
[----:B------:R0:W-:Y:S04]  /*9340*/  STL [R1+0x3bc], R118 ;  /* 0x0003bc7601007387 */ /* 0x0001e80000100800 */
[----:B------:R1:W-:Y:S01]  /*9350*/  STL [R1+0x268], R119 ;  /* 0x0002687701007387 */ /* 0x0003e20000100800 */
[-C--:B0-----:R-:W-:Y:S02]  /*9360*/  LEA.HI.X.SX32 R118, R55, R24.reuse, 0x1, P1 ;  /* 0x0000001837767211 */ /* 0x081fe400008f0eff */
[----:B------:R-:W-:Y:S02]  /*9370*/  CS2R R54, SRZ ;  /* 0x0000000000367805 */ /* 0x000fe4000001ff00 */
[----:B------:R-:W-:Y:S02]  /*9380*/  LEA R120, P1, R30, R25, 0x1 ;  /* 0x000000191e787211 */ /* 0x000fe400078208ff */
[----:B-1----:R-:W-:Y:S01]  /*9390*/  LEA.HI.X.SX32 R119, R26, R24, 0x1, P2 ;  /* 0x000000181a777211 */ /* 0x002fe200010f0eff */
[----:B------:R0:W-:Y:S01]  /*93a0*/  STL [R1+0x3fc], R118 ;  /* 0x0003fc7601007387 */ /* 0x0001e20000100800 */
[----:B------:R-:W-:-:S03]  /*93b0*/  IMAD R26, R50, 0x2, R46 ;  /* 0x00000002321a7824 */ /* 0x000fc600078e022e */
[----:B------:R1:W-:Y:S04]  /*93c0*/  STL [R1+0x270], R120 ;  /* 0x0002707801007387 */ /* 0x0003e80000100800 */
[----:B------:R2:W-:Y:S01]  /*93d0*/  STL [R1+0x244], R119 ;  /* 0x0002447701007387 */ /* 0x0005e20000100800 */
[----:B0-----:R-:W-:Y:S02]  /*93e0*/  LEA R118, P2, R31, R25, 0x1 ;  /* 0x000000191f767211 */ /* 0x001fe400078408ff */
[----:B-1----:R-:W-:-:S03]  /*93f0*/  LEA.HI.X.SX32 R120, R47, R24, 0x1, P3 ;  /* 0x000000182f787211 */ /* 0x002fc600018f0eff */
[----:B------:R0:W-:Y:S01]  /*9400*/  STL [R1+0x278], R118 ;  /* 0x0002787601007387 */ /* 0x0001e20000100800 */
[----:B------:R-:W-:Y:S01]  /*9410*/  IMAD R47, R50, 0x2, R26 ;  /* 0x00000002322f7824 */ /* 0x000fe200078e021a */
[----:B--2---:R-:W-:Y:S02]  /*9420*/  LEA R119, P3, R32, R25, 0x1 ;  /* 0x0000001920777211 */ /* 0x004fe400078608ff */
[----:B------:R1:W-:Y:S01]  /*9430*/  STL [R1+0x24c], R120 ;  /* 0x00024c7801007387 */ /* 0x0003e20000100800 */
[----:B------:R-:W-:-:S03]  /*9440*/  IMAD R48, R50, 0x2, R47 ;  /* 0x0000000232307824 */ /* 0x000fc600078e022f */
        /* <DEDUP_REMOVED lines=11> */
[C---:B------:R-:W-:Y:S01]  /*9500*/  IMAD R29, R50.reuse, 0x2, R48 ;  /* 0x00000002321d7824 */ /* 0x040fe200078e0230 */
[----:B--2---:R-:W-:Y:S02]  /*9510*/  LEA R119, P0, R35, R25, 0x1 ;  /* 0x0000001923777211 */ /* 0x004fe400078008ff */
[----:B------:R1:W-:Y:S01]  /*9520*/  STL [R1+0x264], R120 ;  /* 0x0002647801007387 */ /* 0x0003e20000100800 */
[----:B------:R-:W-:-:S03]  /*9530*/  IMAD R27, R50, 0x2, R29 ;  /* 0x00000002321b7824 */ /* 0x000fc600078e021d */
        /* <DEDUP_REMOVED lines=15> */
[----:B------:R-:W-:Y:S01]  /*9630*/  IMAD R30, R50, 0x2, R31 ;  /* 0x00000002321e7824 */ /* 0x000fe200078e021f */
[----:B0-----:R-:W-:-:S03]  /*9640*/  LEA.HI.X.SX32 R118, R33, R24, 0x1, P4 ;  /* 0x0000001821767211 */ /* 0x001fc600020f0eff */
[----:B------:R-:W-:Y:S01]  /*9650*/  IMAD R49, R50, 0x2, R30 ;  /* 0x0000000232317824 */ /* 0x000fe200078e021e */
        /* <DEDUP_REMOVED lines=17> */
[----:B------:R1:W-:Y:S01]  /*9770*/  STL [R1+0x2e0], R120 ;  /* 0x0002e07801007387 */ /* 0x0003e20000100800 */
[----:B------:R-:W-:-:S03]  /*9780*/  IMAD R37, R50, 0x2, R34 ;  /* 0x0000000232257824 */ /* 0x000fc600078e0222 */
[----:B------:R2:W-:Y:S01]  /*9790*/  STL [R1+0x2ac], R119 ;  /* 0x0002ac7701007387 */ /* 0x0005e20000100800 */
[----:B------:R-:W-:Y:S01]  /*97a0*/  IMAD R33, R50, 0x2, R37 ;  /* 0x0000000232217824 */ /* 0x000fe200078e0225 */
[----:B0-----:R-:W-:-:S03]  /*97b0*/  LEA R118, P2, R43, R25, 0x1 ;  /* 0x000000192b767211 */ /* 0x001fc600078408ff */
[----:B------:R-:W-:Y:S01]  /*97c0*/  IMAD R36, R50, 0x4, R33 ;  /* 0x0000000432247824 */ /* 0x000fe200078e0221 */
[----:B-1----:R-:W-:Y:S01]  /*97d0*/  LEA.HI.X.SX32 R120, R39, R24, 0x1, P3 ;  /* 0x0000001827787211 */ /* 0x002fe200018f0eff */
[----:B------:R0:W-:Y:S01]  /*97e0*/  STL [R1+0x2e8], R118 ;  /* 0x0002e87601007387 */ /* 0x0001e20000100800 */
[----:B--2---:R-:W-:-:S03]  /*97f0*/  LEA R119, P3, R44, R25, 0x1 ;  /* 0x000000192c777211 */ /* 0x004fc600078608ff */
[----:B------:R1:W-:Y:S04]  /*9800*/  STL [R1+0x2b4], R120 ;  /* 0x0002b47801007387 */ /* 0x0003e80000100800 */
[----:B------:R2:W-:Y:S01]  /*9810*/  STL [R1+0x2f0], R119 ;  /* 0x0002f07701007387 */ /* 0x0005e20000100800 */
[----:B0-----:R-:W-:Y:S01]  /*9820*/  LEA.HI.X.SX32 R118, R38, R24, 0x1, P4 ;  /* 0x0000001826767211 */ /* 0x001fe200020f0eff */
[----:B------:R-:W-:Y:S01]  /*9830*/  IMAD R38, R50, 0x2, R36 ;  /* 0x0000000232267824 */ /* 0x000fe200078e0224 */
[----:B-1----:R-:W-:-:S03]  /*9840*/  LEA R120, P4, R45, R25, 0x1 ;  /* 0x000000192d787211 */ /* 0x002fc600078808ff */
[----:B------:R0:W-:Y:S01]  /*9850*/  STL [R1+0x2c4], R118 ;  /* 0x0002c47601007387 */ /* 0x0001e20000100800 */
[----:B------:R-:W-:Y:S01]  /*9860*/  IMAD R39, R50, 0x2, R38 ;  /* 0x0000000232277824 */ /* 0x000fe200078e0226 */
[-C--:B--2---:R-:W-:Y:S02]  /*9870*/  LEA.HI.X.SX32 R119, R40, R24.reuse, 0x1, P5 ;  /* 0x0000001828777211 */ /* 0x084fe400028f0eff */
[----:B------:R1:W-:Y:S04]  /*9880*/  STL [R1+0x2f8], R120 ;  /* 0x0002f87801007387 */ /* 0x0003e80000100800 */
[----:B------:R2:W-:Y:S01]  /*9890*/  STL [R1+0x2cc], R119 ;  /* 0x0002cc7701007387 */ /* 0x0005e20000100800 */
[----:B0-----:R-:W-:Y:S02]  /*98a0*/  LEA R118, P5, R56, R25, 0x1 ;  /* 0x0000001938767211 */ /* 0x001fe400078a08ff */
[----:B-1----:R-:W-:-:S03]  /*98b0*/  LEA.HI.X.SX32 R120, R41, R24, 0x1, P0 ;  /* 0x0000001829787211 */ /* 0x002fc600000f0eff */
[----:B------:R0:W-:Y:S01]  /*98c0*/  STL [R1+0x424], R118 ;  /* 0x0004247601007387 */ /* 0x0001e20000100800 */
[----:B--2---:R-:W-:-:S03]  /*98d0*/  LEA.HI.X.SX32 R119, R42, R24, 0x1, P1 ;  /* 0x000000182a777211 */ /* 0x004fc600008f0eff */
[----:B------:R1:W-:Y:S04]  /*98e0*/  STL [R1+0x2d4], R120 ;  /* 0x0002d47801007387 */ /* 0x0003e80000100800 */
[----:B------:R2:W-:Y:S01]  /*98f0*/  STL [R1+0x2dc], R119 ;  /* 0x0002dc7701007387 */ /* 0x0005e20000100800 */
[-C--:B0-----:R-:W-:Y:S02]  /*9900*/  LEA.HI.X.SX32 R118, R43, R24.reuse, 0x1, P2 ;  /* 0x000000182b767211 */ /* 0x081fe400010f0eff */
[----:B------:R-:W-:Y:S02]  /*9910*/  CS2R R42, SRZ ;  /* 0x00000000002a7805 */ /* 0x000fe4000001ff00 */
[-C--:B-1----:R-:W-:Y:S01]  /*9920*/  LEA.HI.X.SX32 R120, R44, R24.reuse, 0x1, P3 ;  /* 0x000000182c787211 */ /* 0x082fe200018f0eff */
[----:B------:R0:W-:Y:S01]  /*9930*/  STL [R1+0x2e4], R118 ;  /* 0x0002e47601007387 */ /* 0x0001e20000100800 */
[----:B--2---:R-:W-:-:S03]  /*9940*/  LEA.HI.X.SX32 R119, R45, R24, 0x1, P4 ;  /* 0x000000182d777211 */ /* 0x004fc600020f0eff */
[----:B------:R1:W-:Y:S01]  /*9950*/  STL [R1+0x2ec], R120 ;  /* 0x0002ec7801007387 */ /* 0x0003e20000100800 */
[----:B------:R-:W-:-:S03]  /*9960*/  CS2R R44, SRZ ;  /* 0x00000000002c7805 */ /* 0x000fc6000001ff00 */
[----:B------:R2:W-:Y:S01]  /*9970*/  STL [R1+0x2f4], R119 ;  /* 0x0002f47701007387 */ /* 0x0005e20000100800 */
[----:B0-----:R-:W-:Y:S02]  /*9980*/  LEA.HI.X.SX32 R118, R56, R24, 0x1, P5 ;  /* 0x0000001838767211 */ /* 0x001fe400028f0eff */
[----:B------:R-:W-:Y:S02]  /*9990*/  CS2R R56, SRZ ;  /* 0x0000000000387805 */ /* 0x000fe4000001ff00 */
[-C--:B-1----:R-:W-:Y:S01]  /*99a0*/  LEA R120, P0, R46, R25.reuse, 0x1 ;  /* 0x000000192e787211 */ /* 0x082fe200078008ff */
[----:B------:R0:W-:Y:S01]  /*99b0*/  STL [R1+0x420], R118 ;  /* 0x0004207601007387 */ /* 0x0001e20000100800 */
[----:B--2---:R-:W-:-:S03]  /*99c0*/  LEA R119, P1, R26, R25, 0x1 ;  /* 0x000000191a777211 */ /* 0x004fc600078208ff */
[----:B------:R1:W-:Y:S04]  /*99d0*/  STL [R1+0x308], R120 ;  /* 0x0003087801007387 */ /* 0x0003e80000100800 */
[----:B------:R2:W-:Y:S01]  /*99e0*/  STL [R1+0x310], R119 ;  /* 0x0003107701007387 */ /* 0x0005e20000100800 */
[----:B0-----:R-:W-:Y:S02]  /*99f0*/  LEA R118, P2, R47, R25, 0x1 ;  /* 0x000000192f767211 */ /* 0x001fe400078408ff */
[----:B-1----:R-:W-:-:S03]  /*9a00*/  LEA.HI.X.SX32 R120, R46, R24, 0x1, P0 ;  /* 0x000000182e787211 */ /* 0x002fc600000f0eff */
[----:B------:R0:W-:Y:S01]  /*9a10*/  STL [R1+0x318], R118 ;  /* 0x0003187601007387 */ /* 0x0001e20000100800 */
[----:B--2---:R-:W-:-:S03]  /*9a20*/  LEA.HI.X.SX32 R119, R26, R24, 0x1, P1 ;  /* 0x000000181a777211 */ /* 0x004fc600008f0eff */
[----:B------:R1:W-:Y:S01]  /*9a30*/  STL [R1+0x304], R120 ;  /* 0x0003047801007387 */ /* 0x0003e20000100800 */
[----:B------:R-:W-:-:S03]  /*9a40*/  IMAD R26, R50, 0x2, R39 ;  /* 0x00000002321a7824 */ /* 0x000fc600078e0227 */
[----:B------:R2:W-:Y:S01]  /*9a50*/  STL [R1+0x30c], R119 ;  /* 0x00030c7701007387 */ /* 0x0005e20000100800 */
[----:B------:R-:W-:Y:S01]  /*9a60*/  IMAD R40, R50, 0x2, R26 ;  /* 0x0000000232287824 */ /* 0x000fe200078e021a */
        /* <DEDUP_REMOVED lines=13> */
[----:B0-----:R-:W-:Y:S01]  /*9b40*/  LEA.HI.X.SX32 R118, R27, R24, 0x1, P2 ;  /* 0x000000181b767211 */ /* 0x001fe200010f0eff */
[----:B------:R-:W-:Y:S01]  /*9b50*/  IMAD R27, R50, 0x2, R40 ;  /* 0x00000002321b7824 */ /* 0x000fe200078e0228 */
[----:B-1----:R-:W-:-:S03]  /*9b60*/  LEA R120, P0, R32, R25, 0x1 ;  /* 0x0000001920787211 */ /* 0x002fc600078008ff */
        /* <DEDUP_REMOVED lines=14> */
[C---:B------:R-:W-:Y:S01]  /*9c50*/  IMAD R31, R50.reuse, 0x4, R30 ;  /* 0x00000004321f7824 */ /* 0x040fe200078e021e */
[----:B--2---:R-:W-:Y:S02]  /*9c60*/  LEA R119, P1, R35, R25, 0x1 ;  /* 0x0000001923777211 */ /* 0x004fe400078208ff */
[----:B------:R1:W-:Y:S01]  /*9c70*/  STL [R1+0x358], R120 ;  /* 0x0003587801007387 */ /* 0x0003e20000100800 */
[----:B------:R-:W-:-:S03]  /*9c80*/  IMAD R32, R50, 0x2, R31 ;  /* 0x0000000232207824 */ /* 0x000fc600078e021f */
[----:B------:R2:W-:Y:S01]  /*9c90*/  STL [R1+0x360], R119 ;  /* 0x0003607701007387 */ /* 0x0005e20000100800 */
[----:B------:R-:W-:Y:S01]  /*9ca0*/  IMAD R29, R50, 0x2, R32 ;  /* 0x00000002321d7824 */ /* 0x000fe200078e0220 */
[----:B0-----:R-:W-:Y:S02]  /*9cb0*/  LEA R118, P2, R34, R25, 0x1 ;  /* 0x0000001922767211 */ /* 0x001fe400078408ff */
[----:B-1----:R-:W-:-:S03]  /*9cc0*/  LEA.HI.X.SX32 R120, R49, R24, 0x1, P0 ;  /* 0x0000001831787211 */ /* 0x002fc600000f0eff */
[----:B------:R0:W-:Y:S01]  /*9cd0*/  STL [R1+0x368], R118 ;  /* 0x0003687601007387 */ /* 0x0001e20000100800 */
[----:B------:R-:W-:Y:S02]  /*9ce0*/  CS2R R48, SRZ ;  /* 0x0000000000307805 */ /* 0x000fe4000001ff00 */
[-C--:B--2---:R-:W-:Y:S01]  /*9cf0*/  LEA.HI.X.SX32 R119, R35, R24.reuse, 0x1, P1 ;  /* 0x0000001823777211 */ /* 0x084fe200008f0eff */
        /* <DEDUP_REMOVED lines=27> */
[----:B------:R-:W-:-:S03]  /*9eb0*/  CS2R R38, SRZ ;  /* 0x0000000000267805 */ /* 0x000fc6000001ff00 */
[----:B------:R2:W-:Y:S01]  /*9ec0*/  STL [R1+0x394], R119 ;  /* 0x0003947701007387 */ /* 0x0005e20000100800 */
[----:B0-----:R-:W-:Y:S01]  /*9ed0*/  LEA.HI.X.SX32 R118, R26, R24, 0x1, P2 ;  /* 0x000000181a767211 */ /* 0x001fe200010f0eff */
[----:B------:R-:W-:Y:S01]  /*9ee0*/  IMAD R26, R50, 0x2, R34 ;  /* 0x00000002321a7824 */ /* 0x000fe200078e0222 */
[----:B-1----:R-:W-:-:S03]  /*9ef0*/  LEA R120, P0, R40, R25, 0x1 ;  /* 0x0000001928787211 */ /* 0x002fc600078008ff */
[----:B------:R0:W-:Y:S01]  /*9f00*/  STL [R1+0x39c], R118 ;  /* 0x00039c7601007387 */ /* 0x0001e20000100800 */
[----:B------:R-:W-:Y:S01]  /*9f10*/  IMAD R33, R50, 0x2, R26 ;  /* 0x0000000232217824 */ /* 0x000fe200078e021a */
[-C--:B--2---:R-:W-:Y:S02]  /*9f20*/  LEA R119, P1, R27, R25.reuse, 0x1 ;  /* 0x000000191b777211 */ /* 0x084fe400078208ff */
[----:B------:R1:W-:Y:S04]  /*9f30*/  STL [R1+0x3a8], R120 ;  /* 0x0003a87801007387 */ /* 0x0003e80000100800 */
[----:B------:R2:W-:Y:S01]  /*9f40*/  STL [R1+0x3b0], R119 ;  /* 0x0003b07701007387 */ /* 0x0005e20000100800 */
        /* <DEDUP_REMOVED lines=11> */
[----:B------:R-:W-:Y:S01]  /*a000*/  IMAD R35, R50, 0x4, R30 ;  /* 0x0000000432237824 */ /* 0x000fe200078e021e */
[----:B--2---:R-:W-:Y:S02]  /*a010*/  LEA R119, P1, R32, R25, 0x1 ;  /* 0x0000001920777211 */ /* 0x004fe400078208ff */
[----:B------:R1:W-:Y:S01]  /*a020*/  STL [R1+0x3c8], R120 ;  /* 0x0003c87801007387 */ /* 0x0003e20000100800 */
[----:B------:R-:W-:-:S03]  /*a030*/  IMAD R27, R50, 0x2, R35 ;  /* 0x00000002321b7824 */ /* 0x000fc600078e0223 */
[----:B------:R2:W-:Y:S01]  /*a040*/  STL [R1+0x3d0], R119 ;  /* 0x0003d07701007387 */ /* 0x0005e20000100800 */
[----:B0-----:R-:W-:Y:S02]  /*a050*/  LEA R118, P2, R29, R25, 0x1 ;  /* 0x000000191d767211 */ /* 0x001fe400078408ff */
[----:B-1----:R-:W-:-:S03]  /*a060*/  LEA.HI.X.SX32 R120, R31, R24, 0x1, P0 ;  /* 0x000000181f787211 */ /* 0x002fc600000f0eff */
[----:B------:R0:W-:Y:S01]  /*a070*/  STL [R1+0x3d8], R118 ;  /* 0x0003d87601007387 */ /* 0x0001e20000100800 */
[----:B------:R-:W-:Y:S01]  /*a080*/  IMAD R31, R50, 0x2, R27 ;  /* 0x00000002321f7824 */ /* 0x000fe200078e021b */
[-C--:B--2---:R-:W-:Y:S02]  /*a090*/  LEA.HI.X.SX32 R119, R32, R24.reuse, 0x1, P1 ;  /* 0x0000001820777211 */ /* 0x084fe400008f0eff */
[----:B------:R1:W-:Y:S04]  /*a0a0*/  STL [R1+0x3c4], R120 ;  /* 0x0003c47801007387 */ /* 0x0003e80000100800 */
[----:B------:R2:W-:Y:S01]  /*a0b0*/  STL [R1+0x3cc], R119 ;  /* 0x0003cc7701007387 */ /* 0x0005e20000100800 */
[----:B0-----:R-:W-:Y:S02]  /*a0c0*/  LEA.HI.X.SX32 R118, R29, R24, 0x1, P2 ;  /* 0x000000181d767211 */ /* 0x001fe400010f0eff */
        /* <DEDUP_REMOVED lines=12> */
[C---:B------:R-:W-:Y:S01]  /*a190*/  IMAD R29, R50.reuse, 0x2, R26 ;  /* 0x00000002321d7824 */ /* 0x040fe200078e021a */
[----:B0-----:R-:W-:Y:S02]  /*a1a0*/  LEA.HI.X.SX32 R118, R33, R24, 0x1, P2 ;  /* 0x0000001821767211 */ /* 0x001fe400010f0eff */
[----:B------:R-:W-:Y:S01]  /*a1b0*/  CS2R R32, SRZ ;  /* 0x0000000000207805 */ /* 0x000fe2000001ff00 */
[----:B------:R-:W-:Y:S01]  /*a1c0*/  IMAD R50, R50, 0x2, R29 ;  /* 0x0000000232327824 */ /* 0x000fe200078e021d */
        /* <DEDUP_REMOVED lines=12> */
[----:B0-----:R-:W-:Y:S02]  /*a290*/  LEA.HI.X.SX32 R118, R27, R24, 0x1, P2 ;  /* 0x000000181b767211 */ /* 0x001fe400010f0eff */
[----:B-1----:R-:W-:-:S03]  /*a2a0*/  LEA R120, P2, R29, R25, 0x1 ;  /* 0x000000191d787211 */ /* 0x002fc600078408ff */
[----:B------:R0:W-:Y:S01]  /*a2b0*/  STL [R1+0x40c], R118 ;  /* 0x00040c7601007387 */ /* 0x0001e20000100800 */
[----:B--2---:R-:W-:-:S05]  /*a2c0*/  LEA R119, P0, R31, R25, 0x1 ;  /* 0x000000191f777211 */ /* 0x004fca00078008ff */
[----:B------:R1:W-:Y:S01]  /*a2d0*/  STL [R1+0x414], R119 ;  /* 0x0004147701007387 */ /* 0x0003e20000100800 */
[----:B0-----:R-:W-:-:S05]  /*a2e0*/  LEA R118, P1, R26, R25, 0x1 ;  /* 0x000000191a767211 */ /* 0x001fca00078208ff */
[----:B------:R0:W-:Y:S01]  /*a2f0*/  STL [R1+0x418], R118 ;  /* 0x0004187601007387 */ /* 0x0001e20000100800 */
[----:B-1----:R-:W-:-:S03]  /*a300*/  LEA R119, P3, R50, R25, 0x1 ;  /* 0x0000001932777211 */ /* 0x002fc600078608ff */
[----:B------:R1:W-:Y:S04]  /*a310*/  STL [R1+0x41c], R120 ;  /* 0x00041c7801007387 */ /* 0x0003e80000100800 */
[----:B------:R2:W-:Y:S01]  /*a320*/  STL [R1+0x234], R119 ;  /* 0x0002347701007387 */ /* 0x0005e20000100800 */
[-C--:B0-----:R-:W-:Y:S02]  /*a330*/  LEA.HI.X.SX32 R118, R31, R24.reuse, 0x1, P0 ;  /* 0x000000181f767211 */ /* 0x081fe400000f0eff */
[----:B------:R-:W-:Y:S02]  /*a340*/  CS2R R30, SRZ ;  /* 0x00000000001e7805 */ /* 0x000fe4000001ff00 */
[----:B-1----:R-:W-:Y:S01]  /*a350*/  LEA.HI.X.SX32 R120, R26, R24, 0x1, P1 ;  /* 0x000000181a787211 */ /* 0x002fe200008f0eff */
[----:B------:R0:W-:Y:S01]  /*a360*/  STL [R1+0x224], R118 ;  /* 0x0002247601007387 */ /* 0x0001e20000100800 */
[----:B------:R-:W-:-:S02]  /*a370*/  CS2R R26, SRZ ;  /* 0x00000000001a7805 */ /* 0x000fc4000001ff00 */
[-C--:B--2---:R-:W-:Y:S01]  /*a380*/  LEA.HI.X.SX32 R119, R29, R24.reuse, 0x1, P2 ;  /* 0x000000181d777211 */ /* 0x084fe200010f0eff */
[----:B------:R1:W-:Y:S04]  /*a390*/  STL [R1+0x22c], R120 ;  /* 0x00022c7801007387 */ /* 0x0003e80000100800 */
[----:B------:R2:W-:Y:S01]  /*a3a0*/  STL [R1+0x230], R119 ;  /* 0x0002307701007387 */ /* 0x0005e20000100800 */
[----:B0-----:R-:W-:Y:S02]  /*a3b0*/  LEA.HI.X.SX32 R118, R50, R24, 0x1, P3 ;  /* 0x0000001832767211 */ /* 0x001fe400018f0eff */
[----:B------:R-:W-:Y:S02]  /*a3c0*/  CS2R R24, SRZ ;  /* 0x0000000000187805 */ /* 0x000fe4000001ff00 */
[----:B------:R-:W-:-:S02]  /*a3d0*/  CS2R R50, SRZ ;  /* 0x0000000000327805 */ /* 0x000fc4000001ff00 */
[C---:B-1----:R-:W-:Y:S01]  /*a3e0*/  LOP3.LUT R120, R28.reuse, 0x2, RZ, 0xfc, !PT ;  /* 0x000000021c787812 */ /* 0x042fe200078efcff */
[----:B------:R0:W-:Y:S01]  /*a3f0*/  STL [R1+0x228], R118 ;  /* 0x0002287601007387 */ /* 0x0001e20000100800 */
[C---:B------:R-:W-:Y:S02]  /*a400*/  LOP3.LUT R120, R28.reuse, 0x8, RZ, 0xfc, !PT ;  /* 0x000000081c787812 */ /* 0x040fe400078efcff */
[C---:B--2---:R-:W-:Y:S02]  /*a410*/  LOP3.LUT R119, R28.reuse, 0x4, RZ, 0xfc, !PT ;  /* 0x000000041c777812 */ /* 0x044fe400078efcff */
[C---:B------:R-:W-:Y:S02]  /*a420*/  LOP3.LUT R119, R28.reuse, 0xa, RZ, 0xfc, !PT ;  /* 0x0000000a1c777812 */ /* 0x040fe400078efcff */
[C---:B------:R-:W-:Y:S02]  /*a430*/  LOP3.LUT R120, R28.reuse, 0x10, RZ, 0xfc, !PT ;  /* 0x000000101c787812 */ /* 0x040fe400078efcff */
[----:B------:R-:W-:-:S02]  /*a440*/  LOP3.LUT R119, R28, 0x12, RZ, 0xfc, !PT ;  /* 0x000000121c777812 */ /* 0x000fc400078efcff */
[C---:B0-----:R-:W-:Y:S02]  /*a450*/  LOP3.LUT R118, R28.reuse, 0x6, RZ, 0xfc, !PT ;  /* 0x000000061c767812 */ /* 0x041fe400078efcff */
[C---:B------:R-:W-:Y:S02]  /*a460*/  LOP3.LUT R118, R28.reuse, 0xc, RZ, 0xfc, !PT ;  /* 0x0000000c1c767812 */ /* 0x040fe400078efcff */
[C---:B------:R-:W-:Y:S02]  /*a470*/  LOP3.LUT R118, R28.reuse, 0x14, RZ, 0xfc, !PT ;  /* 0x000000141c767812 */ /* 0x040fe400078efcff */
[C---:B------:R-:W-:Y:S02]  /*a480*/  LOP3.LUT R118, R28.reuse, 0x1a, RZ, 0xfc, !PT ;  /* 0x0000001a1c767812 */ /* 0x040fe400078efcff */
[C---:B------:R-:W-:Y:S02]  /*a490*/  LOP3.LUT R118, R28.reuse, 0x22, RZ, 0xfc, !PT ;  /* 0x000000221c767812 */ /* 0x040fe400078efcff */
[----:B------:R-:W-:-:S02]  /*a4a0*/  LOP3.LUT R118, R28, 0x28, RZ, 0xfc, !PT ;  /* 0x000000281c767812 */ /* 0x000fc400078efcff */
[C---:B------:R-:W-:Y:S02]  /*a4b0*/  LOP3.LUT R118, R28.reuse, 0x30, RZ, 0xfc, !PT ;  /* 0x000000301c767812 */ /* 0x040fe400078efcff */
        /* <DEDUP_REMOVED lines=27> */
[----:B------:R-:W-:Y:S02]  /*a670*/  LOP3.LUT R120, R28, 0x4c, RZ, 0xfc, !PT ;  /* 0x0000004c1c787812 */ /* 0x000fe400078efcff */
[----:B------:R-:W-:-:S02]  /*a680*/  SHF.R.S32.HI R118, RZ, 0x7, R77 ;  /* 0x00000007ff767819 */ /* 0x000fc4000001144d */
[----:B------:R-:W-:Y:S02]  /*a690*/  CS2R R76, SRZ ;  /* 0x00000000004c7805 */ /* 0x000fe4000001ff00 */
[C---:B------:R-:W-:Y:S02]  /*a6a0*/  LOP3.LUT R119, R28.reuse, 0x50, RZ, 0xfc, !PT ;  /* 0x000000501c777812 */ /* 0x040fe400078efcff */
[C---:B------:R-:W-:Y:S01]  /*a6b0*/  LOP3.LUT R120, R28.reuse, 0x54, RZ, 0xfc, !PT ;  /* 0x000000541c787812 */ /* 0x040fe200078efcff */
[----:B------:R0:W-:Y:S01]  /*a6c0*/  STL [R1+0x444], R118 ;  /* 0x0004447601007387 */ /* 0x0001e20000100800 */
        /* <DEDUP_REMOVED lines=9> */
[----:B------:R-:W-:Y:S02]  /*a760*/  LOP3.LUT R120, R28, 0x76, RZ, 0xfc, !PT ;  /* 0x000000761c787812 */ /* 0x000fe400078efcff */
[----:B0-----:R-:W-:Y:S02]  /*a770*/  LOP3.LUT R118, R0, 0x20, RZ, 0x3c, !PT ;  /* 0x0000002000767812 */ /* 0x001fe400078e3cff */
[----:B------:R-:W-:Y:S02]  /*a780*/  LOP3.LUT R119, R28, 0x78, RZ, 0xfc, !PT ;  /* 0x000000781c777812 */ /* 0x000fe400078efcff */
[----:B------:R-:W-:Y:S02]  /*a790*/  CS2R R28, SRZ ;  /* 0x00000000001c7805 */ /* 0x000fe4000001ff00 */
[C---:B------:R-:W-:Y:S01]  /*a7a0*/  LOP3.LUT R120, R0.reuse, 0x40, RZ, 0x3c, !PT ;  /* 0x0000004000787812 */ /* 0x040fe200078e3cff */
[----:B------:R0:W-:Y:S01]  /*a7b0*/  STL [R1+0x548], R118 ;  /* 0x0005487601007387 */ /* 0x0001e20000100800 */
[----:B------:R-:W-:-:S03]  /*a7c0*/  LOP3.LUT R119, R0, 0x60, RZ, 0x3c, !PT ;  /* 0x0000006000777812 */ /* 0x000fc600078e3cff */
[----:B------:R1:W-:Y:S04]  /*a7d0*/  STL [R1+0x544], R120 ;  /* 0x0005447801007387 */ /* 0x0003e80000100800 */
[----:B------:R2:W-:Y:S01]  /*a7e0*/  STL [R1+0x540], R119 ;  /* 0x0005407701007387 */ /* 0x0005e20000100800 */
[C---:B0-----:R-:W-:Y:S02]  /*a7f0*/  LOP3.LUT R118, R2.reuse, 0x10, RZ, 0x3c, !PT ;  /* 0x0000001002767812 */ /* 0x041fe400078e3cff */
[C---:B------:R-:W-:Y:S02]  /*a800*/  LOP3.LUT R118, R2.reuse, 0x40, RZ, 0x3c, !PT ;  /* 0x0000004002767812 */ /* 0x040fe400078e3cff */
[C---:B-1----:R-:W-:Y:S02]  /*a810*/  LOP3.LUT R120, R2.reuse, 0x20, RZ, 0x3c, !PT ;  /* 0x0000002002787812 */ /* 0x042fe400078e3cff */
[----:B------:R-:W-:-:S02]  /*a820*/  LOP3.LUT R120, R2, 0x50, RZ, 0x3c, !PT ;  /* 0x0000005002787812 */ /* 0x000fc400078e3cff */
[C---:B--2---:R-:W-:Y:S02]  /*a830*/  LOP3.LUT R119, R2.reuse, 0x30, RZ, 0x3c, !PT ;  /* 0x0000003002777812 */ /* 0x044fe400078e3cff */
[C---:B------:R-:W-:Y:S02]  /*a840*/  LOP3.LUT R119, R2.reuse, 0x60, RZ, 0x3c, !PT ;  /* 0x0000006002777812 */ /* 0x040fe400078e3cff */
[----:B------:R-:W-:-:S07]  /*a850*/  LOP3.LUT R118, R2, 0x70, RZ, 0x3c, !PT ;  /* 0x0000007002767812 */ /* 0x000fce00078e3cff */
.L_x_1:
[----:B------:R-:W0:Y:S01]  /*a860*/  S2R R121, SR_TID.X ;  /* 0x0000000000797919 */ /* 0x000e220000002100 */
[----:B------:R-:W-:Y:S01]  /*a870*/  UIMAD UR5, UR4, -0x80, UR46 ;  /* 0xffffff80040578a4 */ /* 0x000fe2000f8e022e */
[----:B------:R-:W2:Y:S04]  /*a880*/  LDL R119, [R1+0x228] ;  /* 0x0002280001777983 */ /* 0x000ea80000100800 */
[----:B------:R-:W2:Y:S04]  /*a890*/  LDL R118, [R1+0x234] ;  /* 0x0002340001767983 */ /* 0x000ea80000100800 */
[----:B------:R-:W-:Y:S04]  /*a8a0*/  STL [R1+0x6b0], R206 ;  /* 0x0006b0ce01007387 */ /* 0x000fe80000100800 */
[----:B------:R-:W-:Y:S04]  /*a8b0*/  STL [R1+0x6ac], R116 ;  /* 0x0006ac7401007387 */ /* 0x000fe80000100800 */
[----:B------:R-:W-:Y:S04]  /*a8c0*/  STL [R1+0x6a8], R97 ;  /* 0x0006a86101007387 */ /* 0x000fe80000100800 */
[----:B------:R1:W-:Y:S04]  /*a8d0*/  STL [R1+0x6a4], R108 ;  /* 0x0006a46c01007387 */ /* 0x0003e80000100800 */
[----:B------:R3:W-:Y:S01]  /*a8e0*/  STL [R1+0x6a0], R18 ;  /* 0x0006a01201007387 */ /* 0x0007e20000100800 */
[----:B0-----:R-:W-:-:S03]  /*a8f0*/  SHF.R.U32.HI R121, RZ, 0x6, R121 ;  /* 0x00000006ff797819 */ /* 0x001fc60000011679 */
[----:B------:R-:W-:Y:S01]  /*a900*/  STL [R1+0x69c], R100 ;  /* 0x00069c6401007387 */ /* 0x000fe20000100800 */
[----:B------:R-:W-:-:S03]  /*a910*/  SGXT.U32 R121, R121, 0x1 ;  /* 0x000000017979781a */ /* 0x000fc60000000000 */
[----:B------:R0:W-:Y:S01]  /*a920*/  STL [R1+0x698], R6 ;  /* 0x0006980601007387 */ /* 0x0001e20000100800 */
[----:B------:R-:W-:-:S03]  /*a930*/  LOP3.LUT R121, R121, 0x2, RZ, 0xfc, !PT ;  /* 0x0000000279797812 */ /* 0x000fc600078efcff */
[----:B-1----:R-:W4:Y:S01]  /*a940*/  LDL R108, [R1+0x41c] ;  /* 0x00041c00016c7983 */ /* 0x002f220000100800 */
[----:B------:R-:W-:-:S03]  /*a950*/  ISETP.GE.AND P0, PT, R121, UR5, PT ;  /* 0x0000000579007c0c */ /* 0x000fc6000bf06270 */
[----:B---3--:R-:W3:Y:S04]  /*a960*/  LDL R18, [R1+0x22c] ;  /* 0x00022c0001127983 */ /* 0x008ee80000100800 */
[----:B------:R-:W3:Y:S04]  /*a970*/  LDL R121, [R1+0x230] ;  /* 0x0002300001797983 */ /* 0x000ee80000100800 */
[----:B0-----:R-:W3:Y:S01]  /*a980*/  LDL R6, [R1+0x418] ;  /* 0x0004180001067983 */ /* 0x001ee20000100800 */
[----:B------:R-:W0:Y:S01]  /*a990*/  S2R R120, SR_TID.X ;  /* 0x0000000000787919 */ /* 0x000e220000002100 */
[----:B------:R-:W1:Y:S01]  /*a9a0*/  S2R R159, SR_TID.X ;  /* 0x00000000009f7919 */ /* 0x000e620000002100 */
[----:B------:R-:W1:Y:S01]  /*a9b0*/  S2R R97, SR_TID.X ;  /* 0x0000000000617919 */ /* 0x000e620000002100 */
[----:B------:R-:W-:Y:S01]  /*a9c0*/  PRMT R126, RZ, 0x7610, R126 ;  /* 0x00007610ff7e7816 */ /* 0x000fe2000000007e */
[----:B------:R-:W3:Y:S01]  /*a9d0*/  LDL R116, [R1+0x414] ;  /* 0x0004140001747983 */ /* 0x000ee20000100800 */
[----:B------:R-:W-:-:S03]  /*a9e0*/  PRMT R166, RZ, 0x7610, R166 ;  /* 0x00007610ffa67816 */ /* 0x000fc600000000a6 */
[----:B------:R-:W3:Y:S01]  /*a9f0*/  LDL R100, [R1+0x40c] ;  /* 0x00040c0001647983 */ /* 0x000ee20000100800 */
[----:B0-----:R-:W-:-:S04]  /*aa00*/  SHF.R.U32.HI R120, RZ, 0x6, R120 ;  /* 0x00000006ff787819 */ /* 0x001fc80000011678 */
[----:B------:R-:W-:-:S04]  /*aa10*/  SGXT.U32 R120, R120, 0x1 ;  /* 0x000000017878781a */ /* 0x000fc80000000000 */
[----:B------:R-:W-:-:S04]  /*aa20*/  LOP3.LUT R120, R120, 0x4, RZ, 0xfc, !PT ;  /* 0x0000000478787812 */ /* 0x000fc800078efcff */
[----:B------:R-:W-:Y:S02]  /*aa30*/  ISETP.GE.AND P2, PT, R120, UR5, PT ;  /* 0x0000000578007c0c */ /* 0x000fe4000bf46270 */
[----:B------:R-:W0:Y:S01]  /*aa40*/  S2R R120, SR_TID.X ;  /* 0x0000000000787919 */ /* 0x000e220000002100 */
[----:B-1----:R-:W-:Y:S02]  /*aa50*/  SHF.R.U32.HI R159, RZ, 0x6, R159 ;  /* 0x00000006ff9f7819 */ /* 0x002fe4000001169f */
[----:B------:R-:W-:Y:S02]  /*aa60*/  SHF.R.U32.HI R97, RZ, 0x6, R97 ;  /* 0x00000006ff617819 */ /* 0x000fe40000011661 */
[----:B------:R-:W-:Y:S02]  /*aa70*/  SGXT.U32 R159, R159, 0x1 ;  /* 0x000000019f9f781a */ /* 0x000fe40000000000 */
[----:B------:R-:W-:Y:S02]  /*aa80*/  SGXT.U32 R97, R97, 0x1 ;  /* 0x000000016161781a */ /* 0x000fe40000000000 */
[----:B------:R-:W-:-:S02]  /*aa90*/  LOP3.LUT R159, R159, 0x6, RZ, 0xfc, !PT ;  /* 0x000000069f9f7812 */ /* 0x000fc400078efcff */
[----:B------:R-:W-:Y:S02]  /*aaa0*/  LOP3.LUT R97, R97, 0xa, RZ, 0xfc, !PT ;  /* 0x0000000a61617812 */ /* 0x000fe400078efcff */
[----:B------:R-:W-:Y:S02]  /*aab0*/  ISETP.GE.AND P3, PT, R159, UR5, PT ;  /* 0x000000059f007c0c */ /* 0x000fe4000bf66270 */
[----:B0-----:R-:W-:-:S04]  /*aac0*/  SHF.R.U32.HI R120, RZ, 0x6, R120 ;  /* 0x00000006ff787819 */ /* 0x001fc80000011678 */
[----:B------:R-:W-:-:S04]  /*aad0*/  SGXT.U32 R120, R120, 0x1 ;  /* 0x000000017878781a */ /* 0x000fc80000000000 */
[----:B------:R-:W-:-:S04]  /*aae0*/  LOP3.LUT R120, R120, 0x8, RZ, 0xfc, !PT ;  /* 0x0000000878787812 */ /* 0x000fc800078efcff */
[----:B------:R-:W-:Y:S02]  /*aaf0*/  ISETP.GE.AND P4, PT, R120, UR5, PT ;  /* 0x0000000578007c0c */ /* 0x000fe4000bf86270 */
[----:B------:R-:W3:Y:S01]  /*ab00*/  LDL R120, [R1+0x224] ;  /* 0x0002240001787983 */ /* 0x000ee20000100800 */
[----:B------:R-:W-:-:S03]  /*ab10*/  ISETP.GE.AND P1, PT, R97, UR5, PT ;  /* 0x0000000561007c0c */ /* 0x000fc6000bf26270 */
[----:B------:R-:W3:Y:S04]  /*ab20*/  LDL R97, [R1+0x410] ;  /* 0x0004100001617983 */ /* 0x000ee80000100800 */
[----:B--2---:R4:W2:Y:S02]  /*ab30*/  @!P0 LDG.E.U16 R126, desc[UR18][R118.64] ;  /* 0x00000012767e8981 */ /* 0x0048a4000c1e1500 */
[----:B----4-:R-:W-:Y:S02]  /*ab40*/  @!P2 IMAD.MOV.U32 R118, RZ, RZ, R108 ;  /* 0x000000ffff76a224 */ /* 0x010fe400078e006c */
[----:B---3--:R-:W-:Y:S01]  /*ab50*/  @!P2 IMAD.MOV.U32 R119, RZ, RZ, R121 ;  /* 0x000000ffff77a224 */ /* 0x008fe200078e0079 */
[----:B------:R-:W0:Y:S04]  /*ab60*/  S2R R108, SR_TID.X ;  /* 0x00000000006c7919 */ /* 0x000e280000002100 */
[----:B------:R1:W3:Y:S01]  /*ab70*/  @!P2 LDG.E.U16 R166, desc[UR18][R118.64] ;  /* 0x0000001276a6a981 */ /* 0x0002e2000c1e1500 */
[----:B------:R-:W4:Y:S01]  /*ab80*/  S2R R159, SR_TID.X ;  /* 0x00000000009f7919 */ /* 0x000f220000002100 */
[----:B------:R-:W-:-:S02]  /*ab90*/  PRMT R182, RZ, 0x7610, R182 ;  /* 0x00007610ffb67816 */ /* 0x000fc400000000b6 */
[----:B------:R-:W-:Y:S01]  /*aba0*/  PRMT R141, RZ, 0x7610, R141 ;  /* 0x00007610ff8d7816 */ /* 0x000fe2000000008d */
[----:B------:R-:W2:Y:S01]  /*abb0*/  LDL R121, [R1+0x3f4] ;  /* 0x0003f40001797983 */ /* 0x000ea20000100800 */
[----:B-1----:R-:W-:-:S03]  /*abc0*/  @!P3 IMAD.MOV.U32 R118, RZ, RZ, R6 ;  /* 0x000000ffff76b224 */ /* 0x002fc600078e0006 */
[----:B------:R-:W3:Y:S01]  /*abd0*/  LDL R6, [R1+0x408] ;  /* 0x0004080001067983 */ /* 0x000ee20000100800 */
[----:B------:R-:W-:-:S03]  /*abe0*/  @!P3 IMAD.MOV.U32 R119, RZ, RZ, R18 ;  /* 0x000000ffff77b224 */ /* 0x000fc600078e0012 */
[----:B------:R-:W2:Y:S04]  /*abf0*/  LDL R18, [R1+0x404] ;  /* 0x0004040001127983 */ /* 0x000ea80000100800 */
[----:B------:R1:W2:Y:S01]  /*ac00*/  @!P3 LDG.E.U16 R182, desc[UR18][R118.64] ;  /* 0x0000001276b6b981 */ /* 0x0002a2000c1e1500 */
[----:B0-----:R-:W-:-:S04]  /*ac10*/  LEA.HI R108, R108, 0xe, RZ, 0x1a ;  /* 0x0000000e6c6c7811 */ /* 0x001fc800078fd0ff */
[----:B------:R-:W-:Y:S02]  /*ac20*/  ISETP.GE.AND P2, PT, R108, UR5, PT ;  /* 0x000000056c007c0c */ /* 0x000fe4000bf46270 */
[----:B------:R-:W0:Y:S01]  /*ac30*/  S2R R108, SR_TID.X ;  /* 0x00000000006c7919 */ /* 0x000e220000002100 */
[----:B----4-:R-:W-:-:S04]  /*ac40*/  SHF.R.U32.HI R159, RZ, 0x6, R159 ;  /* 0x00000006ff9f7819 */ /* 0x010fc8000001169f */
[----:B------:R-:W-:-:S04]  /*ac50*/  SGXT.U32 R159, R159, 0x1 ;  /* 0x000000019f9f781a */ /* 0x000fc80000000000 */
[----:B------:R-:W-:Y:S01]  /*ac60*/  LOP3.LUT R159, R159, 0xc, RZ, 0xfc, !PT ;  /* 0x0000000c9f9f7812 */ /* 0x000fe200078efcff */
[----:B-1----:R-:W-:Y:S01]  /*ac70*/  @!P4 IMAD.MOV.U32 R118, RZ, RZ, R116 ;  /* 0x000000ffff76c224 */ /* 0x002fe200078e0074 */
[----:B------:R-:W-:Y:S01]  /*ac80*/  PRMT R125, RZ, 0x7610, R125 ;  /* 0x00007610ff7d7816 */ /* 0x000fe2000000007d */
[----:B------:R-:W4:Y:S01]  /*ac90*/  LDL R116, [R1+0x3fc] ;  /* 0x0003fc0001747983 */ /* 0x000f220000100800 */
[----:B------:R-:W-:Y:S02]  /*aca0*/  ISETP.GE.AND P0, PT, R159, UR5, PT ;  /* 0x000000059f007c0c */ /* 0x000fe4000bf06270 */
[----:B0-----:R-:W-:-:S04]  /*acb0*/  SHF.R.U32.HI R108, RZ, 0x6, R108 ;  /* 0x00000006ff6c7819 */ /* 0x001fc8000001166c */
[----:B------:R-:W-:-:S04]  /*acc0*/  SGXT.U32 R108, R108, 0x1 ;  /* 0x000000016c6c781a */ /* 0x000fc80000000000 */
[----:B------:R-:W-:Y:S01]  /*acd0*/  LOP3.LUT R108, R108, 0x10, RZ, 0xfc, !PT ;  /* 0x000000106c6c7812 */ /* 0x000fe200078efcff */
[----:B------:R-:W-:Y:S02]  /*ace0*/  @!P4 IMAD.MOV.U32 R119, RZ, RZ, R120 ;  /* 0x000000ffff77c224 */ /* 0x000fe400078e0078 */
[----:B------:R-:W0:Y:S03]  /*acf0*/  S2R R120, SR_TID.X ;  /* 0x0000000000787919 */ /* 0x000e260000002100 */
[----:B------:R1:W4:Y:S02]  /*ad00*/  @!P4 LDG.E.U16 R141, desc[UR18][R118.64] ;  /* 0x00000012768dc981 */ /* 0x000324000c1e1500 */
[----:B-1----:R-:W-:Y:S02]  /*ad10*/  @!P1 IMAD.MOV.U32 R118, RZ, RZ, R97 ;  /* 0x000000ffff769224 */ /* 0x002fe400078e0061 */
[----:B------:R-:W-:Y:S01]  /*ad20*/  @!P1 IMAD.MOV.U32 R119, RZ, RZ, R100 ;  /* 0x000000ffff779224 */ /* 0x000fe200078e0064 */
[----:B------:R-:W-:Y:S01]  /*ad30*/  ISETP.GE.AND P3, PT, R108, UR5, PT ;  /* 0x000000056c007c0c */ /* 0x000fe2000bf66270 */
[----:B------:R-:W4:Y:S04]  /*ad40*/  LDL R100, [R1+0x3ec] ;  /* 0x0003ec0001647983 */ /* 0x000f280000100800 */
[----:B------:R3:W4:Y:S04]  /*ad50*/  @!P1 LDG.E.U16 R125, desc[UR18][R118.64] ;  /* 0x00000012767d9981 */ /* 0x000728000c1e1500 */
[----:B------:R-:W4:Y:S01]  /*ad60*/  LDL R108, [R1+0x400] ;  /* 0x00040000016c7983 */ /* 0x000f220000100800 */
[----:B------:R-:W-:-:S03]  /*ad70*/  PRMT R169, RZ, 0x7610, R169 ;  /* 0x00007610ffa97816 */ /* 0x000fc600000000a9 */
[----:B------:R-:W4:Y:S01]  /*ad80*/  LDL R97, [R1+0x3f0] ;  /* 0x0003f00001617983 */ /* 0x000f220000100800 */
[----:B0-----:R-:W-:-:S04]  /*ad90*/  SHF.R.U32.HI R120, RZ, 0x6, R120 ;  /* 0x00000006ff787819 */ /* 0x001fc80000011678 */
[----:B------:R-:W-:-:S04]  /*ada0*/  SGXT.U32 R120, R120, 0x1 ;  /* 0x000000017878781a */ /* 0x000fc80000000000 */
[----:B------:R-:W-:-:S04]  /*adb0*/  LOP3.LUT R120, R120, 0x12, RZ, 0xfc, !PT ;  /* 0x0000001278787812 */ /* 0x000fc800078efcff */
[----:B------:R-:W-:Y:S02]  /*adc0*/  ISETP.GE.AND P4, PT, R120, UR5, PT ;  /* 0x0000000578007c0c */ /* 0x000fe4000bf86270 */
[----:B------:R-:W4:Y:S01]  /*add0*/  LDL R120, [R1+0x3f8] ;  /* 0x0003f80001787983 */ /* 0x000f220000100800 */
[----:B---3--:R-:W-:Y:S02]  /*ade0*/  @!P0 IMAD.MOV.U32 R118, RZ, RZ, R6 ;  /* 0x000000ffff768224 */ /* 0x008fe400078e0006 */
[----:B------:R-:W0:Y:S01]  /*adf0*/  S2R R6, SR_TID.X ;  /* 0x0000000000067919 */ /* 0x000e220000002100 */
[----:B--2---:R-:W-:Y:S02]  /*ae00*/  @!P0 IMAD.MOV.U32 R119, RZ, RZ, R18 ;  /* 0x000000ffff778224 */ /* 0x004fe400078e0012 */
[----:B------:R-:W2:Y:S04]  /*ae10*/  LDL R18, [R1+0x3e4] ;  /* 0x0003e40001127983 */ /* 0x000ea80000100800 */
[----:B------:R4:W3:Y:S01]  /*ae20*/  @!P0 LDG.E.U16 R169, desc[UR18][R118.64] ;  /* 0x0000001276a98981 */ /* 0x0008e2000c1e1500 */
[----:B0-----:R-:W-:-:S04]  /*ae30*/  SHF.R.U32.HI R6, RZ, 0x6, R6 ;  /* 0x00000006ff067819 */ /* 0x001fc80000011606 */
[----:B------:R-:W-:-:S04]  /*ae40*/  SGXT.U32 R6, R6, 0x1 ;  /* 0x000000010606781a */ /* 0x000fc80000000000 */
[----:B------:R-:W-:-:S04]  /*ae50*/  LOP3.LUT R6, R6, 0x14, RZ, 0xfc, !PT ;  /* 0x0000001406067812 */ /* 0x000fc800078efcff */
[----:B------:R-:W-:Y:S02]  /*ae60*/  ISETP.GE.AND P0, PT, R6, UR5, PT ;  /* 0x0000000506007c0c */ /* 0x000fe4000bf06270 */
[----:B------:R-:W3:Y:S01]  /*ae70*/  LDL R6, [R1+0x3e8] ;  /* 0x0003e80001067983 */ /* 0x000ee20000100800 */
[----:B----4-:R-:W-:-:S03]  /*ae80*/  @!P2 IMAD.MOV.U32 R119, RZ, RZ, R116 ;  /* 0x000000ffff77a224 */ /* 0x010fc600078e0074 */
[----:B------:R-:W4:Y:S01]  /*ae90*/  LDL R116, [R1+0x3dc] ;  /* 0x0003dc0001747983 */ /* 0x000f220000100800 */
[----:B------:R-:W-:Y:S02]  /*aea0*/  PRMT R180, RZ, 0x7610, R180 ;  /* 0x00007610ffb47816 */ /* 0x000fe400000000b4 */
[----:B------:R-:W-:Y:S02]  /*aeb0*/  PRMT R140, RZ, 0x7610, R140 ;  /* 0x00007610ff8c7816 */ /* 0x000fe4000000008c */
[----:B------:R-:W-:Y:S01]  /*aec0*/  PRMT R124, RZ, 0x7610, R124 ;  /* 0x00007610ff7c7816 */ /* 0x000fe2000000007c */
[----:B------:R-:W-:Y:S02]  /*aed0*/  @!P2 IMAD.MOV.U32 R118, RZ, RZ, R108 ;  /* 0x000000ffff76a224 */ /* 0x000fe400078e006c */
[----:B------:R-:W4:Y:S04]  /*aee0*/  LDL R108, [R1+0x3e0] ;  /* 0x0003e000016c7983 */ /* 0x000f280000100800 */
[----:B------:R0:W4:Y:S02]  /*aef0*/  @!P2 LDG.E.U16 R180, desc[UR18][R118.64] ;  /* 0x0000001276b4a981 */ /* 0x000124000c1e1500 */
[----:B0-----:R-:W-:-:S02]  /*af00*/  @!P3 IMAD.MOV.U32 R119, RZ, RZ, R121 ;  /* 0x000000ffff77b224 */ /* 0x001fc400078e0079 */
[----:B------:R-:W-:-:S05]  /*af10*/  @!P3 IMAD.MOV.U32 R118, RZ, RZ, R120 ;  /* 0x000000ffff76b224 */ /* 0x000fca00078e0078 */
[----:B------:R0:W4:Y:S02]  /*af20*/  @!P3 LDG.E.U16 R140, desc[UR18][R118.64] ;  /* 0x00000012768cb981 */ /* 0x000124000c1e1500 */
[----:B0-----:R-:W-:Y:S02]  /*af30*/  @!P4 IMAD.MOV.U32 R118, RZ, RZ, R97 ;  /* 0x000000ffff76c224 */ /* 0x001fe400078e0061 */
[----:B------:R-:W-:Y:S01]  /*af40*/  @!P4 IMAD.MOV.U32 R119, RZ, RZ, R100 ;  /* 0x000000ffff77c224 */ /* 0x000fe200078e0064 */
[----:B------:R-:W4:Y:S04]  /*af50*/  LDL R97, [R1+0x3d8] ;  /* 0x0003d80001617983 */ /* 0x000f280000100800 */
[----:B------:R-:W4:Y:S04]  /*af60*/  LDL R100, [R1+0x3d4] ;  /* 0x0003d40001647983 */ /* 0x000f280000100800 */
[----:B------:R2:W4:Y:S02]  /*af70*/  @!P4 LDG.E.U16 R124, desc[UR18][R118.64] ;  /* 0x00000012767cc981 */ /* 0x000524000c1e1500 */
[----:B--2---:R-:W-:-:S02]  /*af80*/  @!P0 IMAD.MOV.U32 R119, RZ, RZ, R18 ;  /* 0x000000ffff778224 */ /* 0x004fc400078e0012 */
[----:B------:R-:W2:Y:S01]  /*af90*/  LDL R18, [R1+0x3cc] ;  /* 0x0003cc0001127983 */ /* 0x000ea20000100800 */
[----:B---3--:R-:W-:-:S03]  /*afa0*/  @!P0 IMAD.MOV.U32 R118, RZ, RZ, R6 ;  /* 0x000000ffff768224 */ /* 0x008fc600078e0006 */
[----:B------:R-:W3:Y:S01]  /*afb0*/  LDL R6, [R1+0x3d0] ;  /* 0x0003d00001067983 */ /* 0x000ee20000100800 */
[----:B------:R-:W0:Y:S01]  /*afc0*/  S2R R159, SR_TID.X ;  /* 0x00000000009f7919 */ /* 0x000e220000002100 */
[----:B------:R-:W1:Y:S01]  /*afd0*/  S2R R121, SR_TID.X ;  /* 0x0000000000797919 */ /* 0x000e620000002100 */
[----:B------:R-:W4:Y:S01]  /*afe0*/  S2R R120, SR_TID.X ;  /* 0x0000000000787919 */ /* 0x000f220000002100 */
[----:B------:R-:W-:-:S06]  /*aff0*/  PRMT R170, RZ, 0x7610, R170 ;  /* 0x00007610ffaa7816 */ /* 0x000fcc00000000aa */
[----:B------:R4:W3:Y:S01]  /*b000*/  @!P0 LDG.E.U16 R170, desc[UR18][R118.64] ;  /* 0x0000001276aa8981 */ /* 0x0008e2000c1e1500 */
[----:B0-----:R-:W-:-:S04]  /*b010*/  SHF.R.U32.HI R159, RZ, 0x6, R159 ;  /* 0x00000006ff9f7819 */ /* 0x001fc8000001169f */
[----:B------:R-:W-:Y:S02]  /*b020*/  SGXT.U32 R159, R159, 0x1 ;  /* 0x000000019f9f781a */ /* 0x000fe40000000000 */
[----:B-1----:R-:W-:Y:S02]  /*b030*/  SHF.R.U32.HI R121, RZ, 0x6, R121 ;  /* 0x00000006ff797819 */ /* 0x002fe40000011679 */
[----:B------:R-:W-:Y:S02]  /*b040*/  LOP3.LUT R159, R159, 0x16, RZ, 0xfc, !PT ;  /* 0x000000169f9f7812 */ /* 0x000fe400078efcff */
[----:B------:R-:W-:Y:S02]  /*b050*/  SGXT.U32 R121, R121, 0x1 ;  /* 0x000000017979781a */ /* 0x000fe40000000000 */
[----:B------:R-:W-:Y:S02]  /*b060*/  ISETP.GE.AND P1, PT, R159, UR5, PT ;  /* 0x000000059f007c0c */ /* 0x000fe4000bf26270 */
[----:B------:R-:W-:Y:S01]  /*b070*/  LOP3.LUT R121, R121, 0x18, RZ, 0xfc, !PT ;  /* 0x0000001879797812 */ /* 0x000fe200078efcff */
[----:B------:R-:W3:Y:S03]  /*b080*/  LDL R159, [R1+0x3c8] ;  /* 0x0003c800019f7983 */ /* 0x000ee60000100800 */
[----:B------:R-:W-:-:S02]  /*b090*/  ISETP.GE.AND P2, PT, R121, UR5, PT ;  /* 0x0000000579007c0c */ /* 0x000fc4000bf46270 */
[----:B------:R-:W0:Y:S05]  /*b0a0*/  S2R R121, SR_TID.X ;  /* 0x0000000000797919 */ /* 0x000e2a0000002100 */
[----:B----4-:R-:W-:Y:S02]  /*b0b0*/  @!P1 IMAD.MOV.U32 R118, RZ, RZ, R108 ;  /* 0x000000ffff769224 */ /* 0x010fe400078e006c */
[----:B------:R-:W1:Y:S01]  /*b0c0*/  S2R R108, SR_TID.X ;  /* 0x00000000006c7919 */ /* 0x000e620000002100 */
[----:B------:R-:W-:Y:S01]  /*b0d0*/  @!P1 IMAD.MOV.U32 R119, RZ, RZ, R116 ;  /* 0x000000ffff779224 */ /* 0x000fe200078e0074 */
[----:B------:R-:W-:Y:S01]  /*b0e0*/  SHF.R.U32.HI R120, RZ, 0x6, R120 ;  /* 0x00000006ff787819 */ /* 0x000fe20000011678 */
[----:B------:R-:W4:Y:S03]  /*b0f0*/  S2R R116, SR_TID.X ;  /* 0x0000000000747919 */ /* 0x000f260000002100 */
[----:B------:R-:W-:-:S04]  /*b100*/  SGXT.U32 R120, R120, 0x1 ;  /* 0x000000017878781a */ /* 0x000fc80000000000 */
[----:B------:R-:W-:Y:S02]  /*b110*/  LOP3.LUT R120, R120, 0x1a, RZ, 0xfc, !PT ;  /* 0x0000001a78787812 */ /* 0x000fe400078efcff */
[----:B------:R-:W-:Y:S02]  /*b120*/  PRMT R178, RZ, 0x7610, R178 ;  /* 0x00007610ffb27816 */ /* 0x000fe400000000b2 */
[----:B------:R-:W-:Y:S02]  /*b130*/  ISETP.GE.AND P3, PT, R120, UR5, PT ;  /* 0x0000000578007c0c */ /* 0x000fe4000bf66270 */
[----:B------:R-:W-:Y:S01]  /*b140*/  PRMT R139, RZ, 0x7610, R139 ;  /* 0x00007610ff8b7816 */ /* 0x000fe2000000008b */
[----:B------:R-:W3:Y:S04]  /*b150*/  LDL R120, [R1+0x3c0] ;  /* 0x0003c00001787983 */ /* 0x000ee80000100800 */
[----:B------:R1:W3:Y:S01]  /*b160*/  @!P1 LDG.E.U16 R178, desc[UR18][R118.64] ;  /* 0x0000001276b29981 */ /* 0x0002e2000c1e1500 */
[----:B0-----:R-:W-:-:S02]  /*b170*/  SHF.R.U32.HI R121, RZ, 0x6, R121 ;  /* 0x00000006ff797819 */ /* 0x001fc40000011679 */
[----:B------:R-:W-:Y:S02]  /*b180*/  PRMT R123, RZ, 0x7610, R123 ;  /* 0x00007610ff7b7816 */ /* 0x000fe4000000007b */
[----:B------:R-:W-:Y:S01]  /*b190*/  SGXT.U32 R121, R121, 0x1 ;  /* 0x000000017979781a */ /* 0x000fe20000000000 */
[----:B-1----:R-:W-:Y:S02]  /*b1a0*/  @!P2 IMAD.MOV.U32 R118, RZ, RZ, R97 ;  /* 0x000000ffff76a224 */ /* 0x002fe400078e0061 */
[----:B------:R-:W-:Y:S01]  /*b1b0*/  @!P2 IMAD.MOV.U32 R119, RZ, RZ, R100 ;  /* 0x000000ffff77a224 */ /* 0x000fe200078e0064 */
[----:B------:R-:W-:Y:S01]  /*b1c0*/  SHF.R.U32.HI R108, RZ, 0x6, R108 ;  /* 0x00000006ff6c7819 */ /* 0x000fe2000001166c */
[----:B------:R-:W3:Y:S01]  /*b1d0*/  LDL R100, [R1+0x3ac] ;  /* 0x0003ac0001647983 */ /* 0x000ee20000100800 */
[----:B------:R-:W-:-:S03]  /*b1e0*/  LOP3.LUT R121, R121, 0x1c, RZ, 0xfc, !PT ;  /* 0x0000001c79797812 */ /* 0x000fc600078efcff */
[----:B------:R2:W3:Y:S01]  /*b1f0*/  @!P2 LDG.E.U16 R139, desc[UR18][R118.64] ;  /* 0x00000012768ba981 */ /* 0x0004e2000c1e1500 */
[----:B------:R-:W-:Y:S02]  /*b200*/  SGXT.U32 R108, R108, 0x1 ;  /* 0x000000016c6c781a */ /* 0x000fe40000000000 */
[----:B------:R-:W-:Y:S01]  /*b210*/  ISETP.GE.AND P0, PT, R121, UR5, PT ;  /* 0x0000000579007c0c */ /* 0x000fe2000bf06270 */
[----:B------:R-:W3:Y:S01]  /*b220*/  LDL R97, [R1+0x3b0] ;  /* 0x0003b00001617983 */ /* 0x000ee20000100800 */
[----:B----4-:R-:W-:Y:S02]  /*b230*/  LEA.HI R116, R116, 0x1e, RZ, 0x1a ;  /* 0x0000001e74747811 */ /* 0x010fe400078fd0ff */
[----:B------:R-:W-:Y:S01]  /*b240*/  LOP3.LUT R108, R108, 0x20, RZ, 0xfc, !PT ;  /* 0x000000206c6c7812 */ /* 0x000fe200078efcff */
[----:B------:R-:W4:Y:S01]  /*b250*/  LDL R121, [R1+0x3bc] ;  /* 0x0003bc0001797983 */ /* 0x000f220000100800 */
[----:B------:R-:W-:Y:S02]  /*b260*/  ISETP.GE.AND P1, PT, R116, UR5, PT ;  /* 0x0000000574007c0c */ /* 0x000fe4000bf26270 */
[----:B------:R-:W-:Y:S01]  /*b270*/  ISETP.GE.AND P4, PT, R108, UR5, PT ;  /* 0x000000056c007c0c */ /* 0x000fe2000bf86270 */
[----:B------:R-:W4:Y:S04]  /*b280*/  LDL R116, [R1+0x3b4] ;  /* 0x0003b40001747983 */ /* 0x000f280000100800 */
[----:B------:R-:W4:Y:S01]  /*b290*/  LDL R108, [R1+0x3b8] ;  /* 0x0003b800016c7983 */ /* 0x000f220000100800 */
[----:B--2---:R-:W-:-:S03]  /*b2a0*/  @!P3 IMAD.MOV.U32 R119, RZ, RZ, R18 ;  /* 0x000000ffff77b224 */ /* 0x004fc600078e0012 */
[----:B------:R-:W2:Y:S01]  /*b2b0*/  LDL R18, [R1+0x3a4] ;  /* 0x0003a40001127983 */ /* 0x000ea20000100800 */
[----:B---3--:R-:W-:-:S03]  /*b2c0*/  @!P3 IMAD.MOV.U32 R118, RZ, RZ, R6 ;  /* 0x000000ffff76b224 */ /* 0x008fc600078e0006 */
[----:B------:R-:W3:Y:S04]  /*b2d0*/  LDL R6, [R1+0x3a8] ;  /* 0x0003a80001067983 */ /* 0x000ee80000100800 */
[----:B------:R0:W2:Y:S04]  /*b2e0*/  @!P3 LDG.E.U16 R123, desc[UR18][R118.64] ;  /* 0x00000012767bb981 */ /* 0x0000a8000c1e1500 */
[----:B------:R-:W4:Y:S01]  /*b2f0*/  LDL R119, [R1+0x3c4] ;  /* 0x0003c40001777983 */ /* 0x000f220000100800 */
[----:B0-----:R-:W0:Y:S01]  /*b300*/  S2R R118, SR_TID.X ;  /* 0x0000000000767919 */ /* 0x001e220000002100 */
[----:B------:R-:W1:Y:S01]  /*b310*/  S2R R206, SR_TID.X ;  /* 0x0000000000ce7919 */ /* 0x000e620000002100 */
[----:B------:R-:W-:-:S02]  /*b320*/  PRMT R173, RZ, 0x7610, R173 ;  /* 0x00007610ffad7816 */ /* 0x000fc400000000ad */
[----:B------:R-:W-:Y:S02]  /*b330*/  PRMT R177, RZ, 0x7610, R177 ;  /* 0x00007610ffb17816 */ /* 0x000fe400000000b1 */
[----:B0-----:R-:W-:-:S04]  /*b340*/  SHF.R.U32.HI R118, RZ, 0x6, R118 ;  /* 0x00000006ff767819 */ /* 0x001fc80000011676 */
[----:B------:R-:W-:Y:S02]  /*b350*/  SGXT.U32 R118, R118, 0x1 ;  /* 0x000000017676781a */ /* 0x000fe40000000000 */
[----:B-1----:R-:W-:Y:S02]  /*b360*/  SHF.R.U32.HI R206, RZ, 0x6, R206 ;  /* 0x00000006ffce7819 */ /* 0x002fe400000116ce */
[----:B------:R-:W-:Y:S02]  /*b370*/  LOP3.LUT R118, R118, 0x24, RZ, 0xfc, !PT ;  /* 0x0000002476767812 */ /* 0x000fe400078efcff */
[----:B------:R-:W-:Y:S02]  /*b380*/  SGXT.U32 R206, R206, 0x1 ;  /* 0x00000001cece781a */ /* 0x000fe40000000000 */
[----:B------:R-:W-:Y:S01]  /*b390*/  ISETP.GE.AND P3, PT, R118, UR5, PT ;  /* 0x0000000576007c0c */ /* 0x000fe2000bf66270 */
[----:B------:R-:W-:Y:S01]  /*b3a0*/  @!P0 IMAD.MOV.U32 R118, RZ, RZ, R159 ;  /* 0x000000ffff768224 */ /* 0x000fe200078e009f */
[----:B------:R-:W-:-:S04]  /*b3b0*/  LOP3.LUT R206, R206, 0x22, RZ, 0xfc, !PT ;  /* 0x00000022cece7812 */ /* 0x000fc800078efcff */
[----:B------:R-:W-:Y:S02]  /*b3c0*/  ISETP.GE.AND P2, PT, R206, UR5, PT ;  /* 0x00000005ce007c0c */ /* 0x000fe4000bf46270 */
[----:B------:R-:W-:Y:S01]  /*b3d0*/  PRMT R138, RZ, 0x7610, R138 ;  /* 0x00007610ff8a7816 */ /* 0x000fe2000000008a */
[----:B------:R-:W2:Y:S01]  /*b3e0*/  LDL.LU R206, [R1+0x6b0] ;  /* 0x0006b00001ce7983 */ /* 0x000ea20000300800 */
[----:B------:R-:W-:Y:S02]  /*b3f0*/  PRMT R122, RZ, 0x7610, R122 ;  /* 0x00007610ff7a7816 */ /* 0x000fe4000000007a */
[----:B------:R-:W-:Y:S01]  /*b400*/  PRMT R175, RZ, 0x7610, R175 ;  /* 0x00007610ffaf7816 */ /* 0x000fe200000000af */
[----:B------:R-:W2:Y:S04]  /*b410*/  LDL R159, [R1+0x398] ;  /* 0x00039800019f7983 */ /* 0x000ea80000100800 */
[----:B----4-:R0:W4:Y:S02]  /*b420*/  @!P0 LDG.E.U16 R173, desc[UR18][R118.64] ;  /* 0x0000001276ad8981 */ /* 0x010124000c1e1500 */
[----:B0-----:R-:W-:-:S02]  /*b430*/  @!P1 IMAD.MOV.U32 R118, RZ, RZ, R120 ;  /* 0x000000ffff769224 */ /* 0x001fc400078e0078 */
[----:B------:R-:W-:Y:S01]  /*b440*/  @!P1 IMAD.MOV.U32 R119, RZ, RZ, R121 ;  /* 0x000000ffff779224 */ /* 0x000fe200078e0079 */
[----:B------:R-:W-:Y:S01]  /*b450*/  PRMT R174, RZ, 0x7610, R174 ;  /* 0x00007610ffae7816 */ /* 0x000fe200000000ae */
[----:B------:R-:W4:Y:S04]  /*b460*/  LDL R121, [R1+0x38c] ;  /* 0x00038c0001797983 */ /* 0x000f280000100800 */
[----:B------:R0:W4:Y:S02]  /*b470*/  @!P1 LDG.E.U16 R177, desc[UR18][R118.64] ;  /* 0x0000001276b19981 */ /* 0x000124000c1e1500 */
[----:B0-----:R-:W-:Y:S02]  /*b480*/  @!P4 IMAD.MOV.U32 R118, RZ, RZ, R108 ;  /* 0x000000ffff76c224 */ /* 0x001fe400078e006c */
[----:B------:R-:W-:-:S05]  /*b490*/  @!P4 IMAD.MOV.U32 R119, RZ, RZ, R116 ;  /* 0x000000ffff77c224 */ /* 0x000fca00078e0074 */
[----:B------:R0:W4:Y:S02]  /*b4a0*/  @!P4 LDG.E.U16 R138, desc[UR18][R118.64] ;  /* 0x00000012768ac981 */ /* 0x000124000c1e1500 */
[----:B0-----:R-:W-:Y:S02]  /*b4b0*/  @!P2 IMAD.MOV.U32 R118, RZ, RZ, R97 ;  /* 0x000000ffff76a224 */ /* 0x001fe400078e0061 */
[----:B------:R-:W-:Y:S01]  /*b4c0*/  @!P2 IMAD.MOV.U32 R119, RZ, RZ, R100 ;  /* 0x000000ffff77a224 */ /* 0x000fe200078e0064 */
[----:B------:R-:W0:Y:S04]  /*b4d0*/  S2R R116, SR_TID.X ;  /* 0x0000000000747919 */ /* 0x000e280000002100 */
[----:B------:R3:W4:Y:S01]  /*b4e0*/  @!P2 LDG.E.U16 R122, desc[UR18][R118.64] ;  /* 0x00000012767aa981 */ /* 0x000722000c1e1500 */
[----:B------:R-:W1:Y:S03]  /*b4f0*/  S2R R108, SR_TID.X ;  /* 0x00000000006c7919 */ /* 0x000e660000002100 */
[----:B------:R-:W4:Y:S01]  /*b500*/  LDL R100, [R1+0x384] ;  /* 0x0003840001647983 */ /* 0x000f220000100800 */
[----:B---3--:R-:W-:-:S02]  /*b510*/  @!P3 IMAD.MOV.U32 R118, RZ, RZ, R6 ;  /* 0x000000ffff76b224 */ /* 0x008fc400078e0006 */
[----:B--2---:R-:W-:Y:S01]  /*b520*/  @!P3 IMAD.MOV.U32 R119, RZ, RZ, R18 ;  /* 0x000000ffff77b224 */ /* 0x004fe200078e0012 */
[----:B------:R-:W2:Y:S04]  /*b530*/  S2R R6, SR_TID.X ;  /* 0x0000000000067919 */ /* 0x000ea80000002100 */
[----:B------:R3:W4:Y:S04]  /*b540*/  @!P3 LDG.E.U16 R175, desc[UR18][R118.64] ;  /* 0x0000001276afb981 */ /* 0x000728000c1e1500 */
[----:B------:R-:W4:Y:S04]  /*b550*/  LDL R97, [R1+0x388] ;  /* 0x0003880001617983 */ /* 0x000f280000100800 */
[----:B------:R-:W4:Y:S04]  /*b560*/  LDL R18, [R1+0x37c] ;  /* 0x00037c0001127983 */ /* 0x000f280000100800 */
[----:B------:R-:W3:Y:S04]  /*b570*/  LDL R118, [R1+0x39c] ;  /* 0x00039c0001767983 */ /* 0x000ee80000100800 */
[----:B------:R-:W3:Y:S01]  /*b580*/  LDL R119, [R1+0x3a0] ;  /* 0x0003a00001777983 */ /* 0x000ee20000100800 */
[----:B0-----:R-:W-:-:S04]  /*b590*/  SHF.R.U32.HI R116, RZ, 0x6, R116 ;  /* 0x00000006ff747819 */ /* 0x001fc80000011674 */
[----:B------:R-:W-:-:S04]  /*b5a0*/  SGXT.U32 R116, R116, 0x1 ;  /* 0x000000017474781a */ /* 0x000fc80000000000 */
[----:B------:R-:W-:-:S04]  /*b5b0*/  LOP3.LUT R116, R116, 0x26, RZ, 0xfc, !PT ;  /* 0x0000002674747812 */ /* 0x000fc800078efcff */
[----:B------:R-:W-:Y:S02]  /*b5c0*/  ISETP.GE.AND P0, PT, R116, UR5, PT ;  /* 0x0000000574007c0c */ /* 0x000fe4000bf06270 */
[----:B------:R-:W0:Y:S01]  /*b5d0*/  S2R R116, SR_TID.X ;  /* 0x0000000000747919 */ /* 0x000e220000002100 */
[----:B-1----:R-:W-:Y:S02]  /*b5e0*/  SHF.R.U32.HI R108, RZ, 0x6, R108 ;  /* 0x00000006ff6c7819 */ /* 0x002fe4000001166c */
[----:B--2---:R-:W-:Y:S02]  /*b5f0*/  SHF.R.U32.HI R6, RZ, 0x6, R6 ;  /* 0x00000006ff067819 */ /* 0x004fe40000011606 */
[----:B------:R-:W-:Y:S02]  /*b600*/  SGXT.U32 R108, R108, 0x1 ;  /* 0x000000016c6c781a */ /* 0x000fe40000000000 */
[----:B------:R-:W-:Y:S02]  /*b610*/  SGXT.U32 R6, R6, 0x1 ;  /* 0x000000010606781a */ /* 0x000fe40000000000 */
[----:B------:R-:W-:-:S02]  /*b620*/  LOP3.LUT R108, R108, 0x28, RZ, 0xfc, !PT ;  /* 0x000000286c6c7812 */ /* 0x000fc400078efcff */
[----:B------:R-:W-:Y:S02]  /*b630*/  LOP3.LUT R6, R6, 0x2a, RZ, 0xfc, !PT ;  /* 0x0000002a06067812 */ /* 0x000fe400078efcff */
[----:B------:R-:W-:Y:S02]  /*b640*/  ISETP.GE.AND P1, PT, R108, UR5, PT ;  /* 0x000000056c007c0c */ /* 0x000fe4000bf26270 */
[----:B------:R-:W-:Y:S01]  /*b650*/  ISETP.GE.AND P2, PT, R6, UR5, PT ;  /* 0x0000000506007c0c */ /* 0x000fe2000bf46270 */
[----:B------:R-:W2:Y:S04]  /*b660*/  LDL R108, [R1+0x390] ;  /* 0x00039000016c7983 */ /* 0x000ea80000100800 */
[----:B------:R-:W4:Y:S01]  /*b670*/  LDL R6, [R1+0x380] ;  /* 0x0003800001067983 */ /* 0x000f220000100800 */
[----:B0-----:R-:W-:-:S04]  /*b680*/  SHF.R.U32.HI R116, RZ, 0x6, R116 ;  /* 0x00000006ff747819 */ /* 0x001fc80000011674 */
[----:B------:R-:W-:-:S04]  /*b690*/  SGXT.U32 R116, R116, 0x1 ;  /* 0x000000017474781a */ /* 0x000fc80000000000 */
[----:B------:R-:W-:-:S04]  /*b6a0*/  LOP3.LUT R116, R116, 0x2c, RZ, 0xfc, !PT ;  /* 0x0000002c74747812 */ /* 0x000fc800078efcff */
[----:B------:R-:W-:Y:S02]  /*b6b0*/  ISETP.GE.AND P3, PT, R116, UR5, PT ;  /* 0x0000000574007c0c */ /* 0x000fe4000bf66270 */
[----:B------:R-:W4:Y:S01]  /*b6c0*/  LDL.LU R116, [R1+0x6ac] ;  /* 0x0006ac0001747983 */ /* 0x000f220000300800 */
[----:B---3--:R-:W-:-:S04]  /*b6d0*/  @!P0 LOP3.LUT R119, R119, R118, RZ, 0x3c, !PT ;  /* 0x0000007677778212 */ /* 0x008fc800078e3cff */
[----:B------:R-:W-:-:S04]  /*b6e0*/  @!P0 LOP3.LUT R118, R119, R118, RZ, 0x3c, !PT ;  /* 0x0000007677768212 */ /* 0x000fc800078e3cff */
[----:B------:R-:W-:-:S05]  /*b6f0*/  @!P0 LOP3.LUT R119, R119, R118, RZ, 0x3c, !PT ;  /* 0x0000007677778212 */ /* 0x000fca00078e3cff */
[----:B------:R0:W3:Y:S04]  /*b700*/  @!P0 LDG.E.U16 R174, desc[UR18][R118.64] ;  /* 0x0000001276ae8981 */ /* 0x0000e8000c1e1500 */
[----:B------:R-:W2:Y:S01]  /*b710*/  LDL R119, [R1+0x394] ;  /* 0x0003940001777983 */ /* 0x000ea20000100800 */
[----:B------:R-:W1:Y:S01]  /*b720*/  S2R R120, SR_TID.X ;  /* 0x0000000000787919 */ /* 0x000e620000002100 */
[----:B------:R-:W-:Y:S01]  /*b730*/  PRMT R137, RZ, 0x7610, R137 ;  /* 0x00007610ff897816 */ /* 0x000fe20000000089 */
[----:B0-----:R-:W-:Y:S01]  /*b740*/  @!P1 IMAD.MOV.U32 R118, RZ, RZ, R159 ;  /* 0x000000ffff769224 */ /* 0x001fe200078e009f */
[----:B------:R-:W-:Y:S02]  /*b750*/  PRMT R158, RZ, 0x7610, R158 ;  /* 0x00007610ff9e7816 */ /* 0x000fe4000000009e */
[----:B------:R-:W-:-:S02]  /*b760*/  PRMT R176, RZ, 0x7610, R176 ;  /* 0x00007610ffb07816 */ /* 0x000fc400000000b0 */
[----:B------:R-:W-:Y:S02]  /*b770*/  PRMT R172, RZ, 0x7610, R172 ;  /* 0x00007610ffac7816 */ /* 0x000fe400000000ac */
[----:B-1----:R-:W-:-:S04]  /*b780*/  LEA.HI R120, R120, 0x2e, RZ, 0x1a ;  /* 0x0000002e78787811 */ /* 0x002fc800078fd0ff */
[----:B------:R-:W-:Y:S01]  /*b790*/  ISETP.GE.AND P4, PT, R120, UR5, PT ;  /* 0x0000000578007c0c */ /* 0x000fe2000bf86270 */
[----:B--2---:R0:W2:Y:S02]  /*b7a0*/  @!P1 LDG.E.U16 R137, desc[UR18][R118.64] ;  /* 0x0000001276899981 */ /* 0x0040a4000c1e1500 */
[----:B0-----:R-:W-:Y:S02]  /*b7b0*/  @!P2 IMAD.MOV.U32 R118, RZ, RZ, R108 ;  /* 0x000000ffff76a224 */ /* 0x001fe400078e006c */
[----:B----4-:R-:W-:Y:S01]  /*b7c0*/  @!P2 IMAD.MOV.U32 R119, RZ, RZ, R121 ;  /* 0x000000ffff77a224 */ /* 0x010fe200078e0079 */
[----:B------:R-:W0:Y:S04]  /*b7d0*/  S2R R159, SR_TID.X ;  /* 0x00000000009f7919 */ /* 0x000e280000002100 */
[----:B------:R1:W4:Y:S01]  /*b7e0*/  @!P2 LDG.E.U16 R158, desc[UR18][R118.64] ;  /* 0x00000012769ea981 */ /* 0x000322000c1e1500 */
[----:B------:R-:W3:Y:S01]  /*b7f0*/  S2R R108, SR_TID.X ;  /* 0x00000000006c7919 */ /* 0x000ee20000002100 */
[----:B------:R-:W3:Y:S01]  /*b800*/  S2R R120, SR_TID.X ;  /* 0x0000000000787919 */ /* 0x000ee20000002100 */
[----:B-1----:R-:W-:-:S02]  /*b810*/  @!P3 IMAD.MOV.U32 R118, RZ, RZ, R97 ;  /* 0x000000ffff76b224 */ /* 0x002fc400078e0061 */
[----:B------:R-:W-:Y:S01]  /*b820*/  @!P3 IMAD.MOV.U32 R119, RZ, RZ, R100 ;  /* 0x000000ffff77b224 */ /* 0x000fe200078e0064 */
[----:B------:R-:W1:Y:S04]  /*b830*/  S2R R97, SR_TID.X ;  /* 0x0000000000617919 */ /* 0x000e680000002100 */
[----:B------:R0:W4:Y:S01]  /*b840*/  @!P3 LDG.E.U16 R176, desc[UR18][R118.64] ;  /* 0x0000001276b0b981 */ /* 0x000122000c1e1500 */
[----:B------:R-:W-:-:S03]  /*b850*/  PRMT R136, RZ, 0x7610, R136 ;  /* 0x00007610ff887816 */ /* 0x000fc60000000088 */
[----:B------:R-:W2:Y:S04]  /*b860*/  LDL R121, [R1+0x370] ;  /* 0x0003700001797983 */ /* 0x000ea80000100800 */
[----:B------:R-:W4:Y:S01]  /*b870*/  LDL R100, [R1+0x368] ;  /* 0x0003680001647983 */ /* 0x000f220000100800 */
[----:B0-----:R-:W-:Y:S02]  /*b880*/  @!P4 IMAD.MOV.U32 R118, RZ, RZ, R6 ;  /* 0x000000ffff76c224 */ /* 0x001fe400078e0006 */
[----:B------:R-:W-:Y:S01]  /*b890*/  @!P4 IMAD.MOV.U32 R119, RZ, RZ, R18 ;  /* 0x000000ffff77c224 */ /* 0x000fe200078e0012 */
[----:B------:R-:W0:Y:S04]  /*b8a0*/  S2R R6, SR_TID.X ;  /* 0x0000000000067919 */ /* 0x000e280000002100 */
[----:B------:R2:W4:Y:S01]  /*b8b0*/  @!P4 LDG.E.U16 R172, desc[UR18][R118.64] ;  /* 0x0000001276acc981 */ /* 0x000522000c1e1500 */
[----:B------:R-:W-:-:S02]  /*b8c0*/  SHF.R.U32.HI R159, RZ, 0x6, R159 ;  /* 0x00000006ff9f7819 */ /* 0x000fc4000001169f */
[----:B---3--:R-:W-:Y:S01]  /*b8d0*/  SHF.R.U32.HI R108, RZ, 0x6, R108 ;  /* 0x00000006ff6c7819 */ /* 0x008fe2000001166c */
[----:B------:R-:W3:Y:S04]  /*b8e0*/  LDL R18, [R1+0x35c] ;  /* 0x00035c0001127983 */ /* 0x000ee80000100800 */
[----:B------:R-:W2:Y:S04]  /*b8f0*/  LDL R118, [R1+0x374] ;  /* 0x0003740001767983 */ /* 0x000ea80000100800 */
[----:B------:R-:W2:Y:S01]  /*b900*/  LDL R119, [R1+0x378] ;  /* 0x0003780001777983 */ /* 0x000ea20000100800 */
[----:B------:R-:W-:-:S04]  /*b910*/  SGXT.U32 R159, R159, 0x1 ;  /* 0x000000019f9f781a */ /* 0x000fc80000000000 */
[----:B------:R-:W-:-:S04]  /*b920*/  LOP3.LUT R159, R159, 0x30, RZ, 0xfc, !PT ;  /* 0x000000309f9f7812 */ /* 0x000fc800078efcff */
[----:B------:R-:W-:Y:S02]  /*b930*/  ISETP.GE.AND P1, PT, R159, UR5, PT ;  /* 0x000000059f007c0c */ /* 0x000fe4000bf26270 */
[----:B-1----:R-:W-:Y:S01]  /*b940*/  SHF.R.U32.HI R97, RZ, 0x6, R97 ;  /* 0x00000006ff617819 */ /* 0x002fe20000011661 */
[----:B------:R-:W4:Y:S01]  /*b950*/  LDL R159, [R1+0x36c] ;  /* 0x00036c00019f7983 */ /* 0x000f220000100800 */
[----:B0-----:R-:W-:Y:S02]  /*b960*/  SHF.R.U32.HI R6, RZ, 0x6, R6 ;  /* 0x00000006ff067819 */ /* 0x001fe40000011606 */
[----:B------:R-:W-:Y:S02]  /*b970*/  SHF.R.U32.HI R120, RZ, 0x6, R120 ;  /* 0x00000006ff787819 */ /* 0x000fe40000011678 */
[----:B------:R-:W-:Y:S02]  /*b980*/  SGXT.U32 R6, R6, 0x1 ;  /* 0x000000010606781a */ /* 0x000fe40000000000 */
[----:B------:R-:W-:-:S02]  /*b990*/  SGXT.U32 R97, R97, 0x1 ;  /* 0x000000016161781a */ /* 0x000fc40000000000 */
[----:B------:R-:W-:Y:S02]  /*b9a0*/  SGXT.U32 R108, R108, 0x1 ;  /* 0x000000016c6c781a */ /* 0x000fe40000000000 */
[----:B------:R-:W-:Y:S02]  /*b9b0*/  SGXT.U32 R120, R120, 0x1 ;  /* 0x000000017878781a */ /* 0x000fe40000000000 */
[----:B------:R-:W-:Y:S02]  /*b9c0*/  LOP3.LUT R6, R6, 0x32, RZ, 0xfc, !PT ;  /* 0x0000003206067812 */ /* 0x000fe400078efcff */
[----:B------:R-:W-:Y:S02]  /*b9d0*/  LOP3.LUT R97, R97, 0x34, RZ, 0xfc, !PT ;  /* 0x0000003461617812 */ /* 0x000fe400078efcff */
[----:B------:R-:W-:Y:S02]  /*b9e0*/  LOP3.LUT R108, R108, 0x36, RZ, 0xfc, !PT ;  /* 0x000000366c6c7812 */ /* 0x000fe400078efcff */
[----:B------:R-:W-:-:S02]  /*b9f0*/  ISETP.GE.AND P0, PT, R120, UR5, PT ;  /* 0x0000000578007c0c */ /* 0x000fc4000bf06270 */
[----:B------:R-:W-:Y:S01]  /*ba00*/  ISETP.GE.AND P2, PT, R6, UR5, PT ;  /* 0x0000000506007c0c */ /* 0x000fe2000bf46270 */
[----:B------:R-:W3:Y:S01]  /*ba10*/  LDL R120, [R1+0x364] ;  /* 0x0003640001787983 */ /* 0x000ee20000100800 */
[----:B------:R-:W-:Y:S02]  /*ba20*/  ISETP.GE.AND P3, PT, R97, UR5, PT ;  /* 0x0000000561007c0c */ /* 0x000fe4000bf66270 */
[----:B------:R-:W-:Y:S01]  /*ba30*/  ISETP.GE.AND P4, PT, R108, UR5, PT ;  /* 0x000000056c007c0c */ /* 0x000fe2000bf86270 */
[----:B------:R-:W3:Y:S04]  /*ba40*/  LDL R6, [R1+0x360] ;  /* 0x0003600001067983 */ /* 0x000ee80000100800 */
[----:B------:R-:W3:Y:S04]  /*ba50*/  LDL.LU R97, [R1+0x6a8] ;  /* 0x0006a80001617983 */ /* 0x000ee80000300800 */
[----:B------:R-:W3:Y:S01]  /*ba60*/  LDL.LU R108, [R1+0x6a4] ;  /* 0x0006a400016c7983 */ /* 0x000ee20000300800 */
[----:B--2---:R-:W-:-:S04]  /*ba70*/  @!P1 LOP3.LUT R119, R119, R118, RZ, 0x3c, !PT ;  /* 0x0000007677779212 */ /* 0x004fc800078e3cff */
[----:B------:R-:W-:-:S04]  /*ba80*/  @!P1 LOP3.LUT R118, R119, R118, RZ, 0x3c, !PT ;  /* 0x0000007677769212 */ /* 0x000fc800078e3cff */
[----:B------:R-:W-:-:S05]  /*ba90*/  @!P1 LOP3.LUT R119, R119, R118, RZ, 0x3c, !PT ;  /* 0x0000007677779212 */ /* 0x000fca00078e3cff */
[----:B------:R0:W2:Y:S04]  /*baa0*/  @!P1 LDG.E.U16 R136, desc[UR18][R118.64] ;  /* 0x0000001276889981 */ /* 0x0000a8000c1e1500 */
[----:B------:R-:W0:Y:S04]  /*bab0*/  LDL R118, [R1+0x420] ;  /* 0x0004200001767983 */ /* 0x000e280000100800 */
[----:B------:R-:W0:Y:S01]  /*bac0*/  LDL R119, [R1+0x424] ;  /* 0x0004240001777983 */ /* 0x000e220000100800 */
[----:B------:R-:W-:Y:S02]  /*bad0*/  PRMT R142, RZ, 0x7610, R142 ;  /* 0x00007610ff8e7816 */ /* 0x000fe4000000008e */
[----:B------:R-:W-:-:S02]  /*bae0*/  PRMT R192, RZ, 0x7610, R192 ;  /* 0x00007610ffc07816 */ /* 0x000fc400000000c0 */
[----:B------:R-:W-:Y:S02]  /*baf0*/  PRMT R179, RZ, 0x7610, R179 ;  /* 0x00007610ffb37816 */ /* 0x000fe400000000b3 */
[----:B------:R-:W-:Y:S02]  /*bb00*/  PRMT R171, RZ, 0x7610, R171 ;  /* 0x00007610ffab7816 */ /* 0x000fe400000000ab */
[----:B0-----:R-:W-:-:S04]  /*bb10*/  @!P0 LOP3.LUT R119, R119, R118, RZ, 0x3c, !PT ;  /* 0x0000007677778212 */ /* 0x001fc800078e3cff */
[----:B------:R-:W-:-:S04]  /*bb20*/  @!P0 LOP3.LUT R118, R119, R118, RZ, 0x3c, !PT ;  /* 0x0000007677768212 */ /* 0x000fc800078e3cff */
[----:B------:R-:W-:-:S05]  /*bb30*/  @!P0 LOP3.LUT R119, R119, R118, RZ, 0x3c, !PT ;  /* 0x0000007677778212 */ /* 0x000fca00078e3cff */
[----:B------:R0:W2:Y:S02]  /*bb40*/  @!P0 LDG.E.U16 R142, desc[UR18][R118.64] ;  /* 0x00000012768e8981 */ /* 0x0000a4000c1e1500 */
[----:B0-----:R-:W0:Y:S01]  /*bb50*/  S2R R119, SR_TID.X ;  /* 0x0000000000777919 */ /* 0x001e220000002100 */
[----:B------:R-:W1:Y:S01]  /*bb60*/  S2R R118, SR_TID.X ;  /* 0x0000000000767919 */ /* 0x000e620000002100 */
[----:B0-----:R-:W-:Y:S02]  /*bb70*/  SHF.R.U32.HI R119, RZ, 0x6, R119 ;  /* 0x00000006ff777819 */ /* 0x001fe40000011677 */
[----:B-1----:R-:W-:Y:S02]  /*bb80*/  SHF.R.U32.HI R118, RZ, 0x6, R118 ;  /* 0x00000006ff767819 */ /* 0x002fe40000011676 */
[----:B------:R-:W-:Y:S02]  /*bb90*/  SGXT.U32 R119, R119, 0x1 ;  /* 0x000000017777781a */ /* 0x000fe40000000000 */
[----:B------:R-:W-:-:S02]  /*bba0*/  SGXT.U32 R118, R118, 0x1 ;  /* 0x000000017676781a */ /* 0x000fc40000000000 */
[----:B------:R-:W-:Y:S02]  /*bbb0*/  LOP3.LUT R119, R119, 0x3a, RZ, 0xfc, !PT ;  /* 0x0000003a77777812 */ /* 0x000fe400078efcff */
[----:B------:R-:W-:Y:S02]  /*bbc0*/  LOP3.LUT R118, R118, 0x38, RZ, 0xfc, !PT ;  /* 0x0000003876767812 */ /* 0x000fe400078efcff */
[----:B------:R-:W-:Y:S01]  /*bbd0*/  ISETP.GE.AND P0, PT, R119, UR5, PT ;  /* 0x0000000577007c0c */ /* 0x000fe2000bf06270 */
[----:B----4-:R-:W-:Y:S01]  /*bbe0*/  @!P2 IMAD.MOV.U32 R119, RZ, RZ, R159 ;  /* 0x000000ffff77a224 */ /* 0x010fe200078e009f */
[----:B------:R-:W-:Y:S01]  /*bbf0*/  ISETP.GE.AND P1, PT, R118, UR5, PT ;  /* 0x0000000576007c0c */ /* 0x000fe2000bf26270 */
[----:B------:R-:W-:Y:S01]  /*bc00*/  @!P2 IMAD.MOV.U32 R118, RZ, RZ, R121 ;  /* 0x000000ffff76a224 */ /* 0x000fe200078e0079 */
[----:B------:R-:W-:Y:S01]  /*bc10*/  PRMT R135, RZ, 0x7610, R135 ;  /* 0x00007610ff877816 */ /* 0x000fe20000000087 */
[----:B------:R-:W4:Y:S04]  /*bc20*/  LDL R159, [R1+0x350] ;  /* 0x00035000019f7983 */ /* 0x000f280000100800 */
[----:B------:R0:W2:Y:S04]  /*bc30*/  @!P2 LDG.E.U16 R192, desc[UR18][R118.64] ;  /* 0x0000001276c0a981 */ /* 0x0000a8000c1e1500 */
[----:B------:R-:W2:Y:S01]  /*bc40*/  LDL R121, [R1+0x344] ;  /* 0x0003440001797983 */ /* 0x000ea20000100800 */
[----:B0-----:R-:W-:-:S02]  /*bc50*/  @!P3 IMAD.MOV.U32 R118, RZ, RZ, R100 ;  /* 0x000000ffff76b224 */ /* 0x001fc400078e0064 */
[----:B---3--:R-:W-:-:S05]  /*bc60*/  @!P3 IMAD.MOV.U32 R119, RZ, RZ, R120 ;  /* 0x000000ffff77b224 */ /* 0x008fca00078e0078 */
[----:B------:R0:W3:Y:S02]  /*bc70*/  @!P3 LDG.E.U16 R179, desc[UR18][R118.64] ;  /* 0x0000001276b3b981 */ /* 0x0000e4000c1e1500 */
[----:B0-----:R-:W-:Y:S02]  /*bc80*/  @!P4 IMAD.MOV.U32 R118, RZ, RZ, R6 ;  /* 0x000000ffff76c224 */ /* 0x001fe400078e0006 */
[----:B------:R-:W-:Y:S01]  /*bc90*/  @!P4 IMAD.MOV.U32 R119, RZ, RZ, R18 ;  /* 0x000000ffff77c224 */ /* 0x000fe200078e0012 */
[----:B------:R-:W3:Y:S04]  /*bca0*/  LDL R6, [R1+0x348] ;  /* 0x0003480001067983 */ /* 0x000ee80000100800 */
[----:B------:R0:W3:Y:S04]  /*bcb0*/  @!P4 LDG.E.U16 R171, desc[UR18][R118.64] ;  /* 0x0000001276abc981 */ /* 0x0000e8000c1e1500 */
[----:B------:R-:W0:Y:S04]  /*bcc0*/  LDL R118, [R1+0x354] ;  /* 0x0003540001767983 */ /* 0x000e280000100800 */
[----:B------:R-:W0:Y:S01]  /*bcd0*/  LDL R119, [R1+0x358] ;  /* 0x0003580001777983 */ /* 0x000e220000100800 */
[----:B------:R-:W1:Y:S02]  /*bce0*/  S2R R18, SR_TID.X ;  /* 0x0000000000127919 */ /* 0x000e640000002100 */
[----:B-1----:R-:W-:-:S04]  /*bcf0*/  SHF.R.U32.HI R18, RZ, 0x6, R18 ;  /* 0x00000006ff127819 */ /* 0x002fc80000011612 */
[----:B------:R-:W-:-:S04]  /*bd00*/  SGXT.U32 R18, R18, 0x1 ;  /* 0x000000011212781a */ /* 0x000fc80000000000 */
[----:B------:R-:W-:-:S04]  /*bd10*/  LOP3.LUT R18, R18, 0x3c, RZ, 0xfc, !PT ;  /* 0x0000003c12127812 */ /* 0x000fc800078efcff */
[----:B------:R-:W-:Y:S02]  /*bd20*/  ISETP.GE.AND P2, PT, R18, UR5, PT ;  /* 0x0000000512007c0c */ /* 0x000fe4000bf46270 */
[----:B------:R-:W3:Y:S01]  /*bd30*/  LDL.LU R18, [R1+0x6a0] ;  /* 0x0006a00001127983 */ /* 0x000ee20000300800 */
[----:B0-----:R-:W-:-:S04]  /*bd40*/  @!P1 LOP3.LUT R119, R119, R118, RZ, 0x3c, !PT ;  /* 0x0000007677779212 */ /* 0x001fc800078e3cff */
[----:B------:R-:W-:-:S04]  /*bd50*/  @!P1 LOP3.LUT R118, R119, R118, RZ, 0x3c, !PT ;  /* 0x0000007677769212 */ /* 0x000fc800078e3cff */
[----:B------:R-:W-:-:S05]  /*bd60*/  @!P1 LOP3.LUT R119, R119, R118, RZ, 0x3c, !PT ;  /* 0x0000007677779212 */ /* 0x000fca00078e3cff */
[----:B------:R4:W3:Y:S04]  /*bd70*/  @!P1 LDG.E.U16 R135, desc[UR18][R118.64] ;  /* 0x0000001276879981 */ /* 0x0008e8000c1e1500 */
[----:B------:R-:W2:Y:S01]  /*bd80*/  LDL R119, [R1+0x34c] ;  /* 0x00034c0001777983 */ /* 0x000ea20000100800 */
[----:B------:R-:W-:Y:S01]  /*bd90*/  PRMT R191, RZ, 0x7610, R191 ;  /* 0x00007610ffbf7816 */ /* 0x000fe200000000bf */
[----:B----4-:R-:W-:Y:S01]  /*bda0*/  @!P0 IMAD.MOV.U32 R118, RZ, RZ, R159 ;  /* 0x000000ffff768224 */ /* 0x010fe200078e009f */
[----:B------:R-:W0:Y:S01]  /*bdb0*/  S2R R100, SR_TID.X ;  /* 0x0000000000647919 */ /* 0x000e220000002100 */
[----:B------:R-:W1:Y:S01]  /*bdc0*/  S2R R120, SR_TID.X ;  /* 0x0000000000787919 */ /* 0x000e620000002100 */
[----:B------:R-:W-:Y:S02]  /*bdd0*/  PRMT R181, RZ, 0x7610, R181 ;  /* 0x00007610ffb57816 */ /* 0x000fe400000000b5 */
[----:B------:R-:W-:Y:S01]  /*bde0*/  PRMT R168, RZ, 0x7610, R168 ;  /* 0x00007610ffa87816 */ /* 0x000fe200000000a8 */
[----:B------:R-:W4:Y:S01]  /*bdf0*/  LDL R159, [R1+0x330] ;  /* 0x00033000019f7983 */ /* 0x000f220000100800 */
[----:B0-----:R-:W-:-:S04]  /*be00*/  SHF.R.U32.HI R100, RZ, 0x6, R100 ;  /* 0x00000006ff647819 */ /* 0x001fc80000011664 */
[----:B------:R-:W-:Y:S02]  /*be10*/  SGXT.U32 R100, R100, 0x1 ;  /* 0x000000016464781a */ /* 0x000fe40000000000 */
[----:B-1----:R-:W-:Y:S02]  /*be20*/  LEA.HI R120, R120, 0x3e, RZ, 0x1a ;  /* 0x0000003e78787811 */ /* 0x002fe400078fd0ff */
[----:B------:R-:W-:Y:S02]  /*be30*/  LOP3.LUT R100, R100, 0x40, RZ, 0xfc, !PT ;  /* 0x0000004064647812 */ /* 0x000fe400078efcff */
[----:B------:R-:W-:Y:S02]  /*be40*/  ISETP.GE.AND P3, PT, R120, UR5, PT ;  /* 0x0000000578007c0c */ /* 0x000fe4000bf66270 */
[----:B------:R-:W-:Y:S01]  /*be50*/  ISETP.GE.AND P4, PT, R100, UR5, PT ;  /* 0x0000000564007c0c */ /* 0x000fe2000bf86270 */
[----:B------:R-:W4:Y:S04]  /*be60*/  LDL R120, [R1+0x334] ;  /* 0x0003340001787983 */ /* 0x000f280000100800 */
[----:B------:R-:W4:Y:S04]  /*be70*/  LDL R100, [R1+0x338] ;  /* 0x0003380001647983 */ /* 0x000f280000100800 */
[----:B--2---:R0:W2:Y:S02]  /*be80*/  @!P0 LDG.E.U16 R191, desc[UR18][R118.64] ;  /* 0x0000001276bf8981 */ /* 0x0040a4000c1e1500 */
[----:B0-----:R-:W0:Y:S01]  /*be90*/  S2R R119, SR_TID.X ;  /* 0x0000000000777919 */ /* 0x001e220000002100 */
[----:B------:R-:W1:Y:S01]  /*bea0*/  S2R R118, SR_TID.X ;  /* 0x0000000000767919 */ /* 0x000e620000002100 */
[----:B0-----:R-:W-:-:S02]  /*beb0*/  SHF.R.U32.HI R119, RZ, 0x6, R119 ;  /* 0x00000006ff777819 */ /* 0x001fc40000011677 */
[----:B-1----:R-:W-:Y:S02]  /*bec0*/  SHF.R.U32.HI R118, RZ, 0x6, R118 ;  /* 0x00000006ff767819 */ /* 0x002fe40000011676 */
[----:B------:R-:W-:Y:S02]  /*bed0*/  SGXT.U32 R119, R119, 0x1 ;  /* 0x000000017777781a */ /* 0x000fe40000000000 */
[----:B------:R-:W-:Y:S02]  /*bee0*/  SGXT.U32 R118, R118, 0x1 ;  /* 0x000000017676781a */ /* 0x000fe40000000000 */
[----:B------:R-:W-:Y:S02]  /*bef0*/  LOP3.LUT R119, R119, 0x44, RZ, 0xfc, !PT ;  /* 0x0000004477777812 */ /* 0x000fe400078efcff */
[----:B------:R-:W-:Y:S02]  /*bf00*/  LOP3.LUT R118, R118, 0x42, RZ, 0xfc, !PT ;  /* 0x0000004276767812 */ /* 0x000fe400078efcff */
[----:B------:R-:W-:Y:S01]  /*bf10*/  ISETP.GE.AND P1, PT, R119, UR5, PT ;  /* 0x0000000577007c0c */ /* 0x000fe2000bf26270 */
[----:B------:R-:W-:Y:S01]  /*bf20*/  @!P2 IMAD.MOV.U32 R119, RZ, RZ, R121 ;  /* 0x000000ffff77a224 */ /* 0x000fe200078e0079 */
[----:B------:R-:W-:Y:S01]  /*bf30*/  ISETP.GE.AND P0, PT, R118, UR5, PT ;  /* 0x0000000576007c0c */ /* 0x000fe2000bf06270 */
[----:B---3--:R-:W-:Y:S01]  /*bf40*/  @!P2 IMAD.MOV.U32 R118, RZ, RZ, R6 ;  /* 0x000000ffff76a224 */ /* 0x008fe200078e0006 */
[----:B------:R-:W-:Y:S01]  /*bf50*/  PRMT R134, RZ, 0x7610, R134 ;  /* 0x00007610ff867816 */ /* 0x000fe20000000086 */
[----:B------:R-:W3:Y:S04]  /*bf60*/  LDL R121, [R1+0x31c] ;  /* 0x00031c0001797983 */ /* 0x000ee80000100800 */
[----:B------:R0:W2:Y:S01]  /*bf70*/  @!P2 LDG.E.U16 R181, desc[UR18][R118.64] ;  /* 0x0000001276b5a981 */ /* 0x0000a2000c1e1500 */
[----:B------:R-:W-:-:S03]  /*bf80*/  PRMT R149, RZ, 0x7610, R149 ;  /* 0x00007610ff957816 */ /* 0x000fc60000000095 */
[----:B------:R-:W3:Y:S04]  /*bf90*/  LDL R6, [R1+0x320] ;  /* 0x0003200001067983 */ /* 0x000ee80000100800 */
[----:B------:R-:W0:Y:S04]  /*bfa0*/  LDL R118, [R1+0x33c] ;  /* 0x00033c0001767983 */ /* 0x000e280000100800 */
[----:B------:R-:W0:Y:S02]  /*bfb0*/  LDL R119, [R1+0x340] ;  /* 0x0003400001777983 */ /* 0x000e240000100800 */
[----:B0-----:R-:W-:-:S04]  /*bfc0*/  @!P3 LOP3.LUT R119, R119, R118, RZ, 0x3c, !PT ;  /* 0x000000767777b212 */ /* 0x001fc800078e3cff */
[----:B------:R-:W-:-:S04]  /*bfd0*/  @!P3 LOP3.LUT R118, R119, R118, RZ, 0x3c, !PT ;  /* 0x000000767776b212 */ /* 0x000fc800078e3cff */
[----:B------:R-:W-:-:S05]  /*bfe0*/  @!P3 LOP3.LUT R119, R119, R118, RZ, 0x3c, !PT ;  /* 0x000000767777b212 */ /* 0x000fca00078e3cff */
[----:B------:R4:W2:Y:S02]  /*bff0*/  @!P3 LDG.E.U16 R168, desc[UR18][R118.64] ;  /* 0x0000001276a8b981 */ /* 0x0008a4000c1e1500 */
[----:B----4-:R-:W-:Y:S02]  /*c000*/  @!P4 IMAD.MOV.U32 R118, RZ, RZ, R100 ;  /* 0x000000ffff76c224 */ /* 0x010fe400078e0064 */
[----:B------:R-:W-:Y:S01]  /*c010*/  @!P4 IMAD.MOV.U32 R119, RZ, RZ, R120 ;  /* 0x000000ffff77c224 */ /* 0x000fe200078e0078 */
[----:B------:R-:W0:Y:S04]  /*c020*/  S2R R100, SR_TID.X ;  /* 0x0000000000647919 */ /* 0x000e280000002100 */
[----:B------:R1:W4:Y:S01]  /*c030*/  @!P4 LDG.E.U16 R134, desc[UR18][R118.64] ;  /* 0x000000127686c981 */ /* 0x000322000c1e1500 */
[----:B------:R-:W-:-:S02]  /*c040*/  PRMT R183, RZ, 0x7610, R183 ;  /* 0x00007610ffb77816 */ /* 0x000fc400000000b7 */
[----:B------:R-:W-:Y:S01]  /*c050*/  PRMT R167, RZ, 0x7610, R167 ;  /* 0x00007610ffa77816 */ /* 0x000fe200000000a7 */
[----:B------:R-:W2:Y:S04]  /*c060*/  LDL R120, [R1+0x2f4] ;  /* 0x0002f40001787983 */ /* 0x000ea80000100800 */
[----:B------:R-:W3:Y:S01]  /*c070*/  LDL R119, [R1+0x32c] ;  /* 0x00032c0001777983 */ /* 0x000ee20000100800 */
[----:B-1----:R-:W-:-:S05]  /*c080*/  @!P0 IMAD.MOV.U32 R118, RZ, RZ, R159 ;  /* 0x000000ffff768224 */ /* 0x002fca00078e009f */
[----:B---3--:R1:W3:Y:S04]  /*c090*/  @!P0 LDG.E.U16 R149, desc[UR18][R118.64] ;  /* 0x0000001276958981 */ /* 0x0082e8000c1e1500 */
[----:B------:R-:W1:Y:S04]  /*c0a0*/  LDL R118, [R1+0x324] ;  /* 0x0003240001767983 */ /* 0x000e680000100800 */
[----:B------:R-:W1:Y:S01]  /*c0b0*/  LDL R119, [R1+0x328] ;  /* 0x0003280001777983 */ /* 0x000e620000100800 */
[----:B0-----:R-:W-:-:S04]  /*c0c0*/  SHF.R.U32.HI R100, RZ, 0x6, R100 ;  /* 0x00000006ff647819 */ /* 0x001fc80000011664 */
[----:B------:R-:W-:-:S04]  /*c0d0*/  SGXT.U32 R100, R100, 0x1 ;  /* 0x000000016464781a */ /* 0x000fc80000000000 */
[----:B------:R-:W-:-:S04]  /*c0e0*/  LOP3.LUT R100, R100, 0x46, RZ, 0xfc, !PT ;  /* 0x0000004664647812 */ /* 0x000fc800078efcff */
[----:B------:R-:W-:Y:S02]  /*c0f0*/  ISETP.GE.AND P2, PT, R100, UR5, PT ;  /* 0x0000000564007c0c */ /* 0x000fe4000bf46270 */
[----:B------:R-:W4:Y:S01]  /*c100*/  LDL R100, [R1+0x2f8] ;  /* 0x0002f80001647983 */ /* 0x000f220000100800 */
[----:B------:R-:W0:Y:S01]  /*c110*/  S2R R159, SR_TID.X ;  /* 0x00000000009f7919 */ /* 0x000e220000002100 */
[----:B-1----:R-:W-:-:S04]  /*c120*/  @!P1 LOP3.LUT R119, R119, R118, RZ, 0x3c, !PT ;  /* 0x0000007677779212 */ /* 0x002fc800078e3cff */
[----:B------:R-:W-:-:S04]  /*c130*/  @!P1 LOP3.LUT R118, R119, R118, RZ, 0x3c, !PT ;  /* 0x0000007677769212 */ /* 0x000fc800078e3cff */
[----:B------:R-:W-:-:S05]  /*c140*/  @!P1 LOP3.LUT R119, R119, R118, RZ, 0x3c, !PT ;  /* 0x0000007677779212 */ /* 0x000fca00078e3cff */
[----:B------:R1:W3:Y:S02]  /*c150*/  @!P1 LDG.E.U16 R183, desc[UR18][R118.64] ;  /* 0x0000001276b79981 */ /* 0x0002e4000c1e1500 */
[----:B-1----:R-:W-:Y:S02]  /*c160*/  @!P2 IMAD.MOV.U32 R118, RZ, RZ, R6 ;  /* 0x000000ffff76a224 */ /* 0x002fe400078e0006 */
[----:B------:R-:W-:Y:S01]  /*c170*/  @!P2 IMAD.MOV.U32 R119, RZ, RZ, R121 ;  /* 0x000000ffff77a224 */ /* 0x000fe200078e0079 */
[----:B0-----:R-:W-:Y:S01]  /*c180*/  SHF.R.U32.HI R159, RZ, 0x6, R159 ;  /* 0x00000006ff9f7819 */ /* 0x001fe2000001169f */
[----:B------:R-:W3:Y:S04]  /*c190*/  LDL R121, [R1+0x2b4] ;  /* 0x0002b40001797983 */ /* 0x000ee80000100800 */
[----:B------:R0:W3:Y:S01]  /*c1a0*/  @!P2 LDG.E.U16 R167, desc[UR18][R118.64] ;  /* 0x0000001276a7a981 */ /* 0x0000e2000c1e1500 */
[----:B------:R-:W-:-:S02]  /*c1b0*/  PRMT R133, RZ, 0x7610, R133 ;  /* 0x00007610ff857816 */ /* 0x000fc40000000085 */
[----:B------:R-:W-:Y:S01]  /*c1c0*/  PRMT R132, RZ, 0x7610, R132 ;  /* 0x00007610ff847816 */ /* 0x000fe20000000084 */
[----:B------:R-:W3:Y:S04]  /*c1d0*/  LDL R6, [R1+0x2b8] ;  /* 0x0002b80001067983 */ /* 0x000ee80000100800 */
[----:B------:R-:W0:Y:S04]  /*c1e0*/  LDL R118, [R1+0x314] ;  /* 0x0003140001767983 */ /* 0x000e280000100800 */
[----:B------:R-:W0:Y:S01]  /*c1f0*/  LDL R119, [R1+0x318] ;  /* 0x0003180001777983 */ /* 0x000e220000100800 */
[----:B------:R-:W-:-:S04]  /*c200*/  SGXT.U32 R159, R159, 0x1 ;  /* 0x000000019f9f781a */ /* 0x000fc80000000000 */
[----:B------:R-:W-:-:S04]  /*c210*/  LOP3.LUT R159, R159, 0x48, RZ, 0xfc, !PT ;  /* 0x000000489f9f7812 */ /* 0x000fc800078efcff */
[----:B------:R-:W-:Y:S02]  /*c220*/  ISETP.GE.AND P0, PT, R159, UR5, PT ;  /* 0x000000059f007c0c */ /* 0x000fe4000bf06270 */
[----:B------:R-:W1:Y:S02]  /*c230*/  S2R R159, SR_TID.X ;  /* 0x00000000009f7919 */ /* 0x000e640000002100 */
[----:B-1----:R-:W-:-:S04]  /*c240*/  SHF.R.U32.HI R159, RZ, 0x6, R159 ;  /* 0x00000006ff9f7819 */ /* 0x002fc8000001169f */
[----:B------:R-:W-:-:S04]  /*c250*/  SGXT.U32 R159, R159, 0x1 ;  /* 0x000000019f9f781a */ /* 0x000fc80000000000 */
[----:B------:R-:W-:-:S04]  /*c260*/  LOP3.LUT R159, R159, 0x50, RZ, 0xfc, !PT ;  /* 0x000000509f9f7812 */ /* 0x000fc800078efcff */
[----:B------:R-:W-:Y:S02]  /*c270*/  ISETP.GE.AND P1, PT, R159, UR5, PT ;  /* 0x000000059f007c0c */ /* 0x000fe4000bf26270 */
[----:B------:R-:W1:Y:S01]  /*c280*/  S2R R159, SR_TID.X ;  /* 0x00000000009f7919 */ /* 0x000e620000002100 */
[----:B0-----:R-:W-:-:S04]  /*c290*/  @!P0 LOP3.LUT R119, R119, R118, RZ, 0x3c, !PT ;  /* 0x0000007677778212 */ /* 0x001fc800078e3cff */
[----:B------:R-:W-:-:S04]  /*c2a0*/  @!P0 LOP3.LUT R118, R119, R118, RZ, 0x3c, !PT ;  /* 0x0000007677768212 */ /* 0x000fc800078e3cff */
[----:B------:R-:W-:-:S05]  /*c2b0*/  @!P0 LOP3.LUT R119, R119, R118, RZ, 0x3c, !PT ;  /* 0x0000007677778212 */ /* 0x000fca00078e3cff */
[----:B------:R4:W3:Y:S02]  /*c2c0*/  @!P0 LDG.E.U16 R133, desc[UR18][R118.64] ;  /* 0x0000001276858981 */ /* 0x0008e4000c1e1500 */
[----:B----4-:R-:W-:Y:S02]  /*c2d0*/  @!P1 IMAD.MOV.U32 R118, RZ, RZ, R100 ;  /* 0x000000ffff769224 */ /* 0x010fe400078e0064 */
[----:B--2---:R-:W-:Y:S01]  /*c2e0*/  @!P1 IMAD.MOV.U32 R119, RZ, RZ, R120 ;  /* 0x000000ffff779224 */ /* 0x004fe200078e0078 */
[----:B-1----:R-:W-:Y:S01]  /*c2f0*/  SHF.R.U32.HI R159, RZ, 0x6, R159 ;  /* 0x00000006ff9f7819 */ /* 0x002fe2000001169f */
[----:B------:R-:W2:Y:S04]  /*c300*/  LDL R120, [R1+0x274] ;  /* 0x0002740001787983 */ /* 0x000ea80000100800 */
[----:B------:R0:W4:Y:S01]  /*c310*/  @!P1 LDG.E.U16 R132, desc[UR18][R118.64] ;  /* 0x0000001276849981 */ /* 0x000122000c1e1500 */
[----:B------:R-:W-:-:S02]  /*c320*/  PRMT R131, RZ, 0x7610, R131 ;  /* 0x00007610ff837816 */ /* 0x000fc40000000083 */
[----:B------:R-:W-:Y:S01]  /*c330*/  PRMT R130, RZ, 0x7610, R130 ;  /* 0x00007610ff827816 */ /* 0x000fe20000000082 */
[----:B------:R-:W2:Y:S04]  /*c340*/  LDL R100, [R1+0x278] ;  /* 0x0002780001647983 */ /* 0x000ea80000100800 */
        /* <DEDUP_REMOVED lines=14> */
[----:B------:R3:W4:Y:S02]  /*c430*/  @!P0 LDG.E.U16 R131, desc[UR18][R118.64] ;  /* 0x0000001276838981 */ /* 0x000724000c1e1500 */
[----:B---3--:R-:W-:Y:S02]  /*c440*/  @!P1 IMAD.MOV.U32 R118, RZ, RZ, R6 ;  /* 0x000000ffff769224 */ /* 0x008fe400078e0006 */
[----:B------:R-:W-:Y:S01]  /*c450*/  @!P1 IMAD.MOV.U32 R119, RZ, RZ, R121 ;  /* 0x000000ffff779224 */ /* 0x000fe200078e0079 */
[----:B-1----:R-:W-:Y:S01]  /*c460*/  SHF.R.U32.HI R159, RZ, 0x6, R159 ;  /* 0x00000006ff9f7819 */ /* 0x002fe2000001169f */
[----:B------:R-:W3:Y:S04]  /*c470*/  LDL R121, [R1+0x30c] ;  /* 0x00030c0001797983 */ /* 0x000ee80000100800 */
[----:B------:R0:W4:Y:S01]  /*c480*/  @!P1 LDG.E.U16 R130, desc[UR18][R118.64] ;  /* 0x0000001276829981 */ /* 0x000122000c1e1500 */
        /* <DEDUP_REMOVED lines=18> */
[----:B--2---:R-:W-:Y:S02]  /*c5b0*/  @!P1 IMAD.MOV.U32 R118, RZ, RZ, R100 ;  /* 0x000000ffff769224 */ /* 0x004fe400078e0064 */
[----:B------:R-:W-:Y:S01]  /*c5c0*/  @!P1 IMAD.MOV.U32 R119, RZ, RZ, R120 ;  /* 0x000000ffff779224 */ /* 0x000fe200078e0078 */
        /* <DEDUP_REMOVED lines=35> */
[----:B-1----:R-:W-:-:S04]  /*c800*/  LEA.HI R159, R159, 0x4e, RZ, 0x1a ;  /* 0x0000004e9f9f7811 */ /* 0x002fc800078fd0ff */
[----:B------:R-:W-:Y:S02]  /*c810*/  ISETP.GE.AND P0, PT, R159, UR5, PT ;  /* 0x000000059f007c0c */ /* 0x000fe4000bf06270 */
[----:B------:R-:W1:Y:S03]  /*c820*/  S2R R159, SR_TID.X ;  /* 0x00000000009f7919 */ /* 0x000e660000002100 */
        /* <DEDUP_REMOVED lines=89> */
[----:B0-----:R-:W-:-:S04]  /*cdc0*/  @!P1 LOP3.LUT R119, R119, R118, RZ, 0x3c, !PT ;  /* 0x0000007677779212 */ /* 0x001fc800078e3cff */
[----:B------:R-:W-:-:S04]  /*cdd0*/  @!P1 LOP3.LUT R118, R119, R118, RZ, 0x3c, !PT ;  /* 0x0000007677769212 */ /* 0x000fc800078e3cff */
[----:B------:R-:W-:-:S05]  /*cde0*/  @!P1 LOP3.LUT R119, R119, R118, RZ, 0x3c, !PT ;  /* 0x0000007677779212 */ /* 0x000fca00078e3cff */
[----:B------:R2:W4:Y:S02]  /*cdf0*/  @!P1 LDG.E.U16 R156, desc[UR18][R118.64] ;  /* 0x00000012769c9981 */ /* 0x000524000c1e1500 */
[----:B--2---:R-:W-:Y:S02]  /*ce00*/  @!P0 IMAD.MOV.U32 R118, RZ, RZ, R100 ;  /* 0x000000ffff768224 */ /* 0x004fe400078e0064 */
[----:B------:R-:W-:Y:S01]  /*ce10*/  @!P0 IMAD.MOV.U32 R119, RZ, RZ, R120 ;  /* 0x000000ffff778224 */ /* 0x000fe200078e0078 */
[----:B------:R-:W0:Y:S04]  /*ce20*/  S2R R159, SR_TID.X ;  /* 0x00000000009f7919 */ /* 0x000e280000002100 */
[----:B------:R1:W2:Y:S01]  /*ce30*/  @!P0 LDG.E.U16 R190, desc[UR18][R118.64] ;  /* 0x0000001276be8981 */ /* 0x0002a2000c1e1500 */
[----:B------:R-:W3:Y:S01]  /*ce40*/  S2R R100, SR_TID.X ;  /* 0x0000000000647919 */ /* 0x000ee20000002100 */
[----:B------:R-:W-:-:S02]  /*ce50*/  PRMT R157, RZ, 0x7610, R157 ;  /* 0x00007610ff9d7816 */ /* 0x000fc4000000009d */
[----:B------:R-:W-:Y:S01]  /*ce60*/  PRMT R160, RZ, 0x7610, R160 ;  /* 0x00007610ffa07816 */ /* 0x000fe200000000a0 */
[----:B------:R-:W4:Y:S04]  /*ce70*/  LDL R120, [R1+0x250] ;  /* 0x0002500001787983 */ /* 0x000f280000100800 */
[----:B------:R-:W1:Y:S04]  /*ce80*/  LDL R118, [R1+0x29c] ;  /* 0x00029c0001767983 */ /* 0x000e680000100800 */
[----:B------:R-:W1:Y:S01]  /*ce90*/  LDL R119, [R1+0x2a0] ;  /* 0x0002a00001777983 */ /* 0x000e620000100800 */
[----:B0-----:R-:W-:-:S04]  /*cea0*/  SHF.R.U32.HI R159, RZ, 0x6, R159 ;  /* 0x00000006ff9f7819 */ /* 0x001fc8000001169f */
[----:B------:R-:W-:-:S04]  /*ceb0*/  SGXT.U32 R159, R159, 0x1 ;  /* 0x000000019f9f781a */ /* 0x000fc80000000000 */
[----:B------:R-:W-:-:S04]  /*cec0*/  LOP3.LUT R159, R159, 0x66, RZ, 0xfc, !PT ;  /* 0x000000669f9f7812 */ /* 0x000fc800078efcff */
[----:B------:R-:W-:Y:S02]  /*ced0*/  ISETP.GE.AND P1, PT, R159, UR5, PT ;  /* 0x000000059f007c0c */ /* 0x000fe4000bf26270 */
[----:B---3--:R-:W-:Y:S01]  /*cee0*/  SHF.R.U32.HI R100, RZ, 0x6, R100 ;  /* 0x00000006ff647819 */ /* 0x008fe20000011664 */
[----:B------:R-:W3:Y:S03]  /*cef0*/  LDL R159, [R1+0x24c] ;  /* 0x00024c00019f7983 */ /* 0x000ee60000100800 */
[----:B------:R-:W-:-:S04]  /*cf00*/  SGXT.U32 R100, R100, 0x1 ;  /* 0x000000016464781a */ /* 0x000fc80000000000 */
[----:B------:R-:W-:-:S04]  /*cf10*/  LOP3.LUT R100, R100, 0x6a, RZ, 0xfc, !PT ;  /* 0x0000006a64647812 */ /* 0x000fc800078efcff */
[----:B------:R-:W-:Y:S02]  /*cf20*/  ISETP.GE.AND P0, PT, R100, UR5, PT ;  /* 0x0000000564007c0c */ /* 0x000fe4000bf06270 */
[----:B------:R-:W2:Y:S01]  /*cf30*/  LDL.LU R100, [R1+0x69c] ;  /* 0x00069c0001647983 */ /* 0x000ea20000300800 */
[----:B-1----:R-:W-:-:S04]  /*cf40*/  @!P1 LOP3.LUT R119, R119, R118, RZ, 0x3c, !PT ;  /* 0x0000007677779212 */ /* 0x002fc800078e3cff */
[----:B------:R-:W-:-:S04]  /*cf50*/  @!P1 LOP3.LUT R118, R119, R118, RZ, 0x3c, !PT ;  /* 0x0000007677769212 */ /* 0x000fc800078e3cff */
[----:B------:R-:W-:-:S05]  /*cf60*/  @!P1 LOP3.LUT R119, R119, R118, RZ, 0x3c, !PT ;  /* 0x0000007677779212 */ /* 0x000fca00078e3cff */
[----:B------:R0:W2:Y:S02]  /*cf70*/  @!P1 LDG.E.U16 R157, desc[UR18][R118.64] ;  /* 0x00000012769d9981 */ /* 0x0000a4000c1e1500 */
[----:B0-----:R-:W0:Y:S01]  /*cf80*/  S2R R119, SR_TID.X ;  /* 0x0000000000777919 */ /* 0x001e220000002100 */
[----:B------:R-:W-:Y:S01]  /*cf90*/  @!P0 IMAD.MOV.U32 R118, RZ, RZ, R6 ;  /* 0x000000ffff768224 */ /* 0x000fe200078e0006 */
[----:B0-----:R-:W-:-:S04]  /*cfa0*/  SHF.R.U32.HI R119, RZ, 0x6, R119 ;  /* 0x00000006ff777819 */ /* 0x001fc80000011677 */
[----:B------:R-:W-:-:S04]  /*cfb0*/  SGXT.U32 R119, R119, 0x1 ;  /* 0x000000017777781a */ /* 0x000fc80000000000 */
[----:B------:R-:W-:-:S04]  /*cfc0*/  LOP3.LUT R119, R119, 0x72, RZ, 0xfc, !PT ;  /* 0x0000007277777812 */ /* 0x000fc800078efcff */
[----:B------:R-:W-:Y:S01]  /*cfd0*/  ISETP.GE.AND P1, PT, R119, UR5, PT ;  /* 0x0000000577007c0c */ /* 0x000fe2000bf26270 */
[----:B------:R-:W-:Y:S01]  /*cfe0*/  @!P0 IMAD.MOV.U32 R119, RZ, RZ, R121 ;  /* 0x000000ffff778224 */ /* 0x000fe200078e0079 */
[----:B------:R-:W0:Y:S04]  /*cff0*/  S2R R6, SR_TID.X ;  /* 0x0000000000067919 */ /* 0x000e280000002100 */
[----:B------:R1:W2:Y:S01]  /*d000*/  @!P0 LDG.E.U16 R160, desc[UR18][R118.64] ;  /* 0x0000001276a08981 */ /* 0x0002a2000c1e1500 */
[----:B------:R-:W-:Y:S02]  /*d010*/  PRMT R163, RZ, 0x7610, R163 ;  /* 0x00007610ffa37816 */ /* 0x000fe400000000a3 */
[----:B------:R-:W-:Y:S01]  /*d020*/  PRMT R165, RZ, 0x7610, R165 ;  /* 0x00007610ffa57816 */ /* 0x000fe200000000a5 */
[----:B------:R-:W2:Y:S04]  /*d030*/  LDL R121, [R1+0x288] ;  /* 0x0002880001797983 */ /* 0x000ea80000100800 */
[----:B------:R-:W1:Y:S04]  /*d040*/  LDL R118, [R1+0x26c] ;  /* 0x00026c0001767983 */ /* 0x000e680000100800 */
[----:B------:R-:W1:Y:S01]  /*d050*/  LDL R119, [R1+0x270] ;  /* 0x0002700001777983 */ /* 0x000e620000100800 */
[----:B0-----:R-:W-:-:S04]  /*d060*/  SHF.R.U32.HI R6, RZ, 0x6, R6 ;  /* 0x00000006ff067819 */ /* 0x001fc80000011606 */
[----:B------:R-:W-:-:S04]  /*d070*/  SGXT.U32 R6, R6, 0x1 ;  /* 0x000000010606781a */ /* 0x000fc80000000000 */
[----:B------:R-:W-:-:S04]  /*d080*/  LOP3.LUT R6, R6, 0x7a, RZ, 0xfc, !PT ;  /* 0x0000007a06067812 */ /* 0x000fc800078efcff */
[----:B------:R-:W-:Y:S02]  /*d090*/  ISETP.GE.AND P2, PT, R6, UR5, PT ;  /* 0x0000000506007c0c */ /* 0x000fe4000bf46270 */
[----:B------:R-:W-:Y:S01]  /*d0a0*/  PRMT R189, RZ, 0x7610, R189 ;  /* 0x00007610ffbd7816 */ /* 0x000fe200000000bd */
[----:B------:R-:W2:Y:S01]  /*d0b0*/  LDL R6, [R1+0x280] ;  /* 0x0002800001067983 */ /* 0x000ea20000100800 */
[----:B-1----:R-:W-:-:S04]  /*d0c0*/  @!P1 LOP3.LUT R119, R119, R118, RZ, 0x3c, !PT ;  /* 0x0000007677779212 */ /* 0x002fc800078e3cff */
[----:B------:R-:W-:-:S04]  /*d0d0*/  @!P1 LOP3.LUT R118, R119, R118, RZ, 0x3c, !PT ;  /* 0x0000007677769212 */ /* 0x000fc800078e3cff */
[----:B------:R-:W-:-:S05]  /*d0e0*/  @!P1 LOP3.LUT R119, R119, R118, RZ, 0x3c, !PT ;  /* 0x0000007677779212 */ /* 0x000fca00078e3cff */
[----:B------:R0:W2:Y:S02]  /*d0f0*/  @!P1 LDG.E.U16 R163, desc[UR18][R118.64] ;  /* 0x0000001276a39981 */ /* 0x0000a4000c1e1500 */
[----:B0-----:R-:W0:Y:S01]  /*d100*/  S2R R119, SR_TID.X ;  /* 0x0000000000777919 */ /* 0x001e220000002100 */
[----:B----4-:R-:W-:Y:S01]  /*d110*/  @!P2 IMAD.MOV.U32 R118, RZ, RZ, R120 ;  /* 0x000000ffff76a224 */ /* 0x010fe200078e0078 */
[----:B0-----:R-:W-:-:S04]  /*d120*/  SHF.R.U32.HI R119, RZ, 0x6, R119 ;  /* 0x00000006ff777819 */ /* 0x001fc80000011677 */
[----:B------:R-:W-:-:S04]  /*d130*/  SGXT.U32 R119, R119, 0x1 ;  /* 0x000000017777781a */ /* 0x000fc80000000000 */
[----:B------:R-:W-:-:S04]  /*d140*/  LOP3.LUT R119, R119, 0x6c, RZ, 0xfc, !PT ;  /* 0x0000006c77777812 */ /* 0x000fc800078efcff */
[----:B------:R-:W-:Y:S01]  /*d150*/  ISETP.GE.AND P0, PT, R119, UR5, PT ;  /* 0x0000000577007c0c */ /* 0x000fe2000bf06270 */
[----:B---3--:R-:W-:Y:S01]  /*d160*/  @!P2 IMAD.MOV.U32 R119, RZ, RZ, R159 ;  /* 0x000000ffff77a224 */ /* 0x008fe200078e009f */
[----:B------:R-:W0:Y:S04]  /*d170*/  S2R R120, SR_TID.X ;  /* 0x0000000000787919 */ /* 0x000e280000002100 */
[----:B------:R2:W3:Y:S01]  /*d180*/  @!P2 LDG.E.U16 R165, desc[UR18][R118.64] ;  /* 0x0000001276a5a981 */ /* 0x0004e2000c1e1500 */
[----:B------:R-:W-:Y:S02]  /*d190*/  PRMT R154, RZ, 0x7610, R154 ;  /* 0x00007610ff9a7816 */ /* 0x000fe4000000009a */
[----:B------:R-:W-:Y:S01]  /*d1a0*/  PRMT R186, RZ, 0x7610, R186 ;  /* 0x00007610ffba7816 */ /* 0x000fe200000000ba */
[----:B------:R-:W4:Y:S04]  /*d1b0*/  LDL R159, [R1+0x260] ;  /* 0x00026000019f7983 */ /* 0x000f280000100800 */
[----:B------:R-:W3:Y:S01]  /*d1c0*/  LDL R119, [R1+0x284] ;  /* 0x0002840001777983 */ /* 0x000ee20000100800 */
[----:B--2---:R-:W-:-:S03]  /*d1d0*/  @!P0 IMAD.MOV.U32 R118, RZ, RZ, R121 ;  /* 0x000000ffff768224 */ /* 0x004fc600078e0079 */
[----:B------:R-:W2:Y:S01]  /*d1e0*/  LDL R121, [R1+0x23c] ;  /* 0x00023c0001797983 */ /* 0x000ea20000100800 */
[----:B0-----:R-:W-:-:S03]  /*d1f0*/  LEA.HI R120, R120, 0x6e, RZ, 0x1a ;  /* 0x0000006e78787811 */ /* 0x001fc600078fd0ff */
[----:B---3--:R0:W3:Y:S04]  /*d200*/  @!P0 LDG.E.U16 R189, desc[UR18][R118.64] ;  /* 0x0000001276bd8981 */ /* 0x0080e8000c1e1500 */
[----:B------:R-:W4:Y:S01]  /*d210*/  LDL R119, [R1+0x27c] ;  /* 0x00027c0001777983 */ /* 0x000f220000100800 */
[----:B------:R-:W-:-:S13]  /*d220*/  ISETP.GE.AND P1, PT, R120, UR5, PT ;  /* 0x0000000578007c0c */ /* 0x000fda000bf26270 */
[----:B0-----:R-:W-:Y:S01]  /*d230*/  @!P1 IMAD.MOV.U32 R118, RZ, RZ, R6 ;  /* 0x000000ffff769224 */ /* 0x001fe200078e0006 */
[----:B------:R-:W0:Y:S01]  /*d240*/  S2R R120, SR_TID.X ;  /* 0x0000000000787919 */ /* 0x000e220000002100 */
[----:B------:R-:W1:Y:S03]  /*d250*/  S2R R6, SR_TID.X ;  /* 0x0000000000067919 */ /* 0x000e660000002100 */
[----:B----4-:R4:W3:Y:S04]  /*d260*/  @!P1 LDG.E.U16 R154, desc[UR18][R118.64] ;  /* 0x00000012769a9981 */ /* 0x0108e8000c1e1500 */
[----:B------:R-:W4:Y:S04]  /*d270*/  LDL R118, [R1+0x264] ;  /* 0x0002640001767983 */ /* 0x000f280000100800 */
[----:B------:R-:W4:Y:S01]  /*d280*/  LDL R119, [R1+0x268] ;  /* 0x0002680001777983 */ /* 0x000f220000100800 */
[----:B0-----:R-:W-:-:S04]  /*d290*/  SHF.R.U32.HI R120, RZ, 0x6, R120 ;  /* 0x00000006ff787819 */ /* 0x001fc80000011678 */
[----:B------:R-:W-:-:S04]  /*d2a0*/  SGXT.U32 R120, R120, 0x1 ;  /* 0x000000017878781a */ /* 0x000fc80000000000 */
[----:B------:R-:W-:-:S04]  /*d2b0*/  LOP3.LUT R120, R120, 0x74, RZ, 0xfc, !PT ;  /* 0x0000007478787812 */ /* 0x000fc800078efcff */
[----:B------:R-:W-:Y:S02]  /*d2c0*/  ISETP.GE.AND P0, PT, R120, UR5, PT ;  /* 0x0000000578007c0c */ /* 0x000fe4000bf06270 */
[----:B-1----:R-:W-:Y:S01]  /*d2d0*/  SHF.R.U32.HI R6, RZ, 0x6, R6 ;  /* 0x00000006ff067819 */ /* 0x002fe20000011606 */
[----:B------:R-:W2:Y:S03]  /*d2e0*/  LDL R120, [R1+0x240] ;  /* 0x0002400001787983 */ /* 0x000ea60000100800 */
[----:B------:R-:W-:-:S04]  /*d2f0*/  SGXT.U32 R6, R6, 0x1 ;  /* 0x000000010606781a */ /* 0x000fc80000000000 */
[----:B------:R-:W-:-:S04]  /*d300*/  LOP3.LUT R6, R6, 0x76, RZ, 0xfc, !PT ;  /* 0x0000007606067812 */ /* 0x000fc800078efcff */
[----:B------:R-:W-:Y:S02]  /*d310*/  ISETP.GE.AND P1, PT, R6, UR5, PT ;  /* 0x0000000506007c0c */ /* 0x000fe4000bf26270 */
[----:B------:R-:W3:Y:S01]  /*d320*/  LDL.LU R6, [R1+0x698] ;  /* 0x0006980001067983 */ /* 0x000ee20000300800 */
[----:B----4-:R-:W-:-:S04]  /*d330*/  @!P0 LOP3.LUT R119, R119, R118, RZ, 0x3c, !PT ;  /* 0x0000007677778212 */ /* 0x010fc800078e3cff */
[----:B------:R-:W-:-:S04]  /*d340*/  @!P0 LOP3.LUT R118, R119, R118, RZ, 0x3c, !PT ;  /* 0x0000007677768212 */ /* 0x000fc800078e3cff */
[----:B------:R-:W-:-:S05]  /*d350*/  @!P0 LOP3.LUT R119, R119, R118, RZ, 0x3c, !PT ;  /* 0x0000007677778212 */ /* 0x000fca00078e3cff */
[----:B------:R0:W4:Y:S04]  /*d360*/  @!P0 LDG.E.U16 R186, desc[UR18][R118.64] ;  /* 0x0000001276ba8981 */ /* 0x000128000c1e1500 */
[----:B------:R-:W2:Y:S01]  /*d370*/  LDL R119, [R1+0x25c] ;  /* 0x00025c0001777983 */ /* 0x000ea20000100800 */
[----:B0-----:R-:W0:Y:S01]  /*d380*/  S2R R118, SR_TID.X ;  /* 0x0000000000767919 */ /* 0x001e220000002100 */
[----:B------:R-:W-:Y:S02]  /*d390*/  PRMT R153, RZ, 0x7610, R153 ;  /* 0x00007610ff997816 */ /* 0x000fe40000000099 */
[----:B0-----:R-:W-:-:S04]  /*d3a0*/  SHF.R.U32.HI R118, RZ, 0x6, R118 ;  /* 0x00000006ff767819 */ /* 0x001fc80000011676 */
[----:B------:R-:W-:-:S04]  /*d3b0*/  SGXT.U32 R118, R118, 0x1 ;  /* 0x000000017676781a */ /* 0x000fc80000000000 */
[----:B------:R-:W-:-:S04]  /*d3c0*/  LOP3.LUT R118, R118, 0x7c, RZ, 0xfc, !PT ;  /* 0x0000007c76767812 */ /* 0x000fc800078efcff */
[----:B------:R-:W-:Y:S01]  /*d3d0*/  ISETP.GE.AND P0, PT, R118, UR5, PT ;  /* 0x0000000576007c0c */ /* 0x000fe2000bf06270 */
[----:B------:R-:W-:-:S05]  /*d3e0*/  @!P1 IMAD.MOV.U32 R118, RZ, RZ, R159 ;  /* 0x000000ffff769224 */ /* 0x000fca00078e009f */
[----:B--2---:R0:W2:Y:S04]  /*d3f0*/  @!P1 LDG.E.U16 R153, desc[UR18][R118.64] ;  /* 0x0000001276999981 */ /* 0x0040a8000c1e1500 */
[----:B------:R-:W0:Y:S04]  /*d400*/  LDL R118, [R1+0x244] ;  /* 0x0002440001767983 */ /* 0x000e280000100800 */
[----:B------:R-:W0:Y:S01]  /*d410*/  LDL R119, [R1+0x248] ;  /* 0x0002480001777983 */ /* 0x000e220000100800 */
[----:B------:R-:W1:Y:S01]  /*d420*/  S2R R159, SR_TID.X ;  /* 0x00000000009f7919 */ /* 0x000e620000002100 */
[----:B------:R-:W-:-:S02]  /*d430*/  PRMT R185, RZ, 0x7610, R185 ;  /* 0x00007610ffb97816 */ /* 0x000fc400000000b9 */
[----:B------:R-:W-:Y:S02]  /*d440*/  PRMT R150, RZ, 0x7610, R150 ;  /* 0x00007610ff967816 */ /* 0x000fe40000000096 */
[----:B-1----:R-:W-:-:S04]  /*d450*/  LEA.HI R159, R159, 0x7e, RZ, 0x1a ;  /* 0x0000007e9f9f7811 */ /* 0x002fc800078fd0ff */
[----:B------:R-:W-:Y:S02]  /*d460*/  ISETP.GE.AND P1, PT, R159, UR5, PT ;  /* 0x000000059f007c0c */ /* 0x000fe4000bf26270 */
[----:B------:R-:W1:Y:S02]  /*d470*/  S2R R159, SR_TID.X ;  /* 0x00000000009f7919 */ /* 0x000e640000002100 */
[----:B-1----:R-:W-:Y:S02]  /*d480*/  LOP3.LUT R159, R159, 0x7f, RZ, 0xc0, !PT ;  /* 0x0000007f9f9f7812 */ /* 0x002fe400078ec0ff */
[----:B0-----:R-:W-:-:S04]  /*d490*/  @!P0 LOP3.LUT R119, R119, R118, RZ, 0x3c, !PT ;  /* 0x0000007677778212 */ /* 0x001fc800078e3cff */
[----:B------:R-:W-:-:S04]  /*d4a0*/  @!P0 LOP3.LUT R118, R119, R118, RZ, 0x3c, !PT ;  /* 0x0000007677768212 */ /* 0x000fc800078e3cff */
[----:B------:R-:W-:-:S05]  /*d4b0*/  @!P0 LOP3.LUT R119, R119, R118, RZ, 0x3c, !PT ;  /* 0x0000007677778212 */ /* 0x000fca00078e3cff */
[----:B------:R0:W2:Y:S02]  /*d4c0*/  @!P0 LDG.E.U16 R185, desc[UR18][R118.64] ;  /* 0x0000001276b98981 */ /* 0x0000a4000c1e1500 */
[----:B0-----:R-:W-:Y:S02]  /*d4d0*/  @!P1 IMAD.MOV.U32 R118, RZ, RZ, R120 ;  /* 0x000000ffff769224 */ /* 0x001fe400078e0078 */
[----:B------:R-:W-:-:S05]  /*d4e0*/  @!P1 IMAD.MOV.U32 R119, RZ, RZ, R121 ;  /* 0x000000ffff779224 */ /* 0x000fca00078e0079 */
[----:B------:R0:W2:Y:S01]  /*d4f0*/  @!P1 LDG.E.U16 R150, desc[UR18][R118.64] ;  /* 0x0000001276969981 */ /* 0x0000a2000c1e1500 */
[----:B------:R-:W-:Y:S01]  /*d500*/  BAR.SYNC.DEFER_BLOCKING 0x0 ;  /* 0x0000000000007b1d */ /* 0x000fe20000010000 */
[----:B------:R-:W-:Y:S02]  /*d510*/  ISETP.GE.AND P0, PT, R159, UR5, PT ;  /* 0x000000059f007c0c */ /* 0x000fe4000bf06270 */
[----:B0-----:R-:W-:-:S03]  /*d520*/  PRMT R118, RZ, 0x7610, R118 ;  /* 0x00007610ff767816 */ /* 0x001fc60000000076 */
[----:B------:R-:W3:Y:S08]  /*d530*/  LDL R159, [R1+0x180] ;  /* 0x00018000019f7983 */ /* 0x000ef00000100800 */
[----:B------:R-:W-:Y:S02]  /*d540*/  @!P0 IMAD.MOV.U32 R120, RZ, RZ, R20 ;  /* 0x000000ffff788224 */ /* 0x000fe400078e0014 */
[----:B------:R-:W-:Y:S01]  /*d550*/  @!P0 IMAD.MOV.U32 R121, RZ, RZ, R11 ;  /* 0x000000ffff798224 */ /* 0x000fe200078e000b */
[----:B------:R0:W-:Y:S04]  /*d560*/  STL [R1+0x55c], R20 ;  /* 0x00055c1401007387 */ /* 0x0001e80000100800 */
[----:B------:R1:W2:Y:S04]  /*d570*/  @!P0 LDG.E.U16 R118, desc[UR18][R120.64] ;  /* 0x0000001278768981 */ /* 0x0002a8000c1e1500 */
[----:B0-----:R-:W4:Y:S04]  /*d580*/  LDL R20, [R1+0x17c] ;  /* 0x00017c0001147983 */ /* 0x001f280000100800 */
[----:B------:R0:W-:Y:S04]  /*d590*/  STL [R1+0x558], R11 ;  /* 0x0005580b01007387 */ /* 0x0001e80000100800 */
[----:B------:R-:W1:Y:S04]  /*d5a0*/  LDL R120, [R1+0x43c] ;  /* 0x00043c0001787983 */ /* 0x000e680000100800 */
[----:B------:R-:W1:Y:S01]  /*d5b0*/  LDL R121, [R1+0x440] ;  /* 0x0004400001797983 */ /* 0x000e620000100800 */
[----:B------:R-:W-:-:S02]  /*d5c0*/  PRMT R148, RZ, 0x7610, R148 ;  /* 0x00007610ff947816 */ /* 0x000fc40000000094 */
[----:B------:R-:W-:Y:S01]  /*d5d0*/  PRMT R147, RZ, 0x7610, R147 ;  /* 0x00007610ff937816 */ /* 0x000fe20000000093 */
[----:B0-----:R-:W2:Y:S01]  /*d5e0*/  LDL R11, [R1+0x140] ;  /* 0x00014000010b7983 */ /* 0x001ea20000100800 */
[----:B-1----:R-:W-:-:S04]  /*d5f0*/  @!P0 LOP3.LUT R121, R121, R120, RZ, 0x3c, !PT ;  /* 0x0000007879798212 */ /* 0x002fc800078e3cff */
[----:B------:R-:W-:-:S04]  /*d600*/  @!P0 LOP3.LUT R120, R121, R120, RZ, 0x3c, !PT ;  /* 0x0000007879788212 */ /* 0x000fc800078e3cff */
[----:B------:R-:W-:-:S05]  /*d610*/  @!P0 LOP3.LUT R121, R121, R120, RZ, 0x3c, !PT ;  /* 0x0000007879798212 */ /* 0x000fca00078e3cff */
[----:B------:R0:W2:Y:S04]  /*d620*/  @!P0 LDG.E.U16 R148, desc[UR18][R120.64] ;  /* 0x0000001278948981 */ /* 0x0000a8000c1e1500 */
[----:B------:R-:W0:Y:S04]  /*d630*/  LDL R120, [R1+0x1fc] ;  /* 0x0001fc0001787983 */ /* 0x000e280000100800 */
[----:B------:R-:W0:Y:S02]  /*d640*/  LDL R121, [R1+0x200] ;  /* 0x0002000001797983 */ /* 0x000e240000100800 */
[----:B0-----:R-:W-:-:S04]  /*d650*/  @!P0 LOP3.LUT R121, R121, R120, RZ, 0x3c, !PT ;  /* 0x0000007879798212 */ /* 0x001fc800078e3cff */
[----:B------:R-:W-:-:S04]  /*d660*/  @!P0 LOP3.LUT R120, R121, R120, RZ, 0x3c, !PT ;  /* 0x0000007879788212 */ /* 0x000fc800078e3cff */
[----:B------:R-:W-:-:S05]  /*d670*/  @!P0 LOP3.LUT R121, R121, R120, RZ, 0x3c, !PT ;  /* 0x0000007879798212 */ /* 0x000fca00078e3cff */
[----:B------:R0:W2:Y:S04]  /*d680*/  @!P0 LDG.E.U16 R147, desc[UR18][R120.64] ;  /* 0x0000001278938981 */ /* 0x0000a8000c1e1500 */
[----:B------:R-:W0:Y:S04]  /*d690*/  LDL R120, [R1+0x1bc] ;  /* 0x0001bc0001787983 */ /* 0x000e280000100800 */
[----:B------:R-:W0:Y:S01]  /*d6a0*/  LDL R121, [R1+0x1c0] ;  /* 0x0001c00001797983 */ /* 0x000e220000100800 */
[----:B------:R-:W-:Y:S02]  /*d6b0*/  PRMT R146, RZ, 0x7610, R146 ;  /* 0x00007610ff927816 */ /* 0x000fe40000000092 */
[----:B------:R-:W-:-:S02]  /*d6c0*/  PRMT R145, RZ, 0x7610, R145 ;  /* 0x00007610ff917816 */ /* 0x000fc40000000091 */
[----:B0-----:R-:W-:-:S04]  /*d6d0*/  @!P0 LOP3.LUT R121, R121, R120, RZ, 0x3c, !PT ;  /* 0x0000007879798212 */ /* 0x001fc800078e3cff */
[----:B------:R-:W-:-:S04]  /*d6e0*/  @!P0 LOP3.LUT R120, R121, R120, RZ, 0x3c, !PT ;  /* 0x0000007879788212 */ /* 0x000fc800078e3cff */
[----:B------:R-:W-:-:S05]  /*d6f0*/  @!P0 LOP3.LUT R121, R121, R120, RZ, 0x3c, !PT ;  /* 0x0000007879798212 */ /* 0x000fca00078e3cff */
[----:B------:R3:W2:Y:S02]  /*d700*/  @!P0 LDG.E.U16 R146, desc[UR18][R120.64] ;  /* 0x0000001278928981 */ /* 0x0006a4000c1e1500 */
[----:B---3--:R-:W-:Y:S02]  /*d710*/  @!P0 IMAD.MOV.U32 R120, RZ, RZ, R159 ;  /* 0x000000ffff788224 */ /* 0x008fe400078e009f */
[----:B----4-:R-:W-:Y:S01]  /*d720*/  @!P0 IMAD.MOV.U32 R121, RZ, RZ, R20 ;  /* 0x000000ffff798224 */ /* 0x010fe200078e0014 */
[----:B------:R-:W-:Y:S02]  /*d730*/  PRMT R144, RZ, 0x7610, R144 ;  /* 0x00007610ff907816 */ /* 0x000fe40000000090 */
[----:B------:R-:W-:Y:S01]  /*d740*/  PRMT R143, RZ, 0x7610, R143 ;  /* 0x00007610ff8f7816 */ /* 0x000fe2000000008f */
[----:B-----5:R0:W-:Y:S04]  /*d750*/  STS.U16 [R0+UR7+0x8000], R142 ;  /* 0x0080008e00007988 */ /* 0x0201e80008000407 */
[----:B------:R2:W3:Y:S04]  /*d760*/  @!P0 LDG.E.U16 R145, desc[UR18][R120.64] ;  /* 0x0000001278918981 */ /* 0x0004e8000c1e1500 */
[----:B------:R-:W4:Y:S04]  /*d770*/  LDL R159, [R1+0x3c] ;  /* 0x00003c00019f7983 */ /* 0x000f280000100800 */
[----:B------:R-:W3:Y:S04]  /*d780*/  LDL R20, [R1+0x40] ;  /* 0x0000400001147983 */ /* 0x000ee80000100800 */
[----:B------:R-:W4:Y:S01]  /*d790*/  LDL R121, [R1+0x13c] ;  /* 0x00013c0001797983 */ /* 0x000f220000100800 */
[----:B--2---:R-:W-:Y:S01]  /*d7a0*/  @!P0 IMAD.MOV.U32 R120, RZ, RZ, R11 ;  /* 0x000000ffff788224 */ /* 0x004fe200078e000b */
[----:B0-----:R-:W-:-:S02]  /*d7b0*/  PRMT R142, RZ, 0x7610, R142 ;  /* 0x00007610ff8e7816 */ /* 0x001fc4000000008e */
[----:B------:R-:W2:Y:S04]  /*d7c0*/  LDL R11, [R1] ;  /* 0x00000000010b7983 */ /* 0x000ea80000100800 */
[----:B----4-:R0:W4:Y:S04]  /*d7d0*/  @!P0 LDG.E.U16 R144, desc[UR18][R120.64] ;  /* 0x0000001278908981 */ /* 0x010128000c1e1500 */
[----:B------:R-:W0:Y:S04]  /*d7e0*/  LDL R120, [R1+0xfc] ;  /* 0x0000fc0001787983 */ /* 0x000e280000100800 */
[----:B------:R-:W0:Y:S02]  /*d7f0*/  LDL R121, [R1+0x100] ;  /* 0x0001000001797983 */ /* 0x000e240000100800 */
[----:B0-----:R-:W-:-:S04]  /*d800*/  @!P0 LOP3.LUT R121, R121, R120, RZ, 0x3c, !PT ;  /* 0x0000007879798212 */ /* 0x001fc800078e3cff */
[----:B------:R-:W-:-:S04]  /*d810*/  @!P0 LOP3.LUT R120, R121, R120, RZ, 0x3c, !PT ;  /* 0x0000007879788212 */ /* 0x000fc800078e3cff */
[----:B------:R-:W-:-:S05]  /*d820*/  @!P0 LOP3.LUT R121, R121, R120, RZ, 0x3c, !PT ;  /* 0x0000007879798212 */ /* 0x000fca00078e3cff */
[----:B------:R0:W4:Y:S04]  /*d830*/  @!P0 LDG.E.U16 R143, desc[UR18][R120.64] ;  /* 0x00000012788f8981 */ /* 0x000128000c1e1500 */
[----:B------:R-:W0:Y:S04]  /*d840*/  LDL R120, [R1+0xbc] ;  /* 0x0000bc0001787983 */ /* 0x000e280000100800 */
[----:B------:R-:W0:Y:S02]  /*d850*/  LDL R121, [R1+0xc0] ;  /* 0x0000c00001797983 */ /* 0x000e240000100800 */
[----:B0-----:R-:W-:-:S04]  /*d860*/  @!P0 LOP3.LUT R121, R121, R120, RZ, 0x3c, !PT ;  /* 0x0000007879798212 */ /* 0x001fc800078e3cff */
[----:B------:R-:W-:-:S04]  /*d870*/  @!P0 LOP3.LUT R120, R121, R120, RZ, 0x3c, !PT ;  /* 0x0000007879788212 */ /* 0x000fc800078e3cff */
[----:B------:R-:W-:-:S05]  /*d880*/  @!P0 LOP3.LUT R121, R121, R120, RZ, 0x3c, !PT ;  /* 0x0000007879798212 */ /* 0x000fca00078e3cff */
[----:B------:R0:W4:Y:S04]  /*d890*/  @!P0 LDG.E.U16 R142, desc[UR18][R120.64] ;  /* 0x00000012788e8981 */ /* 0x000128000c1e1500 */
[----:B------:R-:W0:Y:S04]  /*d8a0*/  LDL R120, [R1+0x7c] ;  /* 0x00007c0001787983 */ /* 0x000e280000100800 */
[----:B------:R-:W0:Y:S04]  /*d8b0*/  LDL R121, [R1+0x80] ;  /* 0x0000800001797983 */ /* 0x000e280000100800 */
[----:B------:R1:W-:Y:S04]  /*d8c0*/  STS.U16 [R0+UR7+0x8400], R141 ;  /* 0x0084008d00007988 */ /* 0x0003e80008000407 */
[----:B------:R3:W-:Y:S01]  /*d8d0*/  STS.U16 [R0+UR7+0x8800], R140 ;  /* 0x0088008c00007988 */ /* 0x0007e20008000407 */
[----:B-1----:R-:W-:-:S02]  /*d8e0*/  PRMT R141, RZ, 0x7610, R141 ;  /* 0x00007610ff8d7816 */ /* 0x002fc4000000008d */
[----:B---3--:R-:W-:Y:S01]  /*d8f0*/  PRMT R140, RZ, 0x7610, R140 ;  /* 0x00007610ff8c7816 */ /* 0x008fe2000000008c */
[----:B------:R1:W-:Y:S01]  /*d900*/  STS.U16 [R0+UR7+0x8c00], R139 ;  /* 0x008c008b00007988 */ /* 0x0003e20008000407 */
[----:B0-----:R-:W-:-:S04]  /*d910*/  @!P0 LOP3.LUT R121, R121, R120, RZ, 0x3c, !PT ;  /* 0x0000007879798212 */ /* 0x001fc800078e3cff */
[----:B------:R-:W-:-:S04]  /*d920*/  @!P0 LOP3.LUT R120, R121, R120, RZ, 0x3c, !PT ;  /* 0x0000007879788212 */ /* 0x000fc800078e3cff */
[----:B------:R-:W-:-:S05]  /*d930*/  @!P0 LOP3.LUT R121, R121, R120, RZ, 0x3c, !PT ;  /* 0x0000007879798212 */ /* 0x000fca00078e3cff */
[----:B------:R0:W3:Y:S02]  /*d940*/  @!P0 LDG.E.U16 R141, desc[UR18][R120.64] ;  /* 0x00000012788d8981 */ /* 0x0000e4000c1e1500 */
[----:B0-----:R-:W-:Y:S02]  /*d950*/  @!P0 IMAD.MOV.U32 R120, RZ, RZ, R20 ;  /* 0x000000ffff788224 */ /* 0x001fe400078e0014 */
[----:B------:R-:W-:Y:S01]  /*d960*/  @!P0 IMAD.MOV.U32 R121, RZ, RZ, R159 ;  /* 0x000000ffff798224 */ /* 0x000fe200078e009f */
[----:B------:R-:W4:Y:S04]  /*d970*/  LDL R20, [R1+0x238] ;  /* 0x0002380001147983 */ /* 0x000f280000100800 */
[----:B------:R2:W3:Y:S01]  /*d980*/  @!P0 LDG.E.U16 R140, desc[UR18][R120.64] ;  /* 0x00000012788c8981 */ /* 0x0004e2000c1e1500 */
[----:B-1----:R-:W-:-:S03]  /*d990*/  PRMT R139, RZ, 0x7610, R139 ;  /* 0x00007610ff8b7816 */ /* 0x002fc6000000008b */
[----:B------:R0:W-:Y:S04]  /*d9a0*/  STS.U16 [R0+UR7+0x9000], R138 ;  /* 0x0090008a00007988 */ /* 0x0001e80008000407 */
[----:B------:R1:W-:Y:S01]  /*d9b0*/  STS.U16 [R0+UR7+0x9400], R137 ;  /* 0x0094008900007988 */ /* 0x0003e20008000407 */
[----:B--2---:R-:W-:-:S03]  /*d9c0*/  @!P0 IMAD.MOV.U32 R120, RZ, RZ, R11 ;  /* 0x000000ffff788224 */ /* 0x004fc600078e000b */
[----:B------:R-:W2:Y:S01]  /*d9d0*/  LDL R11, [R1+0x438] ;  /* 0x00043800010b7983 */ /* 0x000ea20000100800 */
[----:B------:R-:W-:Y:S01]  /*d9e0*/  @!P0 IMAD.MOV.U32 R121, RZ, RZ, R252 ;  /* 0x000000ffff798224 */ /* 0x000fe200078e00fc */
[----:B0-----:R-:W-:Y:S02]  /*d9f0*/  PRMT R138, RZ, 0x7610, R138 ;  /* 0x00007610ff8a7816 */ /* 0x001fe4000000008a */
[----:B------:R0:W-:Y:S04]  /*da00*/  STS.U16 [R0+UR7+0x9800], R136 ;  /* 0x0098008800007988 */ /* 0x0001e80008000407 */
[----:B------:R0:W3:Y:S01]  /*da10*/  @!P0 LDG.E.U16 R139, desc[UR18][R120.64] ;  /* 0x00000012788b8981 */ /* 0x0000e2000c1e1500 */
[----:B-1----:R-:W-:-:S03]  /*da20*/  PRMT R137, RZ, 0x7610, R137 ;  /* 0x00007610ff897816 */ /* 0x002fc60000000089 */
[----:B------:R-:W3:Y:S01]  /*da30*/  LDL R159, [R1+0x1f8] ;  /* 0x0001f800019f7983 */ /* 0x000ee20000100800 */
[----:B0-----:R-:W-:Y:S02]  /*da40*/  @!P0 IMAD.MOV.U32 R120, RZ, RZ, R237 ;  /* 0x000000ffff788224 */ /* 0x001fe400078e00ed */
[----:B------:R-:W-:-:S05]  /*da50*/  @!P0 IMAD.MOV.U32 R121, RZ, RZ, R236 ;  /* 0x000000ffff798224 */ /* 0x000fca00078e00ec */
[----:B------:R0:W3:Y:S01]  /*da60*/  @!P0 LDG.E.U16 R138, desc[UR18][R120.64] ;  /* 0x00000012788a8981 */ /* 0x0000e2000c1e1500 */
[----:B------:R-:W-:Y:S01]  /*da70*/  PRMT R136, RZ, 0x7610, R136 ;  /* 0x00007610ff887816 */ /* 0x000fe20000000088 */
[----:B0-----:R-:W-:Y:S02]  /*da80*/  @!P0 IMAD.MOV.U32 R120, RZ, RZ, R221 ;  /* 0x000000ffff788224 */ /* 0x001fe400078e00dd */
[----:B------:R-:W-:-:S05]  /*da90*/  @!P0 IMAD.MOV.U32 R121, RZ, RZ, R220 ;  /* 0x000000ffff798224 */ /* 0x000fca00078e00dc */
[----:B------:R0:W3:Y:S04]  /*daa0*/  @!P0 LDG.E.U16 R137, desc[UR18][R120.64] ;  /* 0x0000001278898981 */ /* 0x0000e8000c1e1500 */
[----:B------:R1:W-:Y:S01]  /*dab0*/  STL [R1+0x560], R252 ;  /* 0x000560fc01007387 */ /* 0x0003e20000100800 */
[----:B0-----:R-:W-:Y:S02]  /*dac0*/  @!P0 IMAD.MOV.U32 R120, RZ, RZ, R205 ;  /* 0x000000ffff788224 */ /* 0x001fe400078e00cd */
[----:B------:R-:W-:Y:S01]  /*dad0*/  @!P0 IMAD.MOV.U32 R121, RZ, RZ, R204 ;  /* 0x000000ffff798224 */ /* 0x000fe200078e00cc */
[----:B------:R0:W-:Y:S04]  /*dae0*/  STS.U16 [R0+UR7+0x9c00], R135 ;  /* 0x009c008700007988 */ /* 0x0001e80008000407 */
[----:B-1----:R-:W3:Y:S04]  /*daf0*/  LDL R252, [R1+0x1b8] ;  /* 0x0001b80001fc7983 */ /* 0x002ee80000100800 */
[----:B------:R1:W3:Y:S01]  /*db00*/  @!P0 LDG.E.U16 R136, desc[UR18][R120.64] ;  /* 0x0000001278888981 */ /* 0x0002e2000c1e1500 */
[----:B0-----:R-:W-:-:S03]  /*db10*/  PRMT R135, RZ, 0x7610, R135 ;  /* 0x00007610ff877816 */ /* 0x001fc60000000087 */
[----:B------:R0:W-:Y:S01]  /*db20*/  STL [R1+0x568], R237 ;  /* 0x000568ed01007387 */ /* 0x0001e20000100800 */
[----:B-1----:R-:W-:Y:S02]  /*db30*/  @!P0 IMAD.MOV.U32 R120, RZ, RZ, R115 ;  /* 0x000000ffff788224 */ /* 0x002fe400078e0073 */
[----:B------:R-:W-:Y:S01]  /*db40*/  @!P0 IMAD.MOV.U32 R121, RZ, RZ, R95 ;  /* 0x000000ffff798224 */ /* 0x000fe200078e005f */
[----:B0-----:R-:W3:Y:S04]  /*db50*/  LDL.LU R237, [R1+0x2c] ;  /* 0x00002c0001ed7983 */ /* 0x001ee80000300800 */
[----:B------:R0:W-:Y:S04]  /*db60*/  STL [R1+0x564], R236 ;  /* 0x000564ec01007387 */ /* 0x0001e80000100800 */
[----:B------:R1:W-:Y:S04]  /*db70*/  STS.U16 [R0+UR7+0xa000], R134 ;  /* 0x00a0008600007988 */ /* 0x0003e80008000407 */
[----:B------:R1:W3:Y:S04]  /*db80*/  @!P0 LDG.E.U16 R135, desc[UR18][R120.64] ;  /* 0x0000001278878981 */ /* 0x0002e8000c1e1500 */
[----:B0-----:R-:W3:Y:S01]  /*db90*/  LDL R236, [R1+0x1b4] ;  /* 0x0001b40001ec7983 */ /* 0x001ee20000100800 */
[----:B-1----:R-:W-:-:S03]  /*dba0*/  PRMT R134, RZ, 0x7610, R134 ;  /* 0x00007610ff867816 */ /* 0x002fc60000000086 */
[----:B------:R0:W-:Y:S01]  /*dbb0*/  STL [R1+0x570], R221 ;  /* 0x000570dd01007387 */ /* 0x0001e20000100800 */
[----:B------:R-:W-:Y:S02]  /*dbc0*/  @!P0 IMAD.MOV.U32 R120, RZ, RZ, R107 ;  /* 0x000000ffff788224 */ /* 0x000fe400078e006b */
[----:B------:R-:W-:Y:S01]  /*dbd0*/  @!P0 IMAD.MOV.U32 R121, RZ, RZ, R16 ;  /* 0x000000ffff798224 */ /* 0x000fe200078e0010 */
[----:B------:R1:W-:Y:S04]  /*dbe0*/  STS.U16 [R0+UR7+0xa400], R133 ;  /* 0x00a4008500007988 */ /* 0x0003e80008000407 */
[----:B------:R1:W3:Y:S04]  /*dbf0*/  @!P0 LDG.E.U16 R134, desc[UR18][R120.64] ;  /* 0x0000001278868981 */ /* 0x0002e8000c1e1500 */
[----:B0-----:R-:W3:Y:S04]  /*dc00*/  LDL.LU R221, [R1+0x34] ;  /* 0x0000340001dd7983 */ /* 0x001ee80000300800 */
[----:B------:R0:W-:Y:S01]  /*dc10*/  STL [R1+0x56c], R220 ;  /* 0x00056cdc01007387 */ /* 0x0001e20000100800 */
[----:B-1----:R-:W-:Y:S01]  /*dc20*/  PRMT R133, RZ, 0x7610, R133 ;  /* 0x00007610ff857816 */ /* 0x002fe20000000085 */
[----:B------:R-:W-:-:S02]  /*dc30*/  @!P0 IMAD.MOV.U32 R120, RZ, RZ, R98 ;  /* 0x000000ffff788224 */ /* 0x000fc400078e0062 */
[----:B------:R-:W-:-:S05]  /*dc40*/  @!P0 IMAD.MOV.U32 R121, RZ, RZ, R5 ;  /* 0x000000ffff798224 */ /* 0x000fca00078e0005 */
[----:B------:R4:W3:Y:S04]  /*dc50*/  @!P0 LDG.E.U16 R133, desc[UR18][R120.64] ;  /* 0x0000001278858981 */ /* 0x0008e8000c1e1500 */
[----:B0-----:R-:W3:Y:S04]  /*dc60*/  LDL R220, [R1+0x1f4] ;  /* 0x0001f40001dc7983 */ /* 0x001ee80000100800 */
[----:B------:R-:W-:Y:S04]  /*dc70*/  STL [R1+0x578], R205 ;  /* 0x000578cd01007387 */ /* 0x000fe80000100800 */
[----:B------:R-:W-:Y:S04]  /*dc80*/  STL [R1+0x574], R204 ;  /* 0x000574cc01007387 */ /* 0x000fe80000100800 */
[----:B------:R-:W-:Y:S04]  /*dc90*/  STL [R1+0x580], R115 ;  /* 0x0005807301007387 */ /* 0x000fe80000100800 */
[----:B------:R-:W-:Y:S04]  /*dca0*/  STL [R1+0x57c], R95 ;  /* 0x00057c5f01007387 */ /* 0x000fe80000100800 */
[----:B------:R-:W-:Y:S04]  /*dcb0*/  STL [R1+0x588], R107 ;  /* 0x0005886b01007387 */ /* 0x000fe80000100800 */
[----:B------:R-:W-:Y:S04]  /*dcc0*/  STL [R1+0x584], R16 ;  /* 0x0005841001007387 */ /* 0x000fe80000100800 */
[----:B------:R-:W-:Y:S04]  /*dcd0*/  STL [R1+0x590], R98 ;  /* 0x0005906201007387 */ /* 0x000fe80000100800 */
[----:B------:R0:W-:Y:S04]  /*dce0*/  STL [R1+0x58c], R5 ;  /* 0x00058c0501007387 */ /* 0x0001e80000100800 */
[----:B------:R1:W-:Y:S04]  /*dcf0*/  STS.U16 [R0+UR7+0xa800], R132 ;  /* 0x00a8008400007988 */ /* 0x0003e80008000407 */
[----:B------:R1:W-:Y:S04]  /*dd00*/  STS.U16 [R0+UR7+0xac00], R131 ;  /* 0x00ac008300007988 */ /* 0x0003e80008000407 */
[----:B0-----:R-:W3:Y:S01]  /*dd10*/  LDL R5, [R1+0x138] ;  /* 0x0001380001057983 */ /* 0x001ee20000100800 */
[----:B----4-:R-:W-:-:S03]  /*dd20*/  @!P0 IMAD.MOV.U32 R121, RZ, RZ, R20 ;  /* 0x000000ffff798224 */ /* 0x010fc600078e0014 */
[----:B------:R-:W4:Y:S04]  /*dd30*/  LDL R115, [R1+0xf4] ;  /* 0x0000f40001737983 */ /* 0x000f280000100800 */
[----:B------:R-:W4:Y:S01]  /*dd40*/  LDL R20, [R1+0x174] ;  /* 0x0001740001147983 */ /* 0x000f220000100800 */
[----:B--2---:R-:W-:-:S03]  /*dd50*/  @!P0 IMAD.MOV.U32 R120, RZ, RZ, R11 ;  /* 0x000000ffff788224 */ /* 0x004fc600078e000b */
[----:B------:R-:W2:Y:S04]  /*dd60*/  LDL R107, [R1+0xf8] ;  /* 0x0000f800016b7983 */ /* 0x000ea80000100800 */
[----:B------:R-:W2:Y:S01]  /*dd70*/  LDL R11, [R1+0x178] ;  /* 0x00017800010b7983 */ /* 0x000ea20000100800 */
[----:B-1----:R-:W-:-:S03]  /*dd80*/  PRMT R132, RZ, 0x7610, R132 ;  /* 0x00007610ff847816 */ /* 0x002fc60000000084 */
[----:B------:R0:W-:Y:S04]  /*dd90*/  STS.U16 [R0+UR7+0xb000], R130 ;  /* 0x00b0008200007988 */ /* 0x0001e80008000407 */
[----:B------:R3:W2:Y:S01]  /*dda0*/  @!P0 LDG.E.U16 R132, desc[UR18][R120.64] ;  /* 0x0000001278848981 */ /* 0x0006a2000c1e1500 */
[----:B------:R-:W-:-:S03]  /*ddb0*/  PRMT R131, RZ, 0x7610, R131 ;  /* 0x00007610ff837816 */ /* 0x000fc60000000083 */
[----:B------:R-:W2:Y:S04]  /*ddc0*/  LDL R16, [R1+0x548] ;  /* 0x0005480001107983 */ /* 0x000ea80000100800 */
[----:B------:R-:W2:Y:S01]  /*ddd0*/  LDL R98, [R1+0xb4] ;  /* 0x0000b40001627983 */ /* 0x000ea20000100800 */
[----:B---3--:R-:W-:-:S03]  /*dde0*/  @!P0 IMAD.MOV.U32 R120, RZ, RZ, R159 ;  /* 0x000000ffff788224 */ /* 0x008fc600078e009f */
[----:B------:R-:W3:Y:S01]  /*ddf0*/  LDL R159, [R1+0x134] ;  /* 0x00013400019f7983 */ /* 0x000ee20000100800 */
[----:B0-----:R-:W-:-:S03]  /*de00*/  PRMT R130, RZ, 0x7610, R130 ;  /* 0x00007610ff827816 */ /* 0x001fc60000000082 */
[----:B------:R-:W3:Y:S04]  /*de10*/  LDL R95, [R1+0xb8] ;  /* 0x0000b800015f7983 */ /* 0x000ee80000100800 */
[----:B------:R0:W-:Y:S02]  /*de20*/  STS.U16 [R0+UR7+0xb400], R129 ;  /* 0x00b4008100007988 */ /* 0x0001e40008000407 */
[----:B0-----:R-:W-:Y:S01]  /*de30*/  PRMT R129, RZ, 0x7610, R129 ;  /* 0x00007610ff817816 */ /* 0x001fe20000000081 */
[----:B------:R-:W-:-:S05]  /*de40*/  @!P0 IMAD.MOV.U32 R121, RZ, RZ, R220 ;  /* 0x000000ffff798224 */ /* 0x000fca00078e00dc */
[----:B------:R0:W3:Y:S02]  /*de50*/  @!P0 LDG.E.U16 R131, desc[UR18][R120.64] ;  /* 0x0000001278838981 */ /* 0x0000e4000c1e1500 */
[----:B0-----:R-:W-:Y:S02]  /*de60*/  @!P0 IMAD.MOV.U32 R120, RZ, RZ, R252 ;  /* 0x000000ffff788224 */ /* 0x001fe400078e00fc */
[----:B------:R-:W-:-:S05]  /*de70*/  @!P0 IMAD.MOV.U32 R121, RZ, RZ, R236 ;  /* 0x000000ffff798224 */ /* 0x000fca00078e00ec */
[----:B------:R4:W3:Y:S02]  /*de80*/  @!P0 LDG.E.U16 R130, desc[UR18][R120.64] ;  /* 0x0000001278828981 */ /* 0x0008e4000c1e1500 */
[----:B----4-:R-:W-:Y:S02]  /*de90*/  @!P0 IMAD.MOV.U32 R121, RZ, RZ, R20 ;  /* 0x000000ffff798224 */ /* 0x010fe400078e0014 */
[----:B------:R-:W4:Y:S01]  /*dea0*/  LDL R20, [R1+0x74] ;  /* 0x0000740001147983 */ /* 0x000f220000100800 */
[----:B--2---:R-:W-:-:S03]  /*deb0*/  @!P0 IMAD.MOV.U32 R120, RZ, RZ, R11 ;  /* 0x000000ffff788224 */ /* 0x004fc600078e000b */
[----:B------:R-:W2:Y:S04]  /*dec0*/  LDL R11, [R1+0x78] ;  /* 0x00007800010b7983 */ /* 0x000ea80000100800 */
[----:B------:R0:W2:Y:S02]  /*ded0*/  @!P0 LDG.E.U16 R129, desc[UR18][R120.64] ;  /* 0x0000001278818981 */ /* 0x0000a4000c1e1500 */
[----:B0-----:R-:W-:Y:S02]  /*dee0*/  @!P0 IMAD.MOV.U32 R120, RZ, RZ, R5 ;  /* 0x000000ffff788224 */ /* 0x001fe400078e0005 */
[----:B------:R-:W2:Y:S01]  /*def0*/  LDL R5, [R1+0x38] ;  /* 0x0000380001057983 */ /* 0x000ea20000100800 */
[----:B---3--:R-:W-:-:S03]  /*df00*/  @!P0 IMAD.MOV.U32 R121, RZ, RZ, R159 ;  /* 0x000000ffff798224 */ /* 0x008fc600078e009f */
[----:B------:R0:W-:Y:S04]  /*df10*/  STS.U16 [R0+UR7+0xb800], R128 ;  /* 0x00b8008000007988 */ /* 0x0001e80008000407 */
[----:B------:R1:W-:Y:S01]  /*df20*/  STS.U16 [R0+UR7+0xbc00], R127 ;  /* 0x00bc007f00007988 */ /* 0x0003e20008000407 */
[----:B0-----:R-:W-:Y:S02]  /*df30*/  PRMT R128, RZ, 0x7610, R128 ;  /* 0x00007610ff807816 */ /* 0x001fe40000000080 */
[----:B-1----:R-:W-:-:S04]  /*df40*/  PRMT R127, RZ, 0x7610, R127 ;  /* 0x00007610ff7f7816 */ /* 0x002fc8000000007f */
[----:B------:R0:W3:Y:S04]  /*df50*/  @!P0 LDG.E.U16 R128, desc[UR18][R120.64] ;  /* 0x0000001278808981 */ /* 0x0000e8000c1e1500 */
[----:B------:R1:W-:Y:S01]  /*df60*/  STS.U16 [R16+UR7+0x8100], R126 ;  /* 0x0081007e10007988 */ /* 0x0003e20008000407 */
[----:B0-----:R-:W-:Y:S02]  /*df70*/  @!P0 IMAD.MOV.U32 R120, RZ, RZ, R107 ;  /* 0x000000ffff788224 */ /* 0x001fe400078e006b */
[----:B------:R-:W-:Y:S01]  /*df80*/  @!P0 IMAD.MOV.U32 R121, RZ, RZ, R115 ;  /* 0x000000ffff798224 */ /* 0x000fe200078e0073 */
[----:B-1----:R-:W-:-:S04]  /*df90*/  PRMT R126, RZ, 0x7610, R126 ;  /* 0x00007610ff7e7816 */ /* 0x002fc8000000007e */
[----:B------:R0:W3:Y:S04]  /*dfa0*/  @!P0 LDG.E.U16 R127, desc[UR18][R120.64] ;  /* 0x00000012787f8981 */ /* 0x0000e8000c1e1500 */
[----:B------:R1:W-:Y:S04]  /*dfb0*/  STL [R1+0x594], R0 ;  /* 0x0005940001007387 */ /* 0x0003e80000100800 */
[----:B------:R-:W3:Y:S01]  /*dfc0*/  LDL R205, [R1+0x430] ;  /* 0x0004300001cd7983 */ /* 0x000ee20000100800 */
[----:B0-----:R-:W-:Y:S02]  /*dfd0*/  @!P0 IMAD.MOV.U32 R120, RZ, RZ, R95 ;  /* 0x000000ffff788224 */ /* 0x001fe400078e005f */
[----:B------:R-:W-:Y:S01]  /*dfe0*/  @!P0 IMAD.MOV.U32 R121, RZ, RZ, R98 ;  /* 0x000000ffff798224 */ /* 0x000fe200078e0062 */
[----:B------:R-:W3:Y:S04]  /*dff0*/  LDL R204, [R1+0x1ec] ;  /* 0x0001ec0001cc7983 */ /* 0x000ee80000100800 */
[----:B------:R4:W3:Y:S04]  /*e000*/  @!P0 LDG.E.U16 R126, desc[UR18][R120.64] ;  /* 0x00000012787e8981 */ /* 0x0008e8000c1e1500 */
[----:B-1----:R-:W3:Y:S04]  /*e010*/  LDL R0, [R1+0x1f0] ;  /* 0x0001f00001007983 */ /* 0x002ee80000100800 */
[----:B------:R0:W-:Y:S04]  /*e020*/  STS.U16 [R16+UR7+0x8500], R125 ;  /* 0x0085007d10007988 */ /* 0x0001e80008000407 */
[----:B------:R-:W3:Y:S04]  /*e030*/  LDL R115, [R1+0x1ac] ;  /* 0x0001ac0001737983 */ /* 0x000ee80000100800 */
[----:B------:R-:W3:Y:S01]  /*e040*/  LDL R107, [R1+0x1b0] ;  /* 0x0001b000016b7983 */ /* 0x000ee20000100800 */
[----:B0-----:R-:W-:-:S03]  /*e050*/  PRMT R125, RZ, 0x7610, R125 ;  /* 0x00007610ff7d7816 */ /* 0x001fc6000000007d */
[----:B------:R-:W3:Y:S01]  /*e060*/  LDL R98, [R1+0x16c] ;  /* 0x00016c0001627983 */ /* 0x000ee20000100800 */
[----:B------:R-:W-:Y:S01]  /*e070*/  @!P0 IMAD.MOV.U32 R159, RZ, RZ, R218 ;  /* 0x000000ffff9f8224 */ /* 0x000fe200078e00da */
[----:B------:R-:W-:Y:S02]  /*e080*/  PRMT R119, RZ, 0x7610, R119 ;  /* 0x00007610ff777816 */ /* 0x000fe40000000077 */
[----:B------:R-:W3:Y:S01]  /*e090*/  LDL R95, [R1+0x12c] ;  /* 0x00012c00015f7983 */ /* 0x000ee20000100800 */
[----:B----4-:R-:W-:Y:S02]  /*e0a0*/  @!P0 IMAD.MOV.U32 R121, RZ, RZ, R20 ;  /* 0x000000ffff798224 */ /* 0x010fe400078e0014 */
[----:B--2---:R-:W-:Y:S01]  /*e0b0*/  @!P0 IMAD.MOV.U32 R120, RZ, RZ, R11 ;  /* 0x000000ffff788224 */ /* 0x004fe200078e000b */
[----:B------:R0:W-:Y:S04]  /*e0c0*/  STS.U16 [R16+UR7+0x8900], R124 ;  /* 0x0089007c10007988 */ /* 0x0001e80008000407 */
[----:B------:R-:W2:Y:S04]  /*e0d0*/  LDL R11, [R1+0x434] ;  /* 0x00043400010b7983 */ /* 0x000ea80000100800 */
[----:B------:R1:W4:Y:S04]  /*e0e0*/  @!P0 LDG.E.U16 R125, desc[UR18][R120.64] ;  /* 0x00000012787d8981 */ /* 0x000328000c1e1500 */
[----:B------:R-:W4:Y:S01]  /*e0f0*/  LDL R20, [R1+0x130] ;  /* 0x0001300001147983 */ /* 0x000f220000100800 */
[----:B-1----:R-:W-:-:S03]  /*e100*/  @!P0 IMAD.MOV.U32 R120, RZ, RZ, R5 ;  /* 0x000000ffff788224 */ /* 0x002fc600078e0005 */
[----:B------:R-:W4:Y:S01]  /*e110*/  LDL R5, [R1+0x170] ;  /* 0x0001700001057983 */ /* 0x000f220000100800 */
[----:B0-----:R-:W-:Y:S01]  /*e120*/  PRMT R124, RZ, 0x7610, R124 ;  /* 0x00007610ff7c7816 */ /* 0x001fe2000000007c */
[----:B------:R-:W-:Y:S02]  /*e130*/  @!P0 IMAD.MOV.U32 R121, RZ, RZ, R221 ;  /* 0x000000ffff798224 */ /* 0x000fe400078e00dd */
[----:B------:R0:W-:Y:S04]  /*e140*/  STS.U16 [R16+UR7+0x8d00], R123 ;  /* 0x008d007b10007988 */ /* 0x0001e80008000407 */
[----:B------:R1:W4:Y:S01]  /*e150*/  @!P0 LDG.E.U16 R124, desc[UR18][R120.64] ;  /* 0x00000012787c8981 */ /* 0x000322000c1e1500 */
[----:B0-----:R-:W-:Y:S01]  /*e160*/  PRMT R123, RZ, 0x7610, R123 ;  /* 0x00007610ff7b7816 */ /* 0x001fe2000000007b */
[----:B-1----:R-:W-:-:S02]  /*e170*/  @!P0 IMAD.MOV.U32 R120, RZ, RZ, R251 ;  /* 0x000000ffff788224 */ /* 0x002fc400078e00fb */
[----:B------:R-:W-:Y:S01]  /*e180*/  @!P0 IMAD.MOV.U32 R121, RZ, RZ, R250 ;  /* 0x000000ffff798224 */ /* 0x000fe200078e00fa */
[----:B------:R0:W-:Y:S04]  /*e190*/  STS.U16 [R16+UR7+0x9100], R122 ;  /* 0x0091007a10007988 */ /* 0x0001e80008000407 */
[----:B------:R1:W4:Y:S01]  /*e1a0*/  @!P0 LDG.E.U16 R123, desc[UR18][R120.64] ;  /* 0x00000012787b8981 */ /* 0x000322000c1e1500 */
[----:B0-----:R-:W-:Y:S01]  /*e1b0*/  PRMT R122, RZ, 0x7610, R122 ;  /* 0x00007610ff7a7816 */ /* 0x001fe2000000007a */
[----:B-1----:R-:W-:Y:S02]  /*e1c0*/  @!P0 IMAD.MOV.U32 R120, RZ, RZ, R235 ;  /* 0x000000ffff788224 */ /* 0x002fe400078e00eb */
[----:B------:R-:W-:Y:S01]  /*e1d0*/  @!P0 IMAD.MOV.U32 R121, RZ, RZ, R234 ;  /* 0x000000ffff798224 */ /* 0x000fe200078e00ea */
[----:B------:R0:W-:Y:S04]  /*e1e0*/  STS.U16 [R16+UR7+0x9500], R158 ;  /* 0x0095009e10007988 */ /* 0x0001e80008000407 */
[----:B------:R1:W4:Y:S01]  /*e1f0*/  @!P0 LDG.E.U16 R122, desc[UR18][R120.64] ;  /* 0x00000012787a8981 */ /* 0x000322000c1e1500 */
[----:B0-----:R-:W-:Y:S01]  /*e200*/  @!P0 IMAD.MOV.U32 R158, RZ, RZ, R219 ;  /* 0x000000ffff9e8224 */ /* 0x001fe200078e00db */
[----:B-1----:R-:W-:-:S02]  /*e210*/  PRMT R121, RZ, 0x7610, R121 ;  /* 0x00007610ff797816 */ /* 0x002fc40000000079 */
[----:B------:R-:W-:-:S04]  /*e220*/  PRMT R120, RZ, 0x7610, R120 ;  /* 0x00007610ff787816 */ /* 0x000fc80000000078 */
[----:B------:R0:W4:Y:S02]  /*e230*/  @!P0 LDG.E.U16 R121, desc[UR18][R158.64] ;  /* 0x000000129e798981 */ /* 0x000124000c1e1500 */
[----:B0-----:R-:W-:Y:S02]  /*e240*/  @!P0 IMAD.MOV.U32 R158, RZ, RZ, R203 ;  /* 0x000000ffff9e8224 */ /* 0x001fe400078e00cb */
[----:B------:R-:W-:Y:S01]  /*e250*/  @!P0 IMAD.MOV.U32 R159, RZ, RZ, R202 ;  /* 0x000000ffff9f8224 */ /* 0x000fe200078e00ca */
[----:B------:R-:W-:Y:S04]  /*e260*/  STS.U16 [R16+UR7+0x9900], R192 ;  /* 0x009900c010007988 */ /* 0x000fe80008000407 */
[----:B------:R0:W4:Y:S04]  /*e270*/  @!P0 LDG.E.U16 R120, desc[UR18][R158.64] ;  /* 0x000000129e788981 */ /* 0x000128000c1e1500 */
[----:B------:R-:W-:Y:S01]  /*e280*/  STS.U16 [R16+UR7+0x9d00], R191 ;  /* 0x009d00bf10007988 */ /* 0x000fe20008000407 */
[----:B0-----:R-:W-:-:S02]  /*e290*/  @!P0 IMAD.MOV.U32 R158, RZ, RZ, R114 ;  /* 0x000000ffff9e8224 */ /* 0x001fc400078e0072 */
        /* <DEDUP_REMOVED lines=8> */
[----:B0-----:R-:W-:-:S03]  /*e320*/  PRMT R151, RZ, 0x7610, R151 ;  /* 0x00007610ff977816 */ /* 0x001fc60000000097 */
[----:B------:R-:W-:Y:S01]  /*e330*/  STL [R1+0x598], R221 ;  /* 0x000598dd01007387 */ /* 0x000fe20000100800 */
[----:B-1----:R-:W-:Y:S02]  /*e340*/  @!P0 IMAD.MOV.U32 R158, RZ, RZ, R96 ;  /* 0x000000ffff9e8224 */ /* 0x002fe400078e0060 */
[----:B------:R-:W-:Y:S01]  /*e350*/  @!P0 IMAD.MOV.U32 R159, RZ, RZ, R4 ;  /* 0x000000ffff9f8224 */ /* 0x000fe200078e0004 */
[----:B------:R-:W-:Y:S04]  /*e360*/  STL [R1+0x5a0], R251 ;  /* 0x0005a0fb01007387 */ /* 0x000fe80000100800 */
[----:B------:R0:W-:Y:S04]  /*e370*/  STS.U16 [R16+UR7+0xa900], R152 ;  /* 0x00a9009810007988 */ /* 0x0001e80008000407 */
[----:B------:R1:W-:Y:S04]  /*e380*/  STL [R1+0x59c], R250 ;  /* 0x00059cfa01007387 */ /* 0x0003e80000100800 */
[----:B------:R3:W4:Y:S01]  /*e390*/  @!P0 LDG.E.U16 R151, desc[UR18][R158.64] ;  /* 0x000000129e978981 */ /* 0x000722000c1e1500 */
[----:B0-----:R-:W-:-:S03]  /*e3a0*/  PRMT R152, RZ, 0x7610, R152 ;  /* 0x00007610ff987816 */ /* 0x001fc60000000098 */
[----:B-1----:R-:W4:Y:S01]  /*e3b0*/  LDL.LU R250, [R1+0x6c] ;  /* 0x00006c0001fa7983 */ /* 0x002f220000300800 */
[----:B---3--:R-:W-:-:S03]  /*e3c0*/  @!P0 IMAD.MOV.U32 R159, RZ, RZ, R205 ;  /* 0x000000ffff9f8224 */ /* 0x008fc600078e00cd */
[----:B------:R-:W-:Y:S04]  /*e3d0*/  STL [R1+0x5a8], R235 ;  /* 0x0005a8eb01007387 */ /* 0x000fe80000100800 */
[----:B------:R-:W-:Y:S04]  /*e3e0*/  STL [R1+0x5a4], R234 ;  /* 0x0005a4ea01007387 */ /* 0x000fe80000100800 */
[----:B------:R-:W-:Y:S04]  /*e3f0*/  STL [R1+0x5b0], R219 ;  /* 0x0005b0db01007387 */ /* 0x000fe80000100800 */
[----:B------:R-:W-:Y:S04]  /*e400*/  STL [R1+0x5ac], R218 ;  /* 0x0005acda01007387 */ /* 0x000fe80000100800 */
[----:B------:R0:W-:Y:S04]  /*e410*/  STS.U16 [R16+UR7+0xad00], R155 ;  /* 0x00ad009b10007988 */ /* 0x0001e80008000407 */
[----:B------:R-:W-:Y:S04]  /*e420*/  STL [R1+0x5b8], R203 ;  /* 0x0005b8cb01007387 */ /* 0x000fe80000100800 */
[----:B------:R-:W-:Y:S01]  /*e430*/  STL [R1+0x5b4], R202 ;  /* 0x0005b4ca01007387 */ /* 0x000fe20000100800 */
[----:B0-----:R-:W-:-:S03]  /*e440*/  PRMT R155, RZ, 0x7610, R155 ;  /* 0x00007610ff9b7816 */ /* 0x001fc6000000009b */
[----:B------:R0:W-:Y:S04]  /*e450*/  STL [R1+0x5c0], R114 ;  /* 0x0005c07201007387 */ /* 0x0001e80000100800 */
[----:B------:R1:W-:Y:S04]  /*e460*/  STS.U16 [R16+UR7+0xb100], R156 ;  /* 0x00b1009c10007988 */ /* 0x0003e80008000407 */
[----:B0-----:R-:W3:Y:S04]  /*e470*/  LDL.LU R114, [R1+0x70] ;  /* 0x0000700001727983 */ /* 0x001ee80000300800 */
[----:B------:R-:W-:Y:S01]  /*e480*/  STL [R1+0x5bc], R93 ;  /* 0x0005bc5d01007387 */ /* 0x000fe20000100800 */
[----:B-1----:R-:W-:-:S03]  /*e490*/  PRMT R156, RZ, 0x7610, R156 ;  /* 0x00007610ff9c7816 */ /* 0x002fc6000000009c */
[----:B------:R-:W-:Y:S04]  /*e4a0*/  STL [R1+0x5c8], R106 ;  /* 0x0005c86a01007387 */ /* 0x000fe80000100800 */
[----:B------:R-:W-:Y:S04]  /*e4b0*/  STL [R1+0x5c4], R14 ;  /* 0x0005c40e01007387 */ /* 0x000fe80000100800 */
[----:B------:R-:W-:Y:S04]  /*e4c0*/  STL [R1+0x5d0], R96 ;  /* 0x0005d06001007387 */ /* 0x000fe80000100800 */
[----:B------:R0:W-:Y:S04]  /*e4d0*/  STL [R1+0x5cc], R4 ;  /* 0x0005cc0401007387 */ /* 0x0001e80000100800 */
[----:B0-----:R-:W3:Y:S04]  /*e4e0*/  LDL.LU R4, [R1+0xac] ;  /* 0x0000ac0001047983 */ /* 0x001ee80000300800 */
[----:B------:R-:W3:Y:S01]  /*e4f0*/  LDL R14, [R1+0xec] ;  /* 0x0000ec00010e7983 */ /* 0x000ee20000100800 */
[----:B--2---:R-:W-:-:S03]  /*e500*/  @!P0 IMAD.MOV.U32 R158, RZ, RZ, R11 ;  /* 0x000000ffff9e8224 */ /* 0x004fc600078e000b */
[----:B------:R-:W2:Y:S04]  /*e510*/  LDL R11, [R1+0xf0] ;  /* 0x0000f000010b7983 */ /* 0x000ea80000100800 */
[----:B------:R0:W2:Y:S02]  /*e520*/  @!P0 LDG.E.U16 R152, desc[UR18][R158.64] ;  /* 0x000000129e988981 */ /* 0x0000a4000c1e1500 */
[----:B0-----:R-:W-:Y:S02]  /*e530*/  @!P0 IMAD.MOV.U32 R158, RZ, RZ, R0 ;  /* 0x000000ffff9e8224 */ /* 0x001fe400078e0000 */
[----:B------:R-:W-:Y:S01]  /*e540*/  @!P0 IMAD.MOV.U32 R159, RZ, RZ, R204 ;  /* 0x000000ffff9f8224 */ /* 0x000fe200078e00cc */
[----:B------:R-:W2:Y:S04]  /*e550*/  LDL R0, [R1+0xb0] ;  /* 0x0000b00001007983 */ /* 0x000ea80000100800 */
[----:B------:R0:W2:Y:S02]  /*e560*/  @!P0 LDG.E.U16 R155, desc[UR18][R158.64] ;  /* 0x000000129e9b8981 */ /* 0x0000a4000c1e1500 */
[----:B0-----:R-:W-:-:S02]  /*e570*/  @!P0 IMAD.MOV.U32 R158, RZ, RZ, R107 ;  /* 0x000000ffff9e8224 */ /* 0x001fc400078e006b */
[----:B------:R-:W-:-:S05]  /*e580*/  @!P0 IMAD.MOV.U32 R159, RZ, RZ, R115 ;  /* 0x000000ffff9f8224 */ /* 0x000fca00078e0073 */
[----:B------:R4:W2:Y:S02]  /*e590*/  @!P0 LDG.E.U16 R156, desc[UR18][R158.64] ;  /* 0x000000129e9c8981 */ /* 0x0008a4000c1e1500 */
[----:B----4-:R-:W-:Y:S02]  /*e5a0*/  @!P0 IMAD.MOV.U32 R158, RZ, RZ, R5 ;  /* 0x000000ffff9e8224 */ /* 0x010fe400078e0005 */
[----:B------:R-:W4:Y:S01]  /*e5b0*/  LDL R5, [R1+0x544] ;  /* 0x0005440001057983 */ /* 0x000f220000100800 */
[----:B------:R-:W-:-:S03]  /*e5c0*/  @!P0 IMAD.MOV.U32 R159, RZ, RZ, R98 ;  /* 0x000000ffff9f8224 */ /* 0x000fc600078e0062 */
[----:B------:R-:W4:Y:S04]  /*e5d0*/  LDL.LU R106, [R1+0xa4] ;  /* 0x0000a400016a7983 */ /* 0x000f280000300800 */
[----:B------:R-:W4:Y:S04]  /*e5e0*/  LDL.LU R203, [R1+0x68] ;  /* 0x0000680001cb7983 */ /* 0x000f280000300800 */
[----:B------:R-:W4:Y:S04]  /*e5f0*/  LDL.LU R221, [R1+0x64] ;  /* 0x0000640001dd7983 */ /* 0x000f280000300800 */
[----:B------:R-:W4:Y:S04]  /*e600*/  LDL.LU R98, [R1+0x30] ;  /* 0x0000300001627983 */ /* 0x000f280000300800 */
[----:B------:R0:W-:Y:S04]  /*e610*/  STS.U16 [R16+UR7+0xb500], R160 ;  /* 0x00b500a010007988 */ /* 0x0001e80008000407 */
[----:B------:R1:W-:Y:S04]  /*e620*/  STS.U16 [R16+UR7+0xb900], R163 ;  /* 0x00b900a310007988 */ /* 0x0003e80008000407 */
[----:B------:R-:W4:Y:S01]  /*e630*/  LDL.LU R107, [R1+0x28] ;  /* 0x00002800016b7983 */ /* 0x000f220000300800 */
[----:B0-----:R-:W-:-:S02]  /*e640*/  PRMT R160, RZ, 0x7610, R160 ;  /* 0x00007610ffa07816 */ /* 0x001fc400000000a0 */
[----:B-1----:R-:W-:Y:S01]  /*e650*/  PRMT R163, RZ, 0x7610, R163 ;  /* 0x00007610ffa37816 */ /* 0x002fe200000000a3 */
[----:B------:R0:W-:Y:S04]  /*e660*/  STS.U16 [R16+UR7+0xbd00], R165 ;  /* 0x00bd00a510007988 */ /* 0x0001e80008000407 */
[----:B------:R1:W4:Y:S04]  /*e670*/  @!P0 LDG.E.U16 R160, desc[UR18][R158.64] ;  /* 0x000000129ea08981 */ /* 0x000328000c1e1500 */
[----:B------:R-:W4:Y:S01]  /*e680*/  LDL.LU R236, [R1+0x24] ;  /* 0x0000240001ec7983 */ /* 0x000f220000300800 */
[----:B0-----:R-:W-:-:S03]  /*e690*/  PRMT R165, RZ, 0x7610, R165 ;  /* 0x00007610ffa57816 */ /* 0x001fc600000000a5 */
[----:B------:R-:W4:Y:S01]  /*e6a0*/  LDL R192, [R1+0x428] ;  /* 0x0004280001c07983 */ /* 0x000f220000100800 */
[----:B-1----:R-:W-:Y:S02]  /*e6b0*/  @!P0 IMAD.MOV.U32 R158, RZ, RZ, R20 ;  /* 0x000000ffff9e8224 */ /* 0x002fe400078e0014 */
[----:B------:R-:W-:Y:S01]  /*e6c0*/  @!P0 IMAD.MOV.U32 R159, RZ, RZ, R95 ;  /* 0x000000ffff9f8224 */ /* 0x000fe200078e005f */
[----:B------:R-:W4:Y:S04]  /*e6d0*/  LDL R115, [R1+0x42c] ;  /* 0x00042c0001737983 */ /* 0x000f280000100800 */
[----:B------:R3:W4:Y:S04]  /*e6e0*/  @!P0 LDG.E.U16 R163, desc[UR18][R158.64] ;  /* 0x000000129ea38981 */ /* 0x000728000c1e1500 */
[----:B------:R-:W4:Y:S04]  /*e6f0*/  LDL R96, [R1+0x1e4] ;  /* 0x0001e40001607983 */ /* 0x000f280000100800 */
[----:B------:R-:W4:Y:S04]  /*e700*/  LDL R95, [R1+0x1e8] ;  /* 0x0001e800015f7983 */ /* 0x000f280000100800 */
[----:B------:R-:W4:Y:S04]  /*e710*/  LDL R93, [R1+0x1a4] ;  /* 0x0001a400015d7983 */ /* 0x000f280000100800 */
[----:B------:R-:W4:Y:S04]  /*e720*/  LDL R20, [R1+0x1a8] ;  /* 0x0001a80001147983 */ /* 0x000f280000100800 */
[----:B------:R-:W4:Y:S01]  /*e730*/  LDL R16, [R1+0x164] ;  /* 0x0001640001107983 */ /* 0x000f220000100800 */
[----:B---3--:R-:W-:-:S03]  /*e740*/  @!P0 IMAD.MOV.U32 R159, RZ, RZ, R14 ;  /* 0x000000ffff9f8224 */ /* 0x008fc600078e000e */
[----:B------:R-:W3:Y:S01]  /*e750*/  LDL R14, [R1+0x168] ;  /* 0x00016800010e7983 */ /* 0x000ee20000100800 */
[----:B--2---:R-:W-:-:S03]  /*e760*/  @!P0 IMAD.MOV.U32 R158, RZ, RZ, R11 ;  /* 0x000000ffff9e8224 */ /* 0x004fc600078e000b */
[----:B------:R-:W2:Y:S04]  /*e770*/  LDL R11, [R1+0x128] ;  /* 0x00012800010b7983 */ /* 0x000ea80000100800 */
[----:B------:R0:W2:Y:S02]  /*e780*/  @!P0 LDG.E.U16 R165, desc[UR18][R158.64] ;  /* 0x000000129ea58981 */ /* 0x0000a4000c1e1500 */
[----:B0-----:R-:W-:Y:S02]  /*e790*/  @!P0 IMAD.MOV.U32 R159, RZ, RZ, R4 ;  /* 0x000000ffff9f8224 */ /* 0x001fe400078e0004 */
[----:B------:R-:W-:Y:S02]  /*e7a0*/  @!P0 IMAD.MOV.U32 R158, RZ, RZ, R0 ;  /* 0x000000ffff9e8224 */ /* 0x000fe400078e0000 */
[----:B------:R-:W2:Y:S04]  /*e7b0*/  LDL R0, [R1+0x540] ;  /* 0x0005400001007983 */ /* 0x000ea80000100800 */
[----:B----4-:R0:W-:Y:S04]  /*e7c0*/  STS.U16 [R5+UR7+0x8200], R166 ;  /* 0x008200a605007988 */ /* 0x0101e80008000407 */
[----:B------:R1:W-:Y:S01]  /*e7d0*/  STS.U16 [R5+UR7+0x8600], R169 ;  /* 0x008600a905007988 */ /* 0x0003e20008000407 */
[----:B0-----:R-:W-:-:S02]  /*e7e0*/  PRMT R166, RZ, 0x7610, R166 ;  /* 0x00007610ffa67816 */ /* 0x001fc400000000a6 */
[----:B-1----:R-:W-:-:S04]  /*e7f0*/  PRMT R169, RZ, 0x7610, R169 ;  /* 0x00007610ffa97816 */ /* 0x002fc800000000a9 */
[----:B------:R0:W4:Y:S04]  /*e800*/  @!P0 LDG.E.U16 R166, desc[UR18][R158.64] ;  /* 0x000000129ea68981 */ /* 0x000128000c1e1500 */
[----:B------:R1:W-:Y:S01]  /*e810*/  STS.U16 [R5+UR7+0x8a00], R170 ;  /* 0x008a00aa05007988 */ /* 0x0003e20008000407 */
[----:B0-----:R-:W-:Y:S02]  /*e820*/  @!P0 IMAD.MOV.U32 R158, RZ, RZ, R114 ;  /* 0x000000ffff9e8224 */ /* 0x001fe400078e0072 */
[----:B------:R-:W-:Y:S01]  /*e830*/  @!P0 IMAD.MOV.U32 R159, RZ, RZ, R250 ;  /* 0x000000ffff9f8224 */ /* 0x000fe200078e00fa */
        /* <DEDUP_REMOVED lines=17> */
[----:B------:R-:W-:Y:S01]  /*e950*/  STL [R1+0x5d8], R4 ;  /* 0x0005d80401007387 */ /* 0x000fe20000100800 */
[----:B0-----:R-:W-:Y:S02]  /*e960*/  @!P0 IMAD.MOV.U32 R158, RZ, RZ, R217 ;  /* 0x000000ffff9e8224 */ /* 0x001fe400078e00d9 */
[----:B------:R-:W-:Y:S01]  /*e970*/  @!P0 IMAD.MOV.U32 R159, RZ, RZ, R216 ;  /* 0x000000ffff9f8224 */ /* 0x000fe200078e00d8 */
[----:B------:R0:W-:Y:S04]  /*e980*/  STS.U16 [R5+UR7+0x9a00], R179 ;  /* 0x009a00b305007988 */ /* 0x0001e80008000407 */
[----:B------:R-:W-:Y:S04]  /*e990*/  STL [R1+0x5dc], R114 ;  /* 0x0005dc7201007387 */ /* 0x000fe80000100800 */
[----:B------:R1:W4:Y:S01]  /*e9a0*/  @!P0 LDG.E.U16 R176, desc[UR18][R158.64] ;  /* 0x000000129eb08981 */ /* 0x000322000c1e1500 */
[----:B0-----:R-:W-:-:S03]  /*e9b0*/  PRMT R179, RZ, 0x7610, R179 ;  /* 0x00007610ffb37816 */ /* 0x001fc600000000b3 */
[----:B------:R-:W-:Y:S04]  /*e9c0*/  STL [R1+0x5d4], R250 ;  /* 0x0005d4fa01007387 */ /* 0x000fe80000100800 */
[----:B------:R-:W-:Y:S01]  /*e9d0*/  STL [R1+0x5e4], R98 ;  /* 0x0005e46201007387 */ /* 0x000fe20000100800 */
[----:B-1----:R-:W-:Y:S02]  /*e9e0*/  @!P0 IMAD.MOV.U32 R158, RZ, RZ, R201 ;  /* 0x000000ffff9e8224 */ /* 0x002fe400078e00c9 */
[----:B------:R-:W-:Y:S01]  /*e9f0*/  @!P0 IMAD.MOV.U32 R159, RZ, RZ, R200 ;  /* 0x000000ffff9f8224 */ /* 0x000fe200078e00c8 */
[----:B------:R-:W-:Y:S04]  /*ea00*/  STL [R1+0x5e0], R237 ;  /* 0x0005e0ed01007387 */ /* 0x000fe80000100800 */
[----:B------:R-:W-:Y:S04]  /*ea10*/  STL [R1+0x5ec], R249 ;  /* 0x0005ecf901007387 */ /* 0x000fe80000100800 */
[----:B------:R0:W-:Y:S04]  /*ea20*/  STL [R1+0x5e8], R248 ;  /* 0x0005e8f801007387 */ /* 0x0001e80000100800 */
[----:B------:R1:W-:Y:S04]  /*ea30*/  STS.U16 [R5+UR7+0x9e00], R181 ;  /* 0x009e00b505007988 */ /* 0x0003e80008000407 */
[----:B------:R1:W4:Y:S04]  /*ea40*/  @!P0 LDG.E.U16 R179, desc[UR18][R158.64] ;  /* 0x000000129eb38981 */ /* 0x000328000c1e1500 */
[----:B0-----:R-:W4:Y:S01]  /*ea50*/  LDL.LU R248, [R1+0xa8] ;  /* 0x0000a80001f87983 */ /* 0x001f220000300800 */
[----:B-1----:R-:W-:-:S03]  /*ea60*/  PRMT R181, RZ, 0x7610, R181 ;  /* 0x00007610ffb57816 */ /* 0x002fc600000000b5 */
[----:B------:R0:W-:Y:S01]  /*ea70*/  STL [R1+0x5f4], R233 ;  /* 0x0005f4e901007387 */ /* 0x0001e20000100800 */
[----:B------:R-:W-:Y:S02]  /*ea80*/  @!P0 IMAD.MOV.U32 R158, RZ, RZ, R113 ;  /* 0x000000ffff9e8224 */ /* 0x000fe400078e0071 */
[----:B------:R-:W-:Y:S01]  /*ea90*/  @!P0 IMAD.MOV.U32 R159, RZ, RZ, R91 ;  /* 0x000000ffff9f8224 */ /* 0x000fe200078e005b */
[----:B------:R1:W-:Y:S04]  /*eaa0*/  STS.U16 [R5+UR7+0xa200], R183 ;  /* 0x00a200b705007988 */ /* 0x0003e80008000407 */
[----:B------:R1:W4:Y:S04]  /*eab0*/  @!P0 LDG.E.U16 R181, desc[UR18][R158.64] ;  /* 0x000000129eb58981 */ /* 0x000328000c1e1500 */
[----:B0-----:R-:W4:Y:S04]  /*eac0*/  LDL.LU R233, [R1+0xe4] ;  /* 0x0000e40001e97983 */ /* 0x001f280000300800 */
[----:B------:R-:W-:Y:S01]  /*ead0*/  STL [R1+0x5f0], R232 ;  /* 0x0005f0e801007387 */ /* 0x000fe20000100800 */
[----:B-1----:R-:W-:-:S03]  /*eae0*/  PRMT R183, RZ, 0x7610, R183 ;  /* 0x00007610ffb77816 */ /* 0x002fc600000000b7 */
[----:B------:R-:W-:Y:S01]  /*eaf0*/  STL [R1+0x5fc], R217 ;  /* 0x0005fcd901007387 */ /* 0x000fe20000100800 */
[----:B------:R-:W-:-:S03]  /*eb00*/  @!P0 IMAD.MOV.U32 R158, RZ, RZ, R105 ;  /* 0x000000ffff9e8224 */ /* 0x000fc600078e0069 */
[----:B------:R-:W-:Y:S01]  /*eb10*/  STL [R1+0x5f8], R216 ;  /* 0x0005f8d801007387 */ /* 0x000fe20000100800 */
[----:B------:R-:W-:-:S03]  /*eb20*/  @!P0 IMAD.MOV.U32 R159, RZ, RZ, R12 ;  /* 0x000000ffff9f8224 */ /* 0x000fc600078e000c */
[----:B------:R-:W-:Y:S04]  /*eb30*/  STL [R1+0x604], R201 ;  /* 0x000604c901007387 */ /* 0x000fe80000100800 */
[----:B------:R-:W-:Y:S04]  /*eb40*/  STL [R1+0x600], R200 ;  /* 0x000600c801007387 */ /* 0x000fe80000100800 */
[----:B------:R-:W-:Y:S04]  /*eb50*/  STL [R1+0x60c], R113 ;  /* 0x00060c7101007387 */ /* 0x000fe80000100800 */
[----:B------:R-:W-:Y:S04]  /*eb60*/  STL [R1+0x608], R91 ;  /* 0x0006085b01007387 */ /* 0x000fe80000100800 */
[----:B------:R-:W-:Y:S04]  /*eb70*/  STL [R1+0x614], R105 ;  /* 0x0006146901007387 */ /* 0x000fe80000100800 */
[----:B------:R0:W-:Y:S04]  /*eb80*/  STL [R1+0x610], R12 ;  /* 0x0006100c01007387 */ /* 0x0001e80000100800 */
[----:B------:R1:W4:Y:S04]  /*eb90*/  @!P0 LDG.E.U16 R183, desc[UR18][R158.64] ;  /* 0x000000129eb78981 */ /* 0x000328000c1e1500 */
[----:B0-----:R-:W4:Y:S01]  /*eba0*/  LDL.LU R12, [R1+0xe8] ;  /* 0x0000e800010c7983 */ /* 0x001f220000300800 */
[----:B-1----:R-:W-:-:S03]  /*ebb0*/  @!P0 IMAD.MOV.U32 R158, RZ, RZ, R94 ;  /* 0x000000ffff9e8224 */ /* 0x002fc600078e005e */
[----:B------:R0:W-:Y:S04]  /*ebc0*/  STL [R1+0x61c], R94 ;  /* 0x00061c5e01007387 */ /* 0x0001e80000100800 */
[----:B0-----:R-:W4:Y:S01]  /*ebd0*/  LDL.LU R94, [R1+0x124] ;  /* 0x00012400015e7983 */ /* 0x001f220000300800 */
[----:B------:R-:W-:-:S03]  /*ebe0*/  @!P0 IMAD.MOV.U32 R159, RZ, RZ, R3 ;  /* 0x000000ffff9f8224 */ /* 0x000fc600078e0003 */
[----:B------:R0:W-:Y:S04]  /*ebf0*/  STS.U16 [R5+UR7+0xa600], R184 ;  /* 0x00a600b805007988 */ /* 0x0001e80008000407 */
[----:B------:R1:W-:Y:S01]  /*ec00*/  STS.U16 [R5+UR7+0xaa00], R187 ;  /* 0x00aa00bb05007988 */ /* 0x0003e20008000407 */
[----:B0-----:R-:W-:Y:S02]  /*ec10*/  PRMT R184, RZ, 0x7610, R184 ;  /* 0x00007610ffb87816 */ /* 0x001fe400000000b8 */
        /* <DEDUP_REMOVED lines=18> */
[----:B---3--:R-:W-:Y:S02]  /*ed40*/  @!P0 IMAD.MOV.U32 R158, RZ, RZ, R14 ;  /* 0x000000ffff9e8224 */ /* 0x008fe400078e000e */
[----:B------:R-:W-:Y:S01]  /*ed50*/  @!P0 IMAD.MOV.U32 R159, RZ, RZ, R16 ;  /* 0x000000ffff9f8224 */ /* 0x000fe200078e0010 */
[----:B0-----:R-:W-:-:S04]  /*ed60*/  PRMT R186, RZ, 0x7610, R186 ;  /* 0x00007610ffba7816 */ /* 0x001fc800000000ba */
[----:B------:R2:W3:Y:S04]  /*ed70*/  @!P0 LDG.E.U16 R189, desc[UR18][R158.64] ;  /* 0x000000129ebd8981 */ /* 0x0004e8000c1e1500 */
[----:B------:R0:W-:Y:S01]  /*ed80*/  STS.U16 [R5+UR7+0xbe00], R185 ;  /* 0x00be00b905007988 */ /* 0x0001e20008000407 */
[----:B--2---:R-:W-:Y:S01]  /*ed90*/  @!P0 IMAD.MOV.U32 R158, RZ, RZ, R11 ;  /* 0x000000ffff9e8224 */ /* 0x004fe200078e000b */
[----:B0-----:R-:W-:Y:S02]  /*eda0*/  PRMT R185, RZ, 0x7610, R185 ;  /* 0x00007610ffb97816 */ /* 0x001fe400000000b9 */
[----:B------:R0:W-:Y:S04]  /*edb0*/  STS.U16 [R0+UR7+0x8300], R182 ;  /* 0x008300b600007988 */ /* 0x0001e80008000407 */
[----:B------:R1:W-:Y:S01]  /*edc0*/  STS.U16 [R0+UR7+0x8700], R180 ;  /* 0x008700b400007988 */ /* 0x0003e20008000407 */
[----:B0-----:R-:W-:-:S02]  /*edd0*/  PRMT R182, RZ, 0x7610, R182 ;  /* 0x00007610ffb67816 */ /* 0x001fc400000000b6 */
[----:B-1----:R-:W-:Y:S01]  /*ede0*/  PRMT R180, RZ, 0x7610, R180 ;  /* 0x00007610ffb47816 */ /* 0x002fe200000000b4 */
[----:B------:R0:W-:Y:S04]  /*edf0*/  STS.U16 [R0+UR7+0x8b00], R178 ;  /* 0x008b00b200007988 */ /* 0x0001e80008000407 */
[----:B------:R1:W-:Y:S01]  /*ee00*/  STS.U16 [R0+UR7+0x8f00], R177 ;  /* 0x008f00b100007988 */ /* 0x0003e20008000407 */
[----:B0-----:R-:W-:Y:S02]  /*ee10*/  PRMT R178, RZ, 0x7610, R178 ;  /* 0x00007610ffb27816 */ /* 0x001fe400000000b2 */
[----:B-1----:R-:W-:Y:S01]  /*ee20*/  PRMT R177, RZ, 0x7610, R177 ;  /* 0x00007610ffb17816 */ /* 0x002fe200000000b1 */
[----:B------:R-:W-:Y:S04]  /*ee30*/  STL [R1+0x618], R3 ;  /* 0x0006180301007387 */ /* 0x000fe80000100800 */
        /* <DEDUP_REMOVED lines=8> */
[----:B----4-:R-:W-:-:S05]  /*eec0*/  @!P0 IMAD.MOV.U32 R159, RZ, RZ, R94 ;  /* 0x000000ffff9f8224 */ /* 0x010fca00078e005e */
[----:B------:R0:W2:Y:S02]  /*eed0*/  @!P0 LDG.E.U16 R186, desc[UR18][R158.64] ;  /* 0x000000129eba8981 */ /* 0x0000a4000c1e1500 */
[----:B0-----:R-:W-:Y:S02]  /*eee0*/  @!P0 IMAD.MOV.U32 R158, RZ, RZ, R12 ;  /* 0x000000ffff9e8224 */ /* 0x001fe400078e000c */
[----:B------:R-:W-:-:S05]  /*eef0*/  @!P0 IMAD.MOV.U32 R159, RZ, RZ, R233 ;  /* 0x000000ffff9f8224 */ /* 0x000fca00078e00e9 */
[----:B------:R0:W4:Y:S02]  /*ef00*/  @!P0 LDG.E.U16 R185, desc[UR18][R158.64] ;  /* 0x000000129eb98981 */ /* 0x000124000c1e1500 */
        /* <DEDUP_REMOVED lines=8> */
[----:B------:R0:W4:Y:S04]  /*ef90*/  @!P0 LDG.E.U16 R178, desc[UR18][R158.64] ;  /* 0x000000129eb28981 */ /* 0x000128000c1e1500 */
[----:B------:R-:W-:Y:S04]  /*efa0*/  STL [R1+0x628], R94 ;  /* 0x0006285e01007387 */ /* 0x000fe80000100800 */
[----:B------:R-:W3:Y:S01]  /*efb0*/  LDL R14, [R1+0x21c] ;  /* 0x00021c00010e7983 */ /* 0x000ee20000100800 */
[----:B0-----:R-:W-:Y:S02]  /*efc0*/  @!P0 IMAD.MOV.U32 R158, RZ, RZ, R247 ;  /* 0x000000ffff9e8224 */ /* 0x001fe400078e00f7 */
[----:B------:R-:W-:Y:S01]  /*efd0*/  @!P0 IMAD.MOV.U32 R159, RZ, RZ, R246 ;  /* 0x000000ffff9f8224 */ /* 0x000fe200078e00f6 */
[----:B------:R-:W2:Y:S04]  /*efe0*/  LDL R11, [R1+0x220] ;  /* 0x00022000010b7983 */ /* 0x000ea80000100800 */
[----:B------:R0:W4:Y:S04]  /*eff0*/  @!P0 LDG.E.U16 R177, desc[UR18][R158.64] ;  /* 0x000000129eb18981 */ /* 0x000128000c1e1500 */
[----:B------:R-:W4:Y:S04]  /*f000*/  LDL R5, [R1+0x1dc] ;  /* 0x0001dc0001057983 */ /* 0x000f280000100800 */
[----:B------:R-:W4:Y:S01]  /*f010*/  LDL R4, [R1+0x1e0] ;  /* 0x0001e00001047983 */ /* 0x000f220000100800 */
[----:B0-----:R-:W-:-:S02]  /*f020*/  @!P0 IMAD.MOV.U32 R158, RZ, RZ, R231 ;  /* 0x000000ffff9e8224 */ /* 0x001fc400078e00e7 */
[----:B------:R-:W-:Y:S01]  /*f030*/  @!P0 IMAD.MOV.U32 R159, RZ, RZ, R230 ;  /* 0x000000ffff9f8224 */ /* 0x000fe200078e00e6 */
[----:B------:R-:W4:Y:S04]  /*f040*/  LDL.LU R3, [R1+0x11c] ;  /* 0x00011c0001037983 */ /* 0x000f280000300800 */
[----:B------:R-:W-:Y:S04]  /*f050*/  STL [R1+0x624], R12 ;  /* 0x0006240c01007387 */ /* 0x000fe80000100800 */
[----:B------:R-:W-:Y:S04]  /*f060*/  STL [R1+0x620], R233 ;  /* 0x000620e901007387 */ /* 0x000fe80000100800 */
[----:B------:R0:W-:Y:S04]  /*f070*/  STL [R1+0x630], R248 ;  /* 0x000630f801007387 */ /* 0x0001e80000100800 */
[----:B------:R1:W4:Y:S04]  /*f080*/  @!P0 LDG.E.U16 R174, desc[UR18][R158.64] ;  /* 0x000000129eae8981 */ /* 0x000328000c1e1500 */
[----:B0-----:R-:W4:Y:S04]  /*f090*/  LDL.LU R248, [R1+0x120] ;  /* 0x0001200001f87983 */ /* 0x001f280000300800 */
[----:B------:R-:W-:Y:S01]  /*f0a0*/  STL [R1+0x62c], R106 ;  /* 0x00062c6a01007387 */ /* 0x000fe20000100800 */
[----:B-1----:R-:W-:-:S02]  /*f0b0*/  @!P0 IMAD.MOV.U32 R158, RZ, RZ, R215 ;  /* 0x000000ffff9e8224 */ /* 0x002fc400078e00d7 */
[----:B------:R-:W-:Y:S01]  /*f0c0*/  @!P0 IMAD.MOV.U32 R159, RZ, RZ, R214 ;  /* 0x000000ffff9f8224 */ /* 0x000fe200078e00d6 */
[----:B------:R-:W-:Y:S04]  /*f0d0*/  STL [R1+0x638], R203 ;  /* 0x000638cb01007387 */ /* 0x000fe80000100800 */
        /* <DEDUP_REMOVED lines=22> */
[----:B-1----:R-:W-:-:S03]  /*f240*/  @!P0 IMAD.MOV.U32 R158, RZ, RZ, R104 ;  /* 0x000000ffff9e8224 */ /* 0x002fc600078e0068 */
[----:B------:R-:W-:Y:S04]  /*f250*/  STL [R1+0x664], R89 ;  /* 0x0006645901007387 */ /* 0x000fe80000100800 */
        /* <DEDUP_REMOVED lines=13> */
[----:B------:R0:W-:Y:S04]  /*f330*/  STS.U16 [R0+UR7+0xaf00], R161 ;  /* 0x00af00a100007988 */ /* 0x0001e80008000407 */
[----:B------:R1:W-:Y:S01]  /*f340*/  STS.U16 [R0+UR7+0xb300], R157 ;  /* 0x00b3009d00007988 */ /* 0x0003e20008000407 */
[----:B0-----:R-:W-:Y:S02]  /*f350*/  PRMT R161, RZ, 0x7610, R161 ;  /* 0x00007610ffa17816 */ /* 0x001fe400000000a1 */
[----:B-1----:R-:W-:Y:S01]  /*f360*/  PRMT R157, RZ, 0x7610, R157 ;  /* 0x00007610ff9d7816 */ /* 0x002fe2000000009d */
[----:B------:R-:W-:Y:S04]  /*f370*/  STL [R1+0x66c], R10 ;  /* 0x00066c0a01007387 */ /* 0x000fe80000100800 */
[----:B------:R-:W-:Y:S04]  /*f380*/  STL [R1+0x678], R92 ;  /* 0x0006785c01007387 */ /* 0x000fe80000100800 */
[----:B------:R0:W-:Y:S04]  /*f390*/  STS.U16 [R0+UR7+0xb700], R154 ;  /* 0x00b7009a00007988 */ /* 0x0001e80008000407 */
[----:B------:R-:W-:Y:S01]  /*f3a0*/  STL [R1+0x674], R117 ;  /* 0x0006747501007387 */ /* 0x000fe20000100800 */
[----:B0-----:R-:W-:Y:S01]  /*f3b0*/  PRMT R154, RZ, 0x7610, R154 ;  /* 0x00007610ff9a7816 */ /* 0x001fe2000000009a */
[----:B---3--:R-:W-:-:S02]  /*f3c0*/  @!P0 IMAD.MOV.U32 R159, RZ, RZ, R14 ;  /* 0x000000ffff9f8224 */ /* 0x008fc400078e000e */
[----:B--2---:R-:W-:-:S05]  /*f3d0*/  @!P0 IMAD.MOV.U32 R158, RZ, RZ, R11 ;  /* 0x000000ffff9e8224 */ /* 0x004fca00078e000b */
[----:B------:R4:W2:Y:S02]  /*f3e0*/  @!P0 LDG.E.U16 R162, desc[UR18][R158.64] ;  /* 0x000000129ea28981 */ /* 0x0008a4000c1e1500 */
[----:B----4-:R-:W-:Y:S02]  /*f3f0*/  @!P0 IMAD.MOV.U32 R158, RZ, RZ, R4 ;  /* 0x000000ffff9e8224 */ /* 0x010fe400078e0004 */
[----:B------:R-:W-:-:S05]  /*f400*/  @!P0 IMAD.MOV.U32 R159, RZ, RZ, R5 ;  /* 0x000000ffff9f8224 */ /* 0x000fca00078e0005 */
[----:B------:R0:W3:Y:S02]  /*f410*/  @!P0 LDG.E.U16 R161, desc[UR18][R158.64] ;  /* 0x000000129ea18981 */ /* 0x0000e4000c1e1500 */
[----:B0-----:R-:W-:Y:S02]  /*f420*/  @!P0 IMAD.MOV.U32 R159, RZ, RZ, R198 ;  /* 0x000000ffff9f8224 */ /* 0x001fe400078e00c6 */
[----:B------:R-:W-:Y:S01]  /*f430*/  @!P0 IMAD.MOV.U32 R158, RZ, RZ, R104 ;  /* 0x000000ffff9e8224 */ /* 0x000fe200078e0068 */
[----:B------:R-:W-:Y:S04]  /*f440*/  STL [R1+0x680], R104 ;  /* 0x0006806801007387 */ /* 0x000fe80000100800 */
[----:B------:R0:W4:Y:S04]  /*f450*/  @!P0 LDG.E.U16 R157, desc[UR18][R158.64] ;  /* 0x000000129e9d8981 */ /* 0x000128000c1e1500 */
[----:B------:R-:W-:Y:S04]  /*f460*/  STL [R1+0x67c], R198 ;  /* 0x00067cc601007387 */ /* 0x000fe80000100800 */
[----:B------:R-:W-:Y:S01]  /*f470*/  STL [R1+0x688], R231 ;  /* 0x000688e701007387 */ /* 0x000fe20000100800 */
[----:B0-----:R-:W-:-:S02]  /*f480*/  @!P0 IMAD.MOV.U32 R158, RZ, RZ, R231 ;  /* 0x000000ffff9e8224 */ /* 0x001fc400078e00e7 */
[----:B------:R-:W-:Y:S01]  /*f490*/  @!P0 IMAD.MOV.U32 R159, RZ, RZ, R236 ;  /* 0x000000ffff9f8224 */ /* 0x000fe200078e00ec */
[----:B------:R-:W-:Y:S04]  /*f4a0*/  STL [R1+0x684], R236 ;  /* 0x000684ec01007387 */ /* 0x000fe80000100800 */
[----:B------:R-:W-:Y:S04]  /*f4b0*/  STL [R1+0x690], R248 ;  /* 0x000690f801007387 */ /* 0x000fe80000100800 */
[----:B------:R0:W4:Y:S04]  /*f4c0*/  @!P0 LDG.E.U16 R154, desc[UR18][R158.64] ;  /* 0x000000129e9a8981 */ /* 0x000128000c1e1500 */
[----:B------:R1:W-:Y:S04]  /*f4d0*/  STL [R1+0x68c], R3 ;  /* 0x00068c0301007387 */ /* 0x0003e80000100800 */
[----:B------:R-:W2:Y:S01]  /*f4e0*/  LDL R95, [R1+0x214] ;  /* 0x00021400015f7983 */ /* 0x000ea20000100800 */
[----:B0-----:R-:W-:-:S03]  /*f4f0*/  @!P0 IMAD.MOV.U32 R159, RZ, RZ, R3 ;  /* 0x000000ffff9f8224 */ /* 0x001fc600078e0003 */
[----:B------:R-:W3:Y:S04]  /*f500*/  LDL R10, [R1+0x218] ;  /* 0x00021800010a7983 */ /* 0x000ee80000100800 */
[----:B-1----:R-:W4:Y:S04]  /*f510*/  LDL.LU R3, [R1+0x20c] ;  /* 0x00020c0001037983 */ /* 0x002f280000300800 */
[----:B------:R-:W4:Y:S04]  /*f520*/  LDL.LU R236, [R1+0x1d8] ;  /* 0x0001d80001ec7983 */ /* 0x000f280000300800 */
        /* <DEDUP_REMOVED lines=18> */
[----:B------:R-:W2:Y:S04]  /*f650*/  LDL.LU R232, [R1+0xdc] ;  /* 0x0000dc0001e87983 */ /* 0x000ea80000300800 */
        /* <DEDUP_REMOVED lines=9> */
[----:B------:R-:W-:Y:S04]  /*f6f0*/  STS.U16 [R0+UR7+0xbb00], R153 ;  /* 0x00bb009900007988 */ /* 0x000fe80008000407 */
[----:B------:R-:W4:Y:S04]  /*f700*/  LDL.LU R235, [R1+0x58] ;  /* 0x0000580001eb7983 */ /* 0x000f280000300800 */
[----:B------:R0:W-:Y:S04]  /*f710*/  STS.U16 [R0+UR7+0xbf00], R150 ;  /* 0x00bf009600007988 */ /* 0x0001e80008000407 */
[----:B------:R-:W4:Y:S04]  /*f720*/  LDL.LU R234, [R1+0x50] ;  /* 0x0000500001ea7983 */ /* 0x000f280000300800 */
[----:B0-----:R-:W4:Y:S04]  /*f730*/  LDL.LU R0, [R1+0x5c] ;  /* 0x00005c0001007983 */ /* 0x001f280000300800 */
[----:B------:R-:W4:Y:S04]  /*f740*/  LDL.LU R5, [R1+0x54] ;  /* 0x0000540001057983 */ /* 0x000f280000300800 */
[----:B------:R-:W4:Y:S04]  /*f750*/  LDL.LU R16, [R1+0x4c] ;  /* 0x00004c0001107983 */ /* 0x000f280000300800 */
[----:B------:R-:W4:Y:S04]  /*f760*/  LDL.LU R115, [R1+0x20] ;  /* 0x0000200001737983 */ /* 0x000f280000300800 */
[----:B------:R-:W4:Y:S04]  /*f770*/  LDL.LU R205, [R1+0x18] ;  /* 0x0000180001cd7983 */ /* 0x000f280000300800 */
[----:B------:R-:W4:Y:S04]  /*f780*/  LDL.LU R252, [R1+0x1c] ;  /* 0x00001c0001fc7983 */ /* 0x000f280000300800 */
[----:B------:R-:W4:Y:S01]  /*f790*/  LDL.LU R20, [R1+0x14] ;  /* 0x0000140001147983 */ /* 0x000f220000300800 */
[----:B------:R-:W-:Y:S01]  /*f7a0*/  PRMT R153, RZ, 0x7610, R153 ;  /* 0x00007610ff997816 */ /* 0x000fe20000000099 */
[----:B------:R-:W-:-:S02]  /*f7b0*/  @!P0 IMAD.MOV.U32 R158, RZ, RZ, R248 ;  /* 0x000000ffff9e8224 */ /* 0x000fc400078e00f8 */
[----:B------:R-:W4:Y:S04]  /*f7c0*/  LDL.LU R11, [R1+0xc] ;  /* 0x00000c00010b7983 */ /* 0x000f280000300800 */
[----:B------:R2:W4:Y:S04]  /*f7d0*/  @!P0 LDG.E.U16 R153, desc[UR18][R158.64] ;  /* 0x000000129e998981 */ /* 0x000528000c1e1500 */
[----:B------:R3:W-:Y:S04]  /*f7e0*/  STS.U16 [R2+UR7+0x2800], R138 ;  /* 0x0028008a02007988 */ /* 0x0007e80008000407 */
[----:B------:R-:W-:Y:S04]  /*f7f0*/  STS.U16 [R2+UR7], R148 ;  /* 0x0000009402007988 */ /* 0x000fe80008000407 */
[----:B------:R-:W-:Y:S04]  /*f800*/  STS.U16 [R2+UR7+0x400], R147 ;  /* 0x0004009302007988 */ /* 0x000fe80008000407 */
        /* <DEDUP_REMOVED lines=12> */
[----:B------:R-:W-:Y:S01]  /*f8d0*/  STS.U16 [R2+UR7+0x3c00], R133 ;  /* 0x003c008502007988 */ /* 0x000fe20008000407 */
[----:B---3--:R-:W-:Y:S01]  /*f8e0*/  @!P0 IMAD.MOV.U32 R138, RZ, RZ, R10 ;  /* 0x000000ffff8a8224 */ /* 0x008fe200078e000a */
[----:B------:R-:W-:-:S05]  /*f8f0*/  LOP3.LUT R10, R2, 0x10, RZ, 0x3c, !PT ;  /* 0x00000010020a7812 */ /* 0x000fca00078e3cff */
        /* <DEDUP_REMOVED lines=8> */
[----:B--2---:R-:W-:-:S03]  /*f980*/  @!P0 IMAD.MOV.U32 R159, RZ, RZ, R232 ;  /* 0x000000ffff9f8224 */ /* 0x004fc600078e00e8 */
[----:B------:R0:W-:Y:S04]  /*f990*/  STL [R1+0x694], R232 ;  /* 0x000694e801007387 */ /* 0x0001e80000100800 */
[----:B0-----:R-:W2:Y:S04]  /*f9a0*/  LDL.LU R232, [R1+0x210] ;  /* 0x0002100001e87983 */ /* 0x001ea80000300800 */
[----:B------:R-:W-:Y:S04]  /*f9b0*/  STS.U16 [R10+UR7+0x2080], R124 ;  /* 0x0020807c0a007988 */ /* 0x000fe80008000407 */
[----:B------:R-:W-:Y:S04]  /*f9c0*/  STS.U16 [R10+UR7+0x2480], R123 ;  /* 0x0024807b0a007988 */ /* 0x000fe80008000407 */
[----:B------:R-:W-:Y:S04]  /*f9d0*/  STS.U16 [R10+UR7+0x2880], R122 ;  /* 0x0028807a0a007988 */ /* 0x000fe80008000407 */
[----:B------:R-:W-:Y:S04]  /*f9e0*/  STS.U16 [R10+UR7+0x2c80], R121 ;  /* 0x002c80790a007988 */ /* 0x000fe80008000407 */
[----:B------:R-:W-:Y:S04]  /*f9f0*/  STS.U16 [R10+UR7+0x3080], R120 ;  /* 0x003080780a007988 */ /* 0x000fe80008000407 */
[----:B------:R-:W-:Y:S04]  /*fa00*/  STS.U16 [R10+UR7+0x3480], R119 ;  /* 0x003480770a007988 */ /* 0x000fe80008000407 */
[----:B------:R-:W3:Y:S04]  /*fa10*/  LDL.LU R248, [R1+0x208] ;  /* 0x0002080001f87983 */ /* 0x000ee80000300800 */
[----:B------:R-:W-:Y:S04]  /*fa20*/  STS.U16 [R10+UR7+0x3880], R149 ;  /* 0x003880950a007988 */ /* 0x000fe80008000407 */
[----:B------:R-:W3:Y:S04]  /*fa30*/  LDL.LU R231, [R1+0x204] ;  /* 0x0002040001e77983 */ /* 0x000ee80000300800 */
[----:B------:R0:W-:Y:S04]  /*fa40*/  STS.U16 [R10+UR7+0x3c80], R151 ;  /* 0x003c80970a007988 */ /* 0x0001e80008000407 */
[----:B------:R-:W3:Y:S04]  /*fa50*/  LDL.LU R198, [R1+0x1c8] ;  /* 0x0001c80001c67983 */ /* 0x000ee80000300800 */
[----:B0-----:R-:W3:Y:S04]  /*fa60*/  LDL.LU R10, [R1+0x1c4] ;  /* 0x0001c400010a7983 */ /* 0x001ee80000300800 */
[----:B------:R-:W3:Y:S04]  /*fa70*/  LDL.LU R199, [R1+0x188] ;  /* 0x0001880001c77983 */ /* 0x000ee80000300800 */
[----:B------:R-:W3:Y:S04]  /*fa80*/  LDL.LU R230, [R1+0x184] ;  /* 0x0001840001e67983 */ /* 0x000ee80000300800 */
[----:B------:R-:W3:Y:S04]  /*fa90*/  LDL.LU R107, [R1+0x148] ;  /* 0x00014800016b7983 */ /* 0x000ee80000300800 */
[----:B------:R-:W3:Y:S04]  /*faa0*/  LDL.LU R106, [R1+0x144] ;  /* 0x00014400016a7983 */ /* 0x000ee80000300800 */
[----:B------:R-:W3:Y:S04]  /*fab0*/  LDL.LU R233, [R1+0x108] ;  /* 0x0001080001e97983 */ /* 0x000ee80000300800 */
[----:B------:R-:W3:Y:S04]  /*fac0*/  LDL.LU R201, [R1+0x104] ;  /* 0x0001040001c97983 */ /* 0x000ee80000300800 */
[----:B------:R-:W3:Y:S01]  /*fad0*/  LDL.LU R216, [R1+0xc8] ;  /* 0x0000c80001d87983 */ /* 0x000ee20000300800 */
[----:B------:R-:W-:-:S03]  /*fae0*/  @!P0 IMAD.MOV.U32 R139, RZ, RZ, R95 ;  /* 0x000000ffff8b8224 */ /* 0x000fc600078e005f */
[----:B------:R-:W3:Y:S04]  /*faf0*/  LDL.LU R114, [R1+0xc4] ;  /* 0x0000c40001727983 */ /* 0x000ee80000300800 */
[----:B------:R-:W3:Y:S04]  /*fb00*/  LDL.LU R96, [R1+0x88] ;  /* 0x0000880001607983 */ /* 0x000ee80000300800 */
[----:B------:R-:W3:Y:S04]  /*fb10*/  LDL.LU R218, [R1+0x84] ;  /* 0x0000840001da7983 */ /* 0x000ee80000300800 */
[----:B------:R-:W3:Y:S04]  /*fb20*/  LDL.LU R251, [R1+0x48] ;  /* 0x0000480001fb7983 */ /* 0x000ee80000300800 */
[----:B------:R-:W3:Y:S04]  /*fb30*/  LDL.LU R95, [R1+0x44] ;  /* 0x00004400015f7983 */ /* 0x000ee80000300800 */
[----:B------:R-:W3:Y:S01]  /*fb40*/  LDL.LU R204, [R1+0x10] ;  /* 0x0000100001cc7983 */ /* 0x000ee20000300800 */
[----:B------:R-:W-:Y:S01]  /*fb50*/  PRMT R150, RZ, 0x7610, R150 ;  /* 0x00007610ff967816 */ /* 0x000fe20000000096 */
[----:B----4-:R-:W-:Y:S01]  /*fb60*/  @!P0 IMAD.MOV.U32 R158, RZ, RZ, R91 ;  /* 0x000000ffff9e8224 */ /* 0x010fe200078e005b */
[----:B------:R-:W-:-:S02]  /*fb70*/  PRMT R148, RZ, 0x7610, R148 ;  /* 0x00007610ff947816 */ /* 0x000fc40000000094 */
[----:B------:R-:W-:Y:S01]  /*fb80*/  PRMT R191, RZ, 0x7610, R191 ;  /* 0x00007610ffbf7816 */ /* 0x000fe200000000bf */
[----:B------:R-:W-:Y:S01]  /*fb90*/  @!P0 IMAD.MOV.U32 R146, RZ, RZ, R115 ;  /* 0x000000ffff928224 */ /* 0x000fe200078e0073 */
[----:B------:R0:W4:Y:S01]  /*fba0*/  @!P0 LDG.E.U16 R150, desc[UR18][R158.64] ;  /* 0x000000129e968981 */ /* 0x000122000c1e1500 */
[----:B------:R-:W-:Y:S02]  /*fbb0*/  @!P0 IMAD.MOV.U32 R147, RZ, RZ, R252 ;  /* 0x000000ffff938224 */ /* 0x000fe400078e00fc */
[----:B------:R-:W-:Y:S02]  /*fbc0*/  @!P0 IMAD.MOV.U32 R144, RZ, RZ, R229 ;  /* 0x000000ffff908224 */ /* 0x000fe400078e00e5 */
[----:B------:R-:W-:Y:S02]  /*fbd0*/  @!P0 IMAD.MOV.U32 R145, RZ, RZ, R228 ;  /* 0x000000ffff918224 */ /* 0x000fe400078e00e4 */
[----:B------:R-:W-:Y:S02]  /*fbe0*/  @!P0 IMAD.MOV.U32 R142, RZ, RZ, R197 ;  /* 0x000000ffff8e8224 */ /* 0x000fe400078e00c5 */
[----:B------:R-:W-:-:S02]  /*fbf0*/  @!P0 IMAD.MOV.U32 R143, RZ, RZ, R196 ;  /* 0x000000ffff8f8224 */ /* 0x000fc400078e00c4 */
[----:B------:R-:W-:Y:S02]  /*fc00*/  @!P0 IMAD.MOV.U32 R140, RZ, RZ, R103 ;  /* 0x000000ffff8c8224 */ /* 0x000fe400078e0067 */
        /* <DEDUP_REMOVED lines=17> */
[----:B------:R-:W-:Y:S01]  /*fd20*/  @!P0 IMAD.MOV.U32 R121, RZ, RZ, R214 ;  /* 0x000000ffff798224 */ /* 0x000fe200078e00d6 */
[----:B------:R-:W-:Y:S01]  /*fd30*/  PRMT R119, RZ, 0x7610, R119 ;  /* 0x00007610ff777816 */ /* 0x000fe20000000077 */
[----:B0-----:R-:W-:Y:S01]  /*fd40*/  @!P0 IMAD.MOV.U32 R158, RZ, RZ, R237 ;  /* 0x000000ffff9e8224 */ /* 0x001fe200078e00ed */
[----:B------:R-:W-:Y:S01]  /*fd50*/  PRMT R149, RZ, 0x7610, R149 ;  /* 0x00007610ff957816 */ /* 0x000fe20000000095 */
[----:B------:R-:W-:Y:S01]  /*fd60*/  @!P0 IMAD.MOV.U32 R159, RZ, RZ, R14 ;  /* 0x000000ffff9f8224 */ /* 0x000fe200078e000e */
[----:B------:R-:W-:Y:S01]  /*fd70*/  PRMT R151, RZ, 0x7610, R151 ;  /* 0x00007610ff977816 */ /* 0x000fe20000000097 */
[----:B------:R-:W4:Y:S04]  /*fd80*/  LDL.LU R220, [R1+0x8] ;  /* 0x0000080001dc7983 */ /* 0x000f280000300800 */
[----:B------:R0:W4:Y:S04]  /*fd90*/  @!P0 LDG.E.U16 R148, desc[UR18][R158.64] ;  /* 0x000000129e948981 */ /* 0x000128000c1e1500 */
[----:B------:R-:W4:Y:S01]  /*fda0*/  LDL.LU R192, [R1+0x4] ;  /* 0x0000040001c07983 */ /* 0x000f220000300800 */
[----:B0-----:R-:W-:-:S02]  /*fdb0*/  @!P0 IMAD.MOV.U32 R158, RZ, RZ, R219 ;  /* 0x000000ffff9e8224 */ /* 0x001fc400078e00db */
[----:B------:R-:W-:-:S05]  /*fdc0*/  @!P0 IMAD.MOV.U32 R159, RZ, RZ, R0 ;  /* 0x000000ffff9f8224 */ /* 0x000fca00078e0000 */
[----:B------:R0:W4:Y:S02]  /*fdd0*/  @!P0 LDG.E.U16 R191, desc[UR18][R158.64] ;  /* 0x000000129ebf8981 */ /* 0x000124000c1e1500 */
[----:B0-----:R-:W-:Y:S02]  /*fde0*/  PRMT R158, RZ, 0x7610, R158 ;  /* 0x00007610ff9e7816 */ /* 0x001fe4000000009e */
[----:B------:R-:W-:-:S04]  /*fdf0*/  PRMT R159, RZ, 0x7610, R159 ;  /* 0x00007610ff9f7816 */ /* 0x000fc8000000009f */
[----:B------:R0:W4:Y:S02]  /*fe00*/  @!P0 LDG.E.U16 R158, desc[UR18][R146.64] ;  /* 0x00000012929e8981 */ /* 0x000124000c1e1500 */
[----:B0-----:R-:W-:Y:S02]  /*fe10*/  @!P0 IMAD.MOV.U32 R146, RZ, RZ, R245 ;  /* 0x000000ffff928224 */ /* 0x001fe400078e00f5 */
        /* <DEDUP_REMOVED lines=64> */
[----:B------:R0:W4:Y:S01]  /*10220*/  @!P0 LDG.E.U16 R126, desc[UR18][R124.64] ;  /* 0x000000127c7e8981 */ /* 0x000122000c1e1500 */
[----:B--2---:R-:W-:Y:S02]  /*10230*/  @!P0 IMAD.MOV.U32 R122, RZ, RZ, R232 ;  /* 0x000000ffff7a8224 */ /* 0x004fe400078e00e8 */
[----:B0-----:R-:W-:Y:S02]  /*10240*/  @!P0 IMAD.MOV.U32 R124, RZ, RZ, R88 ;  /* 0x000000ffff7c8224 */ /* 0x001fe400078e0058 */
[----:B------:R-:W-:-:S05]  /*10250*/  @!P0 IMAD.MOV.U32 R125, RZ, RZ, R15 ;  /* 0x000000ffff7d8224 */ /* 0x000fca00078e000f */
[----:B------:R0:W2:Y:S02]  /*10260*/  @!P0 LDG.E.U16 R127, desc[UR18][R124.64] ;  /* 0x000000127c7f8981 */ /* 0x0000a4000c1e1500 */
[----:B0-----:R-:W-:Y:S02]  /*10270*/  PRMT R124, RZ, 0x7610, R124 ;  /* 0x00007610ff7c7816 */ /* 0x001fe4000000007c */
[----:B------:R-:W-:-:S04]  /*10280*/  PRMT R125, RZ, 0x7610, R125 ;  /* 0x00007610ff7d7816 */ /* 0x000fc8000000007d */
[----:B------:R0:W2:Y:S02]  /*10290*/  @!P0 LDG.E.U16 R124, desc[UR18][R122.64] ;  /* 0x000000127a7c8981 */ /* 0x0000a4000c1e1500 */
[----:B0-----:R-:W-:Y:S02]  /*102a0*/  @!P0 IMAD.MOV.U32 R122, RZ, RZ, R104 ;  /* 0x000000ffff7a8224 */ /* 0x001fe400078e0068 */
[----:B------:R-:W-:-:S05]  /*102b0*/  @!P0 IMAD.MOV.U32 R123, RZ, RZ, R117 ;  /* 0x000000ffff7b8224 */ /* 0x000fca00078e0075 */
[----:B------:R0:W2:Y:S02]  /*102c0*/  @!P0 LDG.E.U16 R125, desc[UR18][R122.64] ;  /* 0x000000127a7d8981 */ /* 0x0000a4000c1e1500 */
[----:B0-----:R-:W-:-:S06]  /*102d0*/  PRMT R122, RZ, 0x7610, R122 ;  /* 0x00007610ff7a7816 */ /* 0x001fcc000000007a */
[----:B------:R0:W2:Y:S01]  /*102e0*/  @!P0 LDG.E.U16 R122, desc[UR18][R120.64] ;  /* 0x00000012787a8981 */ /* 0x0000a2000c1e1500 */
[----:B------:R-:W-:Y:S01]  /*102f0*/  PRMT R123, RZ, 0x7610, R123 ;  /* 0x00007610ff7b7816 */ /* 0x000fe2000000007b */
[----:B0-----:R-:W-:Y:S02]  /*10300*/  @!P0 IMAD.MOV.U32 R120, RZ, RZ, R246 ;  /* 0x000000ffff788224 */ /* 0x001fe400078e00f6 */
[----:B------:R-:W-:-:S05]  /*10310*/  @!P0 IMAD.MOV.U32 R121, RZ, RZ, R221 ;  /* 0x000000ffff798224 */ /* 0x000fca00078e00dd */
[----:B------:R0:W2:Y:S02]  /*10320*/  @!P0 LDG.E.U16 R119, desc[UR18][R120.64] ;  /* 0x0000001278778981 */ /* 0x0000a4000c1e1500 */
[----:B0-----:R-:W-:Y:S02]  /*10330*/  @!P0 IMAD.MOV.U32 R120, RZ, RZ, R12 ;  /* 0x000000ffff788224 */ /* 0x001fe400078e000c */
[----:B------:R-:W-:-:S05]  /*10340*/  @!P0 IMAD.MOV.U32 R121, RZ, RZ, R113 ;  /* 0x000000ffff798224 */ /* 0x000fca00078e0071 */
[----:B------:R0:W2:Y:S02]  /*10350*/  @!P0 LDG.E.U16 R123, desc[UR18][R120.64] ;  /* 0x00000012787b8981 */ /* 0x0000a4000c1e1500 */
[----:B0-----:R-:W-:Y:S02]  /*10360*/  @!P0 IMAD.MOV.U32 R120, RZ, RZ, R217 ;  /* 0x000000ffff788224 */ /* 0x001fe400078e00d9 */
[----:B------:R-:W-:-:S05]  /*10370*/  @!P0 IMAD.MOV.U32 R121, RZ, RZ, R98 ;  /* 0x000000ffff798224 */ /* 0x000fca00078e0062 */
[----:B------:R0:W2:Y:S02]  /*10380*/  @!P0 LDG.E.U16 R149, desc[UR18][R120.64] ;  /* 0x0000001278958981 */ /* 0x0000a4000c1e1500 */
[----:B0-----:R-:W-:Y:S01]  /*10390*/  LOP3.LUT R121, R2, 0x20, RZ, 0x3c, !PT ;  /* 0x0000002002797812 */ /* 0x001fe200078e3cff */
[----:B------:R-:W-:-:S04]  /*103a0*/  @!P0 IMAD.MOV.U32 R120, RZ, RZ, R250 ;  /* 0x000000ffff788224 */ /* 0x000fc800078e00fa */
[----:B------:R0:W-:Y:S02]  /*103b0*/  STS.U16 [R121+UR7+0x100], R152 ;  /* 0x0001009879007988 */ /* 0x0001e40008000407 */
[----:B0-----:R-:W-:-:S05]  /*103c0*/  @!P0 IMAD.MOV.U32 R121, RZ, RZ, R202 ;  /* 0x000000ffff798224 */ /* 0x001fca00078e00ca */
[----:B------:R0:W2:Y:S01]  /*103d0*/  @!P0 LDG.E.U16 R151, desc[UR18][R120.64] ;  /* 0x0000001278978981 */ /* 0x0000a2000c1e1500 */
[----:B------:R-:W-:Y:S02]  /*103e0*/  PRMT R152, RZ, 0x7610, R152 ;  /* 0x00007610ff987816 */ /* 0x000fe40000000098 */
[----:B0-----:R-:W-:Y:S01]  /*103f0*/  LOP3.LUT R121, R2, 0x20, RZ, 0x3c, !PT ;  /* 0x0000002002797812 */ /* 0x001fe200078e3cff */
[----:B------:R-:W-:-:S04]  /*10400*/  @!P0 IMAD.MOV.U32 R120, RZ, RZ, R234 ;  /* 0x000000ffff788224 */ /* 0x000fc800078e00ea */
[----:B------:R0:W-:Y:S02]  /*10410*/  STS.U16 [R121+UR7+0x500], R155 ;  /* 0x0005009b79007988 */ /* 0x0001e40008000407 */
[----:B0-----:R-:W-:-:S05]  /*10420*/  @!P0 IMAD.MOV.U32 R121, RZ, RZ, R16 ;  /* 0x000000ffff798224 */ /* 0x001fca00078e0010 */
[----:B------:R0:W2:Y:S01]  /*10430*/  @!P0 LDG.E.U16 R152, desc[UR18][R120.64] ;  /* 0x0000001278988981 */ /* 0x0000a2000c1e1500 */
[----:B------:R-:W-:Y:S02]  /*10440*/  PRMT R155, RZ, 0x7610, R155 ;  /* 0x00007610ff9b7816 */ /* 0x000fe4000000009b */
[----:B0-----:R-:W-:Y:S01]  /*10450*/  LOP3.LUT R121, R2, 0x20, RZ, 0x3c, !PT ;  /* 0x0000002002797812 */ /* 0x001fe200078e3cff */
[----:B---3--:R-:W-:-:S04]  /*10460*/  @!P0 IMAD.MOV.U32 R120, RZ, RZ, R204 ;  /* 0x000000ffff788224 */ /* 0x008fc800078e00cc */
[----:B------:R0:W-:Y:S02]  /*10470*/  STS.U16 [R121+UR7+0x900], R156 ;  /* 0x0009009c79007988 */ /* 0x0001e40008000407 */
[----:B0-----:R-:W-:-:S05]  /*10480*/  @!P0 IMAD.MOV.U32 R121, RZ, RZ, R11 ;  /* 0x000000ffff798224 */ /* 0x001fca00078e000b */
[----:B------:R0:W3:Y:S01]  /*10490*/  @!P0 LDG.E.U16 R155, desc[UR18][R120.64] ;  /* 0x00000012789b8981 */ /* 0x0000e2000c1e1500 */
[----:B------:R-:W-:Y:S02]  /*104a0*/  PRMT R156, RZ, 0x7610, R156 ;  /* 0x00007610ff9c7816 */ /* 0x000fe4000000009c */
[----:B0-----:R-:W-:Y:S01]  /*104b0*/  LOP3.LUT R121, R2, 0x20, RZ, 0x3c, !PT ;  /* 0x0000002002797812 */ /* 0x001fe200078e3cff */
[----:B------:R-:W-:-:S04]  /*104c0*/  @!P0 IMAD.MOV.U32 R120, RZ, RZ, R241 ;  /* 0x000000ffff788224 */ /* 0x000fc800078e00f1 */
        /* <DEDUP_REMOVED lines=89> */
[----:B----4-:R-:W-:-:S04]  /*10a60*/  @!P0 IMAD.MOV.U32 R120, RZ, RZ, R220 ;  /* 0x000000ffff788224 */ /* 0x010fc800078e00dc */
[----:B------:R0:W-:Y:S02]  /*10a70*/  STS.U16 [R121+UR7+0x980], R190 ;  /* 0x000980be79007988 */ /* 0x0001e40008000407 */
[----:B0-----:R-:W-:Y:S01]  /*10a80*/  LOP3.LUT R190, R2, 0x30, RZ, 0x3c, !PT ;  /* 0x0000003002be7812 */ /* 0x001fe200078e3cff */
[----:B------:R-:W-:-:S04]  /*10a90*/  @!P0 IMAD.MOV.U32 R121, RZ, RZ, R192 ;  /* 0x000000ffff798224 */ /* 0x000fc800078e00c0 */
[----:B------:R0:W-:Y:S04]  /*10aa0*/  STS.U16 [R190+UR7+0xd80], R189 ;  /* 0x000d80bdbe007988 */ /* 0x0001e80008000407 */
[----:B------:R1:W4:Y:S01]  /*10ab0*/  @!P0 LDG.E.U16 R188, desc[UR18][R120.64] ;  /* 0x0000001278bc8981 */ /* 0x000322000c1e1500 */
[----:B0-----:R-:W-:Y:S01]  /*10ac0*/  PRMT R189, RZ, 0x7610, R189 ;  /* 0x00007610ffbd7816 */ /* 0x001fe200000000bd */
[----:B-1----:R-:W-:Y:S02]  /*10ad0*/  @!P0 IMAD.MOV.U32 R120, RZ, RZ, R239 ;  /* 0x000000ffff788224 */ /* 0x002fe400078e00ef */
[----:B------:R-:W-:Y:S01]  /*10ae0*/  @!P0 IMAD.MOV.U32 R121, RZ, RZ, R238 ;  /* 0x000000ffff798224 */ /* 0x000fe200078e00ee */
        /* <DEDUP_REMOVED lines=25> */
[----:B------:R-:W-:Y:S04]  /*10c80*/  STS.U16 [R190+UR7+0x2580], R177 ;  /* 0x002580b1be007988 */ /* 0x000fe80008000407 */
[----:B------:R0:W4:Y:S04]  /*10c90*/  @!P0 LDG.E.U16 R178, desc[UR18][R120.64] ;  /* 0x0000001278b28981 */ /* 0x000128000c1e1500 */
[----:B------:R-:W-:Y:S04]  /*10ca0*/  STS.U16 [R190+UR7+0x2980], R174 ;  /* 0x002980aebe007988 */ /* 0x000fe80008000407 */
[----:B------:R-:W-:Y:S01]  /*10cb0*/  STS.U16 [R190+UR7+0x2d80], R172 ;  /* 0x002d80acbe007988 */ /* 0x000fe20008000407 */
[----:B0-----:R-:W-:-:S03]  /*10cc0*/  LOP3.LUT R121, R2, 0x40, RZ, 0x3c, !PT ;  /* 0x0000004002797812 */ /* 0x001fc600078e3cff */
[----:B------:R-:W-:Y:S04]  /*10cd0*/  STS.U16 [R190+UR7+0x3180], R171 ;  /* 0x003180abbe007988 */ /* 0x000fe80008000407 */
[----:B------:R-:W-:Y:S04]  /*10ce0*/  STS.U16 [R190+UR7+0x3580], R168 ;  /* 0x003580a8be007988 */ /* 0x000fe80008000407 */
[----:B------:R-:W-:Y:S04]  /*10cf0*/  STS.U16 [R190+UR7+0x3980], R167 ;  /* 0x003980a7be007988 */ /* 0x000fe80008000407 */
[----:B------:R0:W-:Y:S04]  /*10d00*/  STS.U16 [R190+UR7+0x3d80], R164 ;  /* 0x003d80a4be007988 */ /* 0x0001e80008000407 */
        /* <DEDUP_REMOVED lines=8> */
[----:B0-----:R-:W-:-:S03]  /*10d90*/  LOP3.LUT R190, R2, 0x50, RZ, 0x3c, !PT ;  /* 0x0000005002be7812 */ /* 0x001fc600078e3cff */
        /* <DEDUP_REMOVED lines=16> */
[----:B------:R-:W-:-:S03]  /*10ea0*/  LOP3.LUT R120, R2, 0x60, RZ, 0x3c, !PT ;  /* 0x0000006002787812 */ /* 0x000fc600078e3cff */
[----:B------:R-:W-:Y:S04]  /*10eb0*/  STS.U16 [R190+UR7+0x2280], R132 ;  /* 0x00228084be007988 */ /* 0x000fe80008000407 */
[----:B------:R-:W-:Y:S04]  /*10ec0*/  STS.U16 [R190+UR7+0x2680], R133 ;  /* 0x00268085be007988 */ /* 0x000fe80008000407 */
[----:B------:R-:W-:Y:S04]  /*10ed0*/  STS.U16 [R190+UR7+0x2a80], R130 ;  /* 0x002a8082be007988 */ /* 0x000fe80008000407 */
[----:B------:R-:W-:Y:S04]  /*10ee0*/  STS.U16 [R190+UR7+0x2e80], R131 ;  /* 0x002e8083be007988 */ /* 0x000fe80008000407 */
[----:B------:R-:W-:Y:S04]  /*10ef0*/  STS.U16 [R190+UR7+0x3280], R128 ;  /* 0x00328080be007988 */ /* 0x000fe80008000407 */
[----:B------:R-:W-:Y:S04]  /*10f00*/  STS.U16 [R190+UR7+0x3680], R129 ;  /* 0x00368081be007988 */ /* 0x000fe80008000407 */
[----:B------:R-:W-:Y:S04]  /*10f10*/  STS.U16 [R190+UR7+0x3a80], R126 ;  /* 0x003a807ebe007988 */ /* 0x000fe80008000407 */
[----:B--2---:R-:W-:Y:S04]  /*10f20*/  STS.U16 [R190+UR7+0x3e80], R127 ;  /* 0x003e807fbe007988 */ /* 0x004fe80008000407 */
        /* <DEDUP_REMOVED lines=8> */
[----:B---3--:R-:W-:Y:S04]  /*10fb0*/  STS.U16 [R120+UR7+0x2300], R155 ;  /* 0x0023009b78007988 */ /* 0x008fe80008000407 */
[----:B------:R-:W-:Y:S04]  /*10fc0*/  STS.U16 [R120+UR7+0x2700], R156 ;  /* 0x0027009c78007988 */ /* 0x000fe80008000407 */
[----:B------:R-:W-:Y:S04]  /*10fd0*/  STS.U16 [R120+UR7+0x2b00], R160 ;  /* 0x002b00a078007988 */ /* 0x000fe80008000407 */
[----:B------:R-:W-:Y:S04]  /*10fe0*/  STS.U16 [R120+UR7+0x2f00], R163 ;  /* 0x002f00a378007988 */ /* 0x000fe80008000407 */
[----:B------:R-:W-:Y:S04]  /*10ff0*/  STS.U16 [R120+UR7+0x3300], R165 ;  /* 0x003300a578007988 */ /* 0x000fe80008000407 */
[----:B------:R-:W-:Y:S04]  /*11000*/  STS.U16 [R120+UR7+0x3700], R166 ;  /* 0x003700a678007988 */ /* 0x000fe80008000407 */
[----:B------:R-:W-:Y:S04]  /*11010*/  STS.U16 [R120+UR7+0x3b00], R169 ;  /* 0x003b00a978007988 */ /* 0x000fe80008000407 */
[----:B------:R1:W-:Y:S04]  /*11020*/  STS.U16 [R120+UR7+0x3f00], R170 ;  /* 0x003f00aa78007988 */ /* 0x0003e80008000407 */
[----:B0-----:R-:W2:Y:S04]  /*11030*/  LDL R119, [R1+0x444] ;  /* 0x0004440001777983 */ /* 0x001ea80000100800 */
[----:B-1----:R-:W3:Y:S04]  /*11040*/  LDL.LU R120, [R1+0x234] ;  /* 0x0002340001787983 */ /* 0x002ee80000300800 */
[----:B------:R-:W4:Y:S04]  /*11050*/  LDL.LU R121, [R1+0x41c] ;  /* 0x00041c0001797983 */ /* 0x000f280000300800 */
[----:B------:R-:W2:Y:S04]  /*11060*/  LDL.LU R157, [R1+0x418] ;  /* 0x00041800019d7983 */ /* 0x000ea80000300800 */
        /* <DEDUP_REMOVED lines=13> */
[----:B------:R-:W2:Y:S01]  /*11140*/  LDL.LU R154, [R1+0x404] ;  /* 0x00040400019a7983 */ /* 0x000ea20000300800 */
[----:B---3--:R-:W-:-:S02]  /*11150*/  IADD3 R120, P1, R120, UR45, RZ ;  /* 0x0000002d78787c10 */ /* 0x008fc4000ff3e0ff */
[----:B----4-:R-:W-:-:S03]  /*11160*/  IADD3 R121, P4, R121, UR45, RZ ;  /* 0x0000002d79797c10 */ /* 0x010fc6000ff9e0ff */
[----:B------:R0:W-:Y:S01]  /*11170*/  STL [R1+0x234], R120 ;  /* 0x0002347801007387 */ /* 0x0001e20000100800 */
[----:B--2---:R-:W-:Y:S02]  /*11180*/  IADD3 R157, P3, R157, UR45, RZ ;  /* 0x0000002d9d9d7c10 */ /* 0x004fe4000ff7e0ff */
[----:B------:R-:W-:Y:S01]  /*11190*/  IADD3 R190, P6, R190, UR45, RZ ;  /* 0x0000002dbebe7c10 */ /* 0x000fe2000ffde0ff */
[----:B0-----:R-:W2:Y:S04]  /*111a0*/  LDL.LU R120, [R1+0x3d8] ;  /* 0x0003d80001787983 */ /* 0x001ea80000300800 */
[----:B------:R-:W3:Y:S04]  /*111b0*/  LDL.LU R162, [R1+0x3fc] ;  /* 0x0003fc0001a27983 */ /* 0x000ee80000300800 */
[----:B------:R0:W-:Y:S01]  /*111c0*/  STL [R1+0x41c], R121 ;  /* 0x00041c7901007387 */ /* 0x0001e20000100800 */
[----:B------:R-:W-:-:S02]  /*111d0*/  IADD3 R172, P2, R172, UR45, RZ ;  /* 0x0000002dacac7c10 */ /* 0x000fc4000ff5e0ff */
[----:B------:R-:W-:Y:S01]  /*111e0*/  IADD3 R161, P5, R161, UR45, RZ ;  /* 0x0000002da1a17c10 */ /* 0x000fe2000ffbe0ff */
[----:B0-----:R-:W4:Y:S04]  /*111f0*/  LDL.LU R121, [R1+0x3d0] ;  /* 0x0003d00001797983 */ /* 0x001f280000300800 */
[----:B------:R0:W-:Y:S01]  /*11200*/  STL [R1+0x414], R190 ;  /* 0x000414be01007387 */ /* 0x0001e20000100800 */
[----:B------:R-:W-:Y:S02]  /*11210*/  IADD3.X R164, R164, UR17, RZ, P1, !PT ;  /* 0x00000011a4a47c10 */ /* 0x000fe40008ffe4ff */
[----:B------:R-:W-:Y:S02]  /*11220*/  IADD3.X R168, R168, UR17, RZ, P4, !PT ;  /* 0x00000011a8a87c10 */ /* 0x000fe4000a7fe4ff */
[----:B------:R-:W-:Y:S01]  /*11230*/  IADD3 R167, P1, R167, UR45, RZ ;  /* 0x0000002da7a77c10 */ /* 0x000fe2000ff3e0ff */
[----:B0-----:R-:W4:Y:S04]  /*11240*/  LDL.LU R190, [R1+0x3f4] ;  /* 0x0003f40001be7983 */ /* 0x001f280000300800 */
[----:B------:R-:W-:Y:S04]  /*11250*/  STL [R1+0x418], R157 ;  /* 0x0004189d01007387 */ /* 0x000fe80000100800 */
[----:B------:R0:W-:Y:S01]  /*11260*/  STL [R1+0x408], R172 ;  /* 0x000408ac01007387 */ /* 0x0001e20000100800 */
[----:B------:R-:W-:-:S03]  /*11270*/  IADD3 R174, P4, R174, UR45, RZ ;  /* 0x0000002daeae7c10 */ /* 0x000fc6000ff9e0ff */
[----:B0-----:R-:W4:Y:S04]  /*11280*/  LDL.LU R172, [R1+0x3c8] ;  /* 0x0003c80001ac7983 */ /* 0x001f280000300800 */
[----:B------:R-:W-:Y:S04]  /*11290*/  STL [R1+0x410], R161 ;  /* 0x000410a101007387 */ /* 0x000fe80000100800 */
[----:B------:R-:W4:Y:S04]  /*112a0*/  LDL.LU R191, [R1+0x3ec] ;  /* 0x0003ec0001bf7983 */ /* 0x000f280000300800 */
[----:B------:R-:W-:Y:S04]  /*112b0*/  STL [R1+0x228], R164 ;  /* 0x000228a401007387 */ /* 0x000fe80000100800 */
[----:B------:R0:W-:Y:S04]  /*112c0*/  STL [R1+0x230], R168 ;  /* 0x000230a801007387 */ /* 0x0001e80000100800 */
[----:B------:R1:W-:Y:S04]  /*112d0*/  STL [R1+0x400], R167 ;  /* 0x000400a701007387 */ /* 0x0003e80000100800 */
[----:B0-----:R-:W4:Y:S04]  /*112e0*/  LDL.LU R168, [R1+0x3c0] ;  /* 0x0003c00001a87983 */ /* 0x001f280000300800 */
[----:B------:R-:W4:Y:S04]  /*112f0*/  LDL.LU R148, [R1+0x3e4] ;  /* 0x0003e40001947983 */ /* 0x000f280000300800 */
[----:B------:R-:W4:Y:S04]  /*11300*/  LDL.LU R157, [R1+0x3b8] ;  /* 0x0003b800019d7983 */ /* 0x000f280000300800 */
[----:B------:R-:W4:Y:S04]  /*11310*/  LDL.LU R161, [R1+0x3dc] ;  /* 0x0003dc0001a17983 */ /* 0x000f280000300800 */
[----:B------:R0:W-:Y:S01]  /*11320*/  STL [R1+0x3f8], R174 ;  /* 0x0003f8ae01007387 */ /* 0x0001e20000100800 */
[----:B------:R-:W-:-:S03]  /*11330*/  IADD3.X R177, R177, UR17, RZ, P3, !PT ;  /* 0x00000011b1b17c10 */ /* 0x000fc60009ffe4ff */
[----:B------:R-:W4:Y:S04]  /*11340*/  LDL.LU R164, [R1+0x3b0] ;  /* 0x0003b00001a47983 */ /* 0x000f280000300800 */
[----:B-1----:R-:W4:Y:S04]  /*11350*/  LDL.LU R167, [R1+0x3d4] ;  /* 0x0003d40001a77983 */ /* 0x002f280000300800 */
[----:B0-----:R-:W4:Y:S04]  /*11360*/  LDL.LU R174, [R1+0x3a8] ;  /* 0x0003a80001ae7983 */ /* 0x001f280000300800 */
[----:B------:R0:W-:Y:S04]  /*11370*/  STL [R1+0x22c], R177 ;  /* 0x00022cb101007387 */ /* 0x0001e80000100800 */
[----:B0-----:R-:W4:Y:S01]  /*11380*/  LDL.LU R177, [R1+0x3cc] ;  /* 0x0003cc0001b17983 */ /* 0x001f220000300800 */
[----:B------:R-:W-:-:S02]  /*11390*/  IADD3 R159, P3, R159, UR45, RZ ;  /* 0x0000002d9f9f7c10 */ /* 0x000fc4000ff7e0ff */
[----:B------:R-:W-:Y:S02]  /*113a0*/  IADD3.X R158, R158, UR17, RZ, P6, !PT ;  /* 0x000000119e9e7c10 */ /* 0x000fe4000b7fe4ff */
[----:B------:R-:W-:Y:S02]  /*113b0*/  IADD3.X R153, R153, UR17, RZ, P5, !PT ;  /* 0x0000001199997c10 */ /* 0x000fe4000affe4ff */
[----:B------:R-:W-:Y:S02]  /*113c0*/  IADD3 R171, P5, R171, UR45, RZ ;  /* 0x0000002dabab7c10 */ /* 0x000fe4000ffbe0ff */
[----:B------:R-:W-:Y:S01]  /*113d0*/  IADD3 R150, P6, R150, UR45, RZ ;  /* 0x0000002d96967c10 */ /* 0x000fe2000ffde0ff */
[----:B------:R-:W-:Y:S01]  /*113e0*/  STL [R1+0x3f0], R159 ;  /* 0x0003f09f01007387 */ /* 0x000fe20000100800 */
[----:B------:R-:W-:-:S03]  /*113f0*/  IADD3.X R154, R154, UR17, RZ, P2, !PT ;  /* 0x000000119a9a7c10 */ /* 0x000fc600097fe4ff */
[----:B------:R-:W-:Y:S04]  /*11400*/  STL [R1+0x224], R158 ;  /* 0x0002249e01007387 */ /* 0x000fe80000100800 */
[----:B------:R0:W-:Y:S04]  /*11410*/  STL [R1+0x3e0], R171 ;  /* 0x0003e0ab01007387 */ /* 0x0001e80000100800 */
[----:B------:R-:W-:Y:S04]  /*11420*/  STL [R1+0x3e8], R150 ;  /* 0x0003e89601007387 */ /* 0x000fe80000100800 */
[----:B0-----:R-:W4:Y:S04]  /*11430*/  LDL.LU R171, [R1+0x3a0] ;  /* 0x0003a00001ab7983 */ /* 0x001f280000300800 */
[----:B------:R-:W-:Y:S01]  /*11440*/  STL [R1+0x40c], R153 ;  /* 0x00040c9901007387 */ /* 0x000fe20000100800 */
[----:B--2---:R-:W-:-:S02]  /*11450*/  IADD3 R120, P2, R120, UR45, RZ ;  /* 0x0000002d78787c10 */ /* 0x004fc4000ff5e0ff */
[----:B---3--:R-:W-:-:S03]  /*11460*/  IADD3.X R162, R162, UR17, RZ, P1, !PT ;  /* 0x00000011a2a27c10 */ /* 0x008fc60008ffe4ff */
[----:B------:R0:W-:Y:S04]  /*11470*/  STL [R1+0x3d8], R120 ;  /* 0x0003d87801007387 */ /* 0x0001e80000100800 */
[----:B0-----:R-:W2:Y:S01]  /*11480*/  LDL.LU R120, [R1+0x3c4] ;  /* 0x0003c40001787983 */ /* 0x001ea20000300800 */
[----:B----4-:R-:W-:-:S03]  /*11490*/  IADD3 R121, P1, R121, UR45, RZ ;  /* 0x0000002d79797c10 */ /* 0x010fc6000ff3e0ff */
[----:B------:R-:W-:Y:S04]  /*114a0*/  STL [R1+0x404], R154 ;  /* 0x0004049a01007387 */ /* 0x000fe80000100800 */
[----:B------:R-:W3:Y:S04]  /*114b0*/  LDL.LU R150, [R1+0x398] ;  /* 0x0003980001967983 */ /* 0x000ee80000300800 */
[----:B------:R0:W-:Y:S01]  /*114c0*/  STL [R1+0x3d0], R121 ;  /* 0x0003d07901007387 */ /* 0x0001e20000100800 */
[----:B------:R-:W-:-:S03]  /*114d0*/  IADD3.X R190, R190, UR17, RZ, P4, !PT ;  /* 0x00000011bebe7c10 */ /* 0x000fc6000a7fe4ff */
[----:B------:R-:W-:Y:S04]  /*114e0*/  STL [R1+0x3fc], R162 ;  /* 0x0003fca201007387 */ /* 0x000fe80000100800 */
[----:B0-----:R-:W4:Y:S04]  /*114f0*/  LDL.LU R121, [R1+0x3bc] ;  /* 0x0003bc0001797983 */ /* 0x001f280000300800 */
[----:B------:R-:W4:Y:S04]  /*11500*/  LDL.LU R153, [R1+0x390] ;  /* 0x0003900001997983 */ /* 0x000f280000300800 */
[----:B------:R0:W-:Y:S01]  /*11510*/  STL [R1+0x3f4], R190 ;  /* 0x0003f4be01007387 */ /* 0x0001e20000100800 */
[----:B------:R-:W-:-:S03]  /*11520*/  IADD3 R172, P4, R172, UR45, RZ ;  /* 0x0000002dacac7c10 */ /* 0x000fc6000ff9e0ff */
[----:B0-----:R-:W4:Y:S04]  /*11530*/  LDL.LU R190, [R1+0x3b4] ;  /* 0x0003b40001be7983 */ /* 0x001f280000300800 */
[----:B------:R-:W4:Y:S01]  /*11540*/  LDL.LU R154, [R1+0x388] ;  /* 0x00038800019a7983 */ /* 0x000f220000300800 */
[----:B------:R-:W-:-:S03]  /*11550*/  IADD3.X R191, R191, UR17, RZ, P3, !PT ;  /* 0x00000011bfbf7c10 */ /* 0x000fc60009ffe4ff */
[----:B------:R-:W4:Y:S04]  /*11560*/  LDL.LU R162, [R1+0x3ac] ;  /* 0x0003ac0001a27983 */ /* 0x000f280000300800 */
[----:B------:R0:W-:Y:S01]  /*11570*/  STL [R1+0x3c8], R172 ;  /* 0x0003c8ac01007387 */ /* 0x0001e20000100800 */
[----:B------:R-:W-:-:S03]  /*11580*/  IADD3 R168, P3, R168, UR45, RZ ;  /* 0x0000002da8a87c10 */ /* 0x000fc6000ff7e0ff */
[----:B0-----:R-:W4:Y:S01]  /*11590*/  LDL.LU R172, [R1+0x380] ;  /* 0x0003800001ac7983 */ /* 0x001f220000300800 */
[----:B------:R-:W-:-:S03]  /*115a0*/  IADD3.X R148, R148, UR17, RZ, P6, !PT ;  /* 0x0000001194947c10 */ /* 0x000fc6000b7fe4ff */
[----:B------:R0:W-:Y:S01]  /*115b0*/  STL [R1+0x3c0], R168 ;  /* 0x0003c0a801007387 */ /* 0x0001e20000100800 */
[----:B------:R-:W-:Y:S02]  /*115c0*/  IADD3 R157, P6, R157, UR45, RZ ;  /* 0x0000002d9d9d7c10 */ /* 0x000fe4000ffde0ff */
[----:B------:R-:W-:Y:S01]  /*115d0*/  IADD3.X R161, R161, UR17, RZ, P5, !PT ;  /* 0x00000011a1a17c10 */ /* 0x000fe2000affe4ff */
[----:B0-----:R-:W4:Y:S04]  /*115e0*/  LDL.LU R168, [R1+0x3a4] ;  /* 0x0003a40001a87983 */ /* 0x001f280000300800 */
[----:B------:R-:W-:Y:S01]  /*115f0*/  STL [R1+0x3ec], R191 ;  /* 0x0003ecbf01007387 */ /* 0x000fe20000100800 */
[----:B------:R-:W-:Y:S02]  /*11600*/  IADD3 R164, P5, R164, UR45, RZ ;  /* 0x0000002da4a47c10 */ /* 0x000fe4000ffbe0ff */
[----:B------:R-:W-:Y:S01]  /*11610*/  IADD3.X R167, R167, UR17, RZ, P2, !PT ;  /* 0x00000011a7a77c10 */ /* 0x000fe200097fe4ff */
[----:B------:R-:W-:Y:S01]  /*11620*/  STL [R1+0x3e4], R148 ;  /* 0x0003e49401007387 */ /* 0x000fe20000100800 */
[----:B------:R-:W-:-:S03]  /*11630*/  IADD3 R174, P2, R174, UR45, RZ ;  /* 0x0000002daeae7c10 */ /* 0x000fc6000ff5e0ff */
[----:B------:R-:W-:Y:S04]  /*11640*/  STL [R1+0x3b8], R157 ;  /* 0x0003b89d01007387 */ /* 0x000fe80000100800 */
[----:B------:R-:W-:Y:S04]  /*11650*/  STL [R1+0x3dc], R161 ;  /* 0x0003dca101007387 */ /* 0x000fe80000100800 */
[----:B------:R0:W-:Y:S04]  /*11660*/  STL [R1+0x3a8], R174 ;  /* 0x0003a8ae01007387 */ /* 0x0001e80000100800 */
[----:B------:R-:W-:Y:S01]  /*11670*/  STL [R1+0x3b0], R164 ;  /* 0x0003b0a401007387 */ /* 0x000fe20000100800 */
[----:B------:R-:W-:-:S03]  /*11680*/  IADD3.X R177, R177, UR17, RZ, P1, !PT ;  /* 0x00000011b1b17c10 */ /* 0x000fc60008ffe4ff */
[----:B0-----:R-:W4:Y:S04]  /*11690*/  LDL.LU R174, [R1+0x378] ;  /* 0x0003780001ae7983 */ /* 0x001f280000300800 */
[----:B------:R-:W-:Y:S04]  /*116a0*/  STL [R1+0x3d4], R167 ;  /* 0x0003d4a701007387 */ /* 0x000fe80000100800 */
[----:B------:R-:W4:Y:S04]  /*116b0*/  LDL.LU R159, [R1+0x39c] ;  /* 0x00039c00019f7983 */ /* 0x000f280000300800 */
[----:B------:R-:W4:Y:S04]  /*116c0*/  LDL.LU R158, [R1+0x370] ;  /* 0x00037000019e7983 */ /* 0x000f280000300800 */
[----:B------:R-:W4:Y:S04]  /*116d0*/  LDL.LU R157, [R1+0x394] ;  /* 0x00039400019d7983 */ /* 0x000f280000300800 */
[----:B------:R0:W-:Y:S04]  /*116e0*/  STL [R1+0x3cc], R177 ;  /* 0x0003ccb101007387 */ /* 0x0001e80000100800 */
[----:B------:R-:W4:Y:S04]  /*116f0*/  LDL.LU R161, [R1+0x368] ;  /* 0x0003680001a17983 */ /* 0x000f280000300800 */
[----:B0-----:R-:W4:Y:S01]  /*11700*/  LDL.LU R177, [R1+0x38c] ;  /* 0x00038c0001b17983 */ /* 0x001f220000300800 */
[----:B------:R-:W-:-:S03]  /*11710*/  IADD3 R171, P1, R171, UR45, RZ ;  /* 0x0000002dabab7c10 */ /* 0x000fc6000ff3e0ff */
[----:B------:R-:W4:Y:S04]  /*11720*/  LDL.LU R164, [R1+0x360] ;  /* 0x0003600001a47983 */ /* 0x000f280000300800 */
[----:B------:R0:W-:Y:S04]  /*11730*/  STL [R1+0x3a0], R171 ;  /* 0x0003a0ab01007387 */ /* 0x0001e80000100800 */
[----:B0-----:R-:W4:Y:S04]  /*11740*/  LDL.LU R171, [R1+0x384] ;  /* 0x0003840001ab7983 */ /* 0x001f280000300800 */
[----:B------:R-:W4:Y:S01]  /*11750*/  LDL.LU R167, [R1+0x358] ;  /* 0x0003580001a77983 */ /* 0x000f220000300800 */
[----:B--2---:R-:W-:-:S05]  /*11760*/  IADD3.X R120, R120, UR17, RZ, P4, !PT ;  /* 0x0000001178787c10 */ /* 0x004fca000a7fe4ff */
[----:B------:R0:W-:Y:S01]  /*11770*/  STL [R1+0x3c4], R120 ;  /* 0x0003c47801007387 */ /* 0x0001e20000100800 */
[----:B---3--:R-:W-:-:S03]  /*11780*/  IADD3 R150, P4, R150, UR45, RZ ;  /* 0x0000002d96967c10 */ /* 0x008fc6000ff9e0ff */
[----:B0-----:R-:W2:Y:S01]  /*11790*/  LDL.LU R120, [R1+0x37c] ;  /* 0x00037c0001787983 */ /* 0x001ea20000300800 */
[----:B----4-:R-:W-:Y:S02]  /*117a0*/  IADD3.X R121, R121, UR17, RZ, P3, !PT ;  /* 0x0000001179797c10 */ /* 0x010fe40009ffe4ff */
[----:B------:R-:W-:-:S03]  /*117b0*/  IADD3 R153, P3, R153, UR45, RZ ;  /* 0x0000002d99997c10 */ /* 0x000fc6000ff7e0ff */
[----:B------:R0:W-:Y:S04]  /*117c0*/  STL [R1+0x3bc], R121 ;  /* 0x0003bc7901007387 */ /* 0x0001e80000100800 */
[----:B0-----:R-:W3:Y:S01]  /*117d0*/  LDL.LU R121, [R1+0x350] ;  /* 0x0003500001797983 */ /* 0x001ee20000300800 */
[----:B------:R-:W-:-:S03]  /*117e0*/  IADD3.X R190, R190, UR17, RZ, P6, !PT ;  /* 0x00000011bebe7c10 */ /* 0x000fc6000b7fe4ff */
[----:B------:R-:W-:Y:S01]  /*117f0*/  STL [R1+0x398], R150 ;  /* 0x0003989601007387 */ /* 0x000fe20000100800 */
[----:B------:R-:W-:-:S03]  /*11800*/  IADD3 R154, P6, R154, UR45, RZ ;  /* 0x0000002d9a9a7c10 */ /* 0x000fc6000ffde0ff */
[----:B------:R0:W-:Y:S01]  /*11810*/  STL [R1+0x3b4], R190 ;  /* 0x0003b4be01007387 */ /* 0x0001e20000100800 */
[----:B------:R-:W-:-:S03]  /*11820*/  IADD3.X R162, R162, UR17, RZ, P5, !PT ;  /* 0x00000011a2a27c10 */ /* 0x000fc6000affe4ff */
[----:B0-----:R-:W4:Y:S04]  /*11830*/  LDL.LU R190, [R1+0x374] ;  /* 0x0003740001be7983 */ /* 0x001f280000300800 */
[----:B------:R-:W-:Y:S01]  /*11840*/  STL [R1+0x390], R153 ;  /* 0x0003909901007387 */ /* 0x000fe20000100800 */
[----:B------:R-:W-:-:S03]  /*11850*/  IADD3 R172, P5, R172, UR45, RZ ;  /* 0x0000002dacac7c10 */ /* 0x000fc6000ffbe0ff */
[----:B------:R-:W4:Y:S04]  /*11860*/  LDL.LU R191, [R1+0x348] ;  /* 0x0003480001bf7983 */ /* 0x000f280000300800 */
[----:B------:R-:W-:Y:S04]  /*11870*/  STL [R1+0x388], R154 ;  /* 0x0003889a01007387 */ /* 0x000fe80000100800 */
[----:B------:R0:W-:Y:S04]  /*11880*/  STL [R1+0x380], R172 ;  /* 0x000380ac01007387 */ /* 0x0001e80000100800 */
[----:B------:R1:W-:Y:S01]  /*11890*/  STL [R1+0x3ac], R162 ;  /* 0x0003aca201007387 */ /* 0x0003e20000100800 */
[----:B------:R-:W-:-:S03]  /*118a0*/  IADD3.X R168, R168, UR17, RZ, P2, !PT ;  /* 0x00000011a8a87c10 */ /* 0x000fc600097fe4ff */
[----:B0-----:R-:W4:Y:S04]  /*118b0*/  LDL.LU R172, [R1+0x36c] ;  /* 0x00036c0001ac7983 */ /* 0x001f280000300800 */
[----:B------:R-:W4:Y:S04]  /*118c0*/  LDL.LU R148, [R1+0x340] ;  /* 0x0003400001947983 */ /* 0x000f280000300800 */
[----:B------:R-:W4:Y:S04]  /*118d0*/  LDL.LU R150, [R1+0x364] ;  /* 0x0003640001967983 */ /* 0x000f280000300800 */
[----:B------:R-:W4:Y:S04]  /*118e0*/  LDL.LU R153, [R1+0x338] ;  /* 0x0003380001997983 */ /* 0x000f280000300800 */
[----:B------:R0:W-:Y:S04]  /*118f0*/  STL [R1+0x3a4], R168 ;  /* 0x0003a4a801007387 */ /* 0x0001e80000100800 */
[----:B------:R-:W4:Y:S04]  /*11900*/  LDL.LU R154, [R1+0x35c] ;  /* 0x00035c00019a7983 */ /* 0x000f280000300800 */
[----:B-1----:R-:W4:Y:S01]  /*11910*/  LDL.LU R162, [R1+0x330] ;  /* 0x0003300001a27983 */ /* 0x002f220000300800 */
[----:B------:R-:W-:-:S03]  /*11920*/  IADD3 R174, P2, R174, UR45, RZ ;  /* 0x0000002daeae7c10 */ /* 0x000fc6000ff5e0ff */
[----:B0-----:R-:W4:Y:S04]  /*11930*/  LDL.LU R168, [R1+0x354] ;  /* 0x0003540001a87983 */ /* 0x001f280000300800 */
[----:B------:R0:W-:Y:S01]  /*11940*/  STL [R1+0x378], R174 ;  /* 0x000378ae01007387 */ /* 0x0001e20000100800 */
[----:B------:R-:W-:Y:S02]  /*11950*/  IADD3.X R159, R159, UR17, RZ, P1, !PT ;  /* 0x000000119f9f7c10 */ /* 0x000fe40008ffe4ff */
[----:B------:R-:W-:Y:S01]  /*11960*/  IADD3 R158, P1, R158, UR45, RZ ;  /* 0x0000002d9e9e7c10 */ /* 0x000fe2000ff3e0ff */
[----:B0-----:R-:W4:Y:S01]  /*11970*/  LDL.LU R174, [R1+0x328] ;  /* 0x0003280001ae7983 */ /* 0x001f220000300800 */
[----:B------:R-:W-:-:S03]  /*11980*/  IADD3.X R157, R157, UR17, RZ, P4, !PT ;  /* 0x000000119d9d7c10 */ /* 0x000fc6000a7fe4ff */
[----:B------:R-:W-:Y:S04]  /*11990*/  STL [R1+0x39c], R159 ;  /* 0x00039c9f01007387 */ /* 0x000fe80000100800 */
[----:B------:R-:W-:Y:S01]  /*119a0*/  STL [R1+0x370], R158 ;  /* 0x0003709e01007387 */ /* 0x000fe20000100800 */
[----:B------:R-:W-:-:S05]  /*119b0*/  IADD3.X R177, R177, UR17, RZ, P3, !PT ;  /* 0x00000011b1b17c10 */ /* 0x000fca0009ffe4ff */
[----:B------:R0:W-:Y:S04]  /*119c0*/  STL [R1+0x38c], R177 ;  /* 0x00038cb101007387 */ /* 0x0001e80000100800 */
[----:B------:R-:W-:Y:S04]  /*119d0*/  STL [R1+0x394], R157 ;  /* 0x0003949d01007387 */ /* 0x000fe80000100800 */
[----:B0-----:R-:W4:Y:S01]  /*119e0*/  LDL.LU R177, [R1+0x34c] ;  /* 0x00034c0001b17983 */ /* 0x001f220000300800 */
[----:B------:R-:W-:Y:S02]  /*119f0*/  IADD3 R161, P4, R161, UR45, RZ ;  /* 0x0000002da1a17c10 */ /* 0x000fe4000ff9e0ff */
[----:B------:R-:W-:-:S02]  /*11a00*/  IADD3.X R171, R171, UR17, RZ, P6, !PT ;  /* 0x00000011abab7c10 */ /* 0x000fc4000b7fe4ff */
[----:B------:R-:W-:Y:S01]  /*11a10*/  IADD3 R164, P3, R164, UR45, RZ ;  /* 0x0000002da4a47c10 */ /* 0x000fe2000ff7e0ff */
[----:B------:R-:W-:Y:S01]  /*11a20*/  STL [R1+0x368], R161 ;  /* 0x000368a101007387 */ /* 0x000fe20000100800 */
[----:B------:R-:W-:-:S03]  /*11a30*/  IADD3 R167, P6, R167, UR45, RZ ;  /* 0x0000002da7a77c10 */ /* 0x000fc6000ffde0ff */
[----:B------:R0:W-:Y:S04]  /*11a40*/  STL [R1+0x384], R171 ;  /* 0x000384ab01007387 */ /* 0x0001e80000100800 */
[----:B0-----:R-:W4:Y:S04]  /*11a50*/  LDL.LU R171, [R1+0x320] ;  /* 0x0003200001ab7983 */ /* 0x001f280000300800 */
[----:B------:R-:W-:Y:S04]  /*11a60*/  STL [R1+0x360], R164 ;  /* 0x000360a401007387 */ /* 0x000fe80000100800 */
[----:B------:R-:W4:Y:S01]  /*11a70*/  LDL.LU R157, [R1+0x344] ;  /* 0x00034400019d7983 */ /* 0x000f220000300800 */
[----:B--2---:R-:W-:-:S05]  /*11a80*/  IADD3.X R120, R120, UR17, RZ, P5, !PT ;  /* 0x0000001178787c10 */ /* 0x004fca000affe4ff */
[----:B------:R0:W-:Y:S04]  /*11a90*/  STL [R1+0x37c], R120 ;  /* 0x00037c7801007387 */ /* 0x0001e80000100800 */
[----:B------:R-:W-:Y:S04]  /*11aa0*/  STL [R1+0x358], R167 ;  /* 0x000358a701007387 */ /* 0x000fe80000100800 */
[----:B0-----:R-:W2:Y:S04]  /*11ab0*/  LDL.LU R120, [R1+0x318] ;  /* 0x0003180001787983 */ /* 0x001ea80000300800 */
[----:B------:R-:W2:Y:S01]  /*11ac0*/  LDL.LU R161, [R1+0x33c] ;  /* 0x00033c0001a17983 */ /* 0x000ea20000300800 */
[----:B---3--:R-:W-:-:S05]  /*11ad0*/  IADD3 R121, P5, R121, UR45, RZ ;  /* 0x0000002d79797c10 */ /* 0x008fca000ffbe0ff */
[----:B------:R0:W-:Y:S04]  /*11ae0*/  STL [R1+0x350], R121 ;  /* 0x0003507901007387 */ /* 0x0001e80000100800 */
[----:B0-----:R-:W3:Y:S01]  /*11af0*/  LDL.LU R121, [R1+0x310] ;  /* 0x0003100001797983 */ /* 0x001ee20000300800 */
[----:B----4-:R-:W-:-:S03]  /*11b00*/  IADD3.X R190, R190, UR17, RZ, P2, !PT ;  /* 0x00000011bebe7c10 */ /* 0x010fc600097fe4ff */
[----:B------:R-:W4:Y:S04]  /*11b10*/  LDL.LU R164, [R1+0x334] ;  /* 0x0003340001a47983 */ /* 0x000f280000300800 */
[----:B------:R-:W4:Y:S04]  /*11b20*/  LDL.LU R167, [R1+0x308] ;  /* 0x0003080001a77983 */ /* 0x000f280000300800 */
[----:B------:R0:W-:Y:S01]  /*11b30*/  STL [R1+0x374], R190 ;  /* 0x000374be01007387 */ /* 0x0001e20000100800 */
[----:B------:R-:W-:-:S03]  /*11b40*/  IADD3 R191, P2, R191, UR45, RZ ;  /* 0x0000002dbfbf7c10 */ /* 0x000fc6000ff5e0ff */
[----:B0-----:R-:W4:Y:S01]  /*11b50*/  LDL.LU R190, [R1+0x32c] ;  /* 0x00032c0001be7983 */ /* 0x001f220000300800 */
[----:B------:R-:W-:Y:S02]  /*11b60*/  IADD3.X R172, R172, UR17, RZ, P1, !PT ;  /* 0x00000011acac7c10 */ /* 0x000fe40008ffe4ff */
[----:B------:R-:W-:-:S03]  /*11b70*/  IADD3 R148, P1, R148, UR45, RZ ;  /* 0x0000002d94947c10 */ /* 0x000fc6000ff3e0ff */
[----:B------:R0:W-:Y:S01]  /*11b80*/  STL [R1+0x36c], R172 ;  /* 0x00036cac01007387 */ /* 0x0001e20000100800 */
[----:B------:R-:W-:Y:S02]  /*11b90*/  IADD3.X R150, R150, UR17, RZ, P4, !PT ;  /* 0x0000001196967c10 */ /* 0x000fe4000a7fe4ff */
[----:B------:R-:W-:Y:S01]  /*11ba0*/  IADD3 R153, P4, R153, UR45, RZ ;  /* 0x0000002d99997c10 */ /* 0x000fe2000ff9e0ff */
[----:B0-----:R-:W4:Y:S04]  /*11bb0*/  LDL.LU R172, [R1+0x300] ;  /* 0x0003000001ac7983 */ /* 0x001f280000300800 */
[----:B------:R-:W-:Y:S01]  /*11bc0*/  STL [R1+0x348], R191 ;  /* 0x000348bf01007387 */ /* 0x000fe20000100800 */
[----:B------:R-:W-:-:S03]  /*11bd0*/  IADD3.X R154, R154, UR17, RZ, P3, !PT ;  /* 0x000000119a9a7c10 */ /* 0x000fc60009ffe4ff */
[----:B------:R-:W-:Y:S01]  /*11be0*/  STL [R1+0x340], R148 ;  /* 0x0003409401007387 */ /* 0x000fe20000100800 */
[----:B------:R-:W-:Y:S02]  /*11bf0*/  IADD3 R162, P3, R162, UR45, RZ ;  /* 0x0000002da2a27c10 */ /* 0x000fe4000ff7e0ff */
[----:B------:R-:W-:Y:S01]  /*11c00*/  IADD3.X R168, R168, UR17, RZ, P6, !PT ;  /* 0x00000011a8a87c10 */ /* 0x000fe2000b7fe4ff */
[----:B------:R-:W-:Y:S04]  /*11c10*/  STL [R1+0x364], R150 ;  /* 0x0003649601007387 */ /* 0x000fe80000100800 */
[----:B------:R-:W-:Y:S04]  /*11c20*/  STL [R1+0x338], R153 ;  /* 0x0003389901007387 */ /* 0x000fe80000100800 */
[----:B------:R0:W-:Y:S04]  /*11c30*/  STL [R1+0x354], R168 ;  /* 0x000354a801007387 */ /* 0x0001e80000100800 */
[----:B------:R1:W-:Y:S01]  /*11c40*/  STL [R1+0x35c], R154 ;  /* 0x00035c9a01007387 */ /* 0x0003e20000100800 */
[----:B------:R-:W-:-:S03]  /*11c50*/  IADD3 R174, P6, R174, UR45, RZ ;  /* 0x0000002daeae7c10 */ /* 0x000fc6000ffde0ff */
[----:B0-----:R-:W4:Y:S04]  /*11c60*/  LDL.LU R168, [R1+0x324] ;  /* 0x0003240001a87983 */ /* 0x001f280000300800 */
[----:B------:R-:W-:Y:S04]  /*11c70*/  STL [R1+0x330], R162 ;  /* 0x000330a201007387 */ /* 0x000fe80000100800 */
[----:B------:R-:W4:Y:S04]  /*11c80*/  LDL.LU R148, [R1+0x2f8] ;  /* 0x0002f80001947983 */ /* 0x000f280000300800 */
[----:B------:R-:W4:Y:S04]  /*11c90*/  LDL.LU R150, [R1+0x31c] ;  /* 0x00031c0001967983 */ /* 0x000f280000300800 */
[----:B------:R-:W4:Y:S04]  /*11ca0*/  LDL.LU R153, [R1+0x2f0] ;  /* 0x0002f00001997983 */ /* 0x000f280000300800 */
[----:B------:R0:W-:Y:S04]  /*11cb0*/  STL [R1+0x328], R174 ;  /* 0x000328ae01007387 */ /* 0x0001e80000100800 */
[----:B-1----:R-:W4:Y:S01]  /*11cc0*/  LDL.LU R154, [R1+0x314] ;  /* 0x00031400019a7983 */ /* 0x002f220000300800 */
[----:B------:R-:W-:-:S03]  /*11cd0*/  IADD3.X R177, R177, UR17, RZ, P5, !PT ;  /* 0x00000011b1b17c10 */ /* 0x000fc6000affe4ff */
[----:B0-----:R-:W4:Y:S04]  /*11ce0*/  LDL.LU R174, [R1+0x2e8] ;  /* 0x0002e80001ae7983 */ /* 0x001f280000300800 */
[----:B------:R-:W4:Y:S04]  /*11cf0*/  LDL.LU R162, [R1+0x30c] ;  /* 0x00030c0001a27983 */ /* 0x000f280000300800 */
[----:B------:R0:W-:Y:S04]  /*11d00*/  STL [R1+0x34c], R177 ;  /* 0x00034cb101007387 */ /* 0x0001e80000100800 */
[----:B0-----:R-:W4:Y:S01]  /*11d10*/  LDL.LU R177, [R1+0x2e0] ;  /* 0x0002e00001b17983 */ /* 0x001f220000300800 */
[----:B------:R-:W-:-:S02]  /*11d20*/  IADD3 R171, P5, R171, UR45, RZ ;  /* 0x0000002dabab7c10 */ /* 0x000fc4000ffbe0ff */
[----:B------:R-:W-:-:S03]  /*11d30*/  IADD3.X R157, R157, UR17, RZ, P2, !PT ;  /* 0x000000119d9d7c10 */ /* 0x000fc600097fe4ff */
[----:B------:R0:W-:Y:S04]  /*11d40*/  STL [R1+0x320], R171 ;  /* 0x000320ab01007387 */ /* 0x0001e80000100800 */
[----:B0-----:R-:W4:Y:S01]  /*11d50*/  LDL.LU R171, [R1+0x304] ;  /* 0x0003040001ab7983 */ /* 0x001f220000300800 */
[----:B--2---:R-:W-:Y:S02]  /*11d60*/  IADD3 R120, P2, R120, UR45, RZ ;  /* 0x0000002d78787c10 */ /* 0x004fe4000ff5e0ff */
[----:B------:R-:W-:-:S03]  /*11d70*/  IADD3.X R161, R161, UR17, RZ, P1, !PT ;  /* 0x00000011a1a17c10 */ /* 0x000fc60008ffe4ff */
[----:B------:R0:W-:Y:S04]  /*11d80*/  STL [R1+0x318], R120 ;  /* 0x0003187801007387 */ /* 0x0001e80000100800 */
[----:B0-----:R-:W2:Y:S01]  /*11d90*/  LDL.LU R120, [R1+0x2d8] ;  /* 0x0002d80001787983 */ /* 0x001ea20000300800 */
[----:B---3--:R-:W-:-:S03]  /*11da0*/  IADD3 R121, P1, R121, UR45, RZ ;  /* 0x0000002d79797c10 */ /* 0x008fc6000ff3e0ff */
[----:B------:R-:W-:Y:S01]  /*11db0*/  STL [R1+0x344], R157 ;  /* 0x0003449d01007387 */ /* 0x000fe20000100800 */
[----:B----4-:R-:W-:-:S03]  /*11dc0*/  IADD3.X R164, R164, UR17, RZ, P4, !PT ;  /* 0x00000011a4a47c10 */ /* 0x010fc6000a7fe4ff */
[----:B------:R0:W-:Y:S01]  /*11dd0*/  STL [R1+0x310], R121 ;  /* 0x0003107901007387 */ /* 0x0001e20000100800 */
[----:B------:R-:W-:-:S03]  /*11de0*/  IADD3 R167, P4, R167, UR45, RZ ;  /* 0x0000002da7a77c10 */ /* 0x000fc6000ff9e0ff */
[----:B0-----:R-:W3:Y:S04]  /*11df0*/  LDL.LU R121, [R1+0x2fc] ;  /* 0x0002fc0001797983 */ /* 0x001ee80000300800 */
[----:B------:R-:W-:Y:S01]  /*11e00*/  STL [R1+0x33c], R161 ;  /* 0x00033ca101007387 */ /* 0x000fe20000100800 */
[----:B------:R-:W-:-:S03]  /*11e10*/  IADD3.X R190, R190, UR17, RZ, P3, !PT ;  /* 0x00000011bebe7c10 */ /* 0x000fc60009ffe4ff */
[----:B------:R-:W4:Y:S04]  /*11e20*/  LDL.LU R158, [R1+0x2d0] ;  /* 0x0002d000019e7983 */ /* 0x000f280000300800 */
[----:B------:R-:W-:Y:S04]  /*11e30*/  STL [R1+0x334], R164 ;  /* 0x000334a401007387 */ /* 0x000fe80000100800 */
[----:B------:R0:W-:Y:S04]  /*11e40*/  STL [R1+0x32c], R190 ;  /* 0x00032cbe01007387 */ /* 0x0001e80000100800 */
[----:B------:R1:W-:Y:S04]  /*11e50*/  STL [R1+0x308], R167 ;  /* 0x000308a701007387 */ /* 0x0003e80000100800 */
[----:B0-----:R-:W4:Y:S01]  /*11e60*/  LDL.LU R190, [R1+0x2f4] ;  /* 0x0002f40001be7983 */ /* 0x001f220000300800 */
[----:B------:R-:W-:-:S03]  /*11e70*/  IADD3 R172, P3, R172, UR45, RZ ;  /* 0x0000002dacac7c10 */ /* 0x000fc6000ff7e0ff */
[----:B------:R-:W4:Y:S04]  /*11e80*/  LDL.LU R191, [R1+0x2c8] ;  /* 0x0002c80001bf7983 */ /* 0x000f280000300800 */
[----:B------:R-:W4:Y:S04]  /*11e90*/  LDL.LU R157, [R1+0x2ec] ;  /* 0x0002ec00019d7983 */ /* 0x000f280000300800 */
[----:B------:R-:W4:Y:S04]  /*11ea0*/  LDL.LU R161, [R1+0x2c0] ;  /* 0x0002c00001a17983 */ /* 0x000f280000300800 */
[----:B------:R0:W-:Y:S04]  /*11eb0*/  STL [R1+0x300], R172 ;  /* 0x000300ac01007387 */ /* 0x0001e80000100800 */
[----:B------:R-:W4:Y:S04]  /*11ec0*/  LDL.LU R164, [R1+0x2e4] ;  /* 0x0002e40001a47983 */ /* 0x000f280000300800 */
[----:B-1----:R-:W4:Y:S04]  /*11ed0*/  LDL.LU R167, [R1+0x2b8] ;  /* 0x0002b80001a77983 */ /* 0x002f280000300800 */
[----:B0-----:R-:W4:Y:S01]  /*11ee0*/  LDL.LU R172, [R1+0x2dc] ;  /* 0x0002dc0001ac7983 */ /* 0x001f220000300800 */
[----:B------:R-:W-:-:S05]  /*11ef0*/  IADD3.X R168, R168, UR17, RZ, P6, !PT ;  /* 0x00000011a8a87c10 */ /* 0x000fca000b7fe4ff */
[----:B------:R0:W-:Y:S01]  /*11f00*/  STL [R1+0x324], R168 ;  /* 0x000324a801007387 */ /* 0x0001e20000100800 */
[----:B------:R-:W-:Y:S02]  /*11f10*/  IADD3 R148, P6, R148, UR45, RZ ;  /* 0x0000002d94947c10 */ /* 0x000fe4000ffde0ff */
[----:B------:R-:W-:Y:S01]  /*11f20*/  IADD3.X R150, R150, UR17, RZ, P5, !PT ;  /* 0x0000001196967c10 */ /* 0x000fe2000affe4ff */
[----:B0-----:R-:W4:Y:S01]  /*11f30*/  LDL.LU R168, [R1+0x2b0] ;  /* 0x0002b00001a87983 */ /* 0x001f220000300800 */
[----:B------:R-:W-:-:S03]  /*11f40*/  IADD3 R153, P5, R153, UR45, RZ ;  /* 0x0000002d99997c10 */ /* 0x000fc6000ffbe0ff */
[----:B------:R-:W-:Y:S01]  /*11f50*/  STL [R1+0x2f8], R148 ;  /* 0x0002f89401007387 */ /* 0x000fe20000100800 */
[----:B------:R-:W-:-:S03]  /*11f60*/  IADD3.X R154, R154, UR17, RZ, P2, !PT ;  /* 0x000000119a9a7c10 */ /* 0x000fc600097fe4ff */
[----:B------:R-:W-:Y:S01]  /*11f70*/  STL [R1+0x31c], R150 ;  /* 0x00031c9601007387 */ /* 0x000fe20000100800 */
[----:B------:R-:W-:Y:S02]  /*11f80*/  IADD3 R174, P2, R174, UR45, RZ ;  /* 0x0000002daeae7c10 */ /* 0x000fe4000ff5e0ff */
[----:B------:R-:W-:-:S03]  /*11f90*/  IADD3.X R162, R162, UR17, RZ, P1, !PT ;  /* 0x00000011a2a27c10 */ /* 0x000fc60008ffe4ff */
[----:B------:R0:W-:Y:S04]  /*11fa0*/  STL [R1+0x2e8], R174 ;  /* 0x0002e8ae01007387 */ /* 0x0001e80000100800 */
[----:B------:R-:W-:Y:S04]  /*11fb0*/  STL [R1+0x2f0], R153 ;  /* 0x0002f09901007387 */ /* 0x000fe80000100800 */
[----:B0-----:R-:W4:Y:S01]  /*11fc0*/  LDL.LU R174, [R1+0x2d4] ;  /* 0x0002d40001ae7983 */ /* 0x001f220000300800 */
[----:B------:R-:W-:-:S03]  /*11fd0*/  IADD3 R177, P1, R177, UR45, RZ ;  /* 0x0000002db1b17c10 */ /* 0x000fc6000ff3e0ff */
[----:B------:R-:W-:Y:S04]  /*11fe0*/  STL [R1+0x314], R154 ;  /* 0x0003149a01007387 */ /* 0x000fe80000100800 */
[----:B------:R0:W-:Y:S04]  /*11ff0*/  STL [R1+0x2e0], R177 ;  /* 0x0002e0b101007387 */ /* 0x0001e80000100800 */
[----:B0-----:R-:W4:Y:S01]  /*12000*/  LDL.LU R177, [R1+0x2a8] ;  /* 0x0002a80001b17983 */ /* 0x001f220000300800 */
[----:B------:R-:W-:-:S03]  /*12010*/  IADD3.X R171, R171, UR17, RZ, P4, !PT ;  /* 0x00000011abab7c10 */ /* 0x000fc6000a7fe4ff */
[----:B------:R-:W-:Y:S04]  /*12020*/  STL [R1+0x30c], R162 ;  /* 0x00030ca201007387 */ /* 0x000fe80000100800 */
[----:B------:R-:W4:Y:S04]  /*12030*/  LDL.LU R148, [R1+0x2cc] ;  /* 0x0002cc0001947983 */ /* 0x000f280000300800 */
[----:B------:R-:W4:Y:S04]  /*12040*/  LDL.LU R150, [R1+0x2a0] ;  /* 0x0002a00001967983 */ /* 0x000f280000300800 */
[----:B------:R0:W-:Y:S04]  /*12050*/  STL [R1+0x304], R171 ;  /* 0x000304ab01007387 */ /* 0x0001e80000100800 */
[----:B0-----:R-:W4:Y:S04]  /*12060*/  LDL.LU R171, [R1+0x2c4] ;  /* 0x0002c40001ab7983 */ /* 0x001f280000300800 */
[----:B------:R-:W4:Y:S01]  /*12070*/  LDL.LU R153, [R1+0x298] ;  /* 0x0002980001997983 */ /* 0x000f220000300800 */
[----:B--2---:R-:W-:-:S05]  /*12080*/  IADD3 R120, P4, R120, UR45, RZ ;  /* 0x0000002d78787c10 */ /* 0x004fca000ff9e0ff */
[----:B------:R0:W-:Y:S04]  /*12090*/  STL [R1+0x2d8], R120 ;  /* 0x0002d87801007387 */ /* 0x0001e80000100800 */
[----:B0-----:R-:W2:Y:S04]  /*120a0*/  LDL.LU R120, [R1+0x2bc] ;  /* 0x0002bc0001787983 */ /* 0x001ea80000300800 */
[----:B------:R-:W2:Y:S01]  /*120b0*/  LDL.LU R154, [R1+0x290] ;  /* 0x00029000019a7983 */ /* 0x000ea20000300800 */
[----:B---3--:R-:W-:-:S03]  /*120c0*/  IADD3.X R121, R121, UR17, RZ, P3, !PT ;  /* 0x0000001179797c10 */ /* 0x008fc60009ffe4ff */
[----:B------:R-:W3:Y:S04]  /*120d0*/  LDL.LU R162, [R1+0x2b4] ;  /* 0x0002b40001a27983 */ /* 0x000ee80000300800 */
[----:B------:R0:W-:Y:S01]  /*120e0*/  STL [R1+0x2fc], R121 ;  /* 0x0002fc7901007387 */ /* 0x0001e20000100800 */
[----:B----4-:R-:W-:-:S03]  /*120f0*/  IADD3 R158, P3, R158, UR45, RZ ;  /* 0x0000002d9e9e7c10 */ /* 0x010fc6000ff7e0ff */
        /* <DEDUP_REMOVED lines=15> */
[----:B------:R1:W-:Y:S04]  /*121f0*/  STL [R1+0x2e4], R164 ;  /* 0x0002e4a401007387 */ /* 0x0003e80000100800 */
[----:B0-----:R-:W4:Y:S01]  /*12200*/  LDL.LU R172, [R1+0x280] ;  /* 0x0002800001ac7983 */ /* 0x001f220000300800 */
[----:B------:R-:W-:-:S03]  /*12210*/  IADD3 R168, P1, R168, UR45, RZ ;  /* 0x0000002da8a87c10 */ /* 0x000fc6000ff3e0ff */
[----:B------:R-:W-:Y:S04]  /*12220*/  STL [R1+0x2b8], R167 ;  /* 0x0002b8a701007387 */ /* 0x000fe80000100800 */
[----:B------:R-:W4:Y:S04]  /*12230*/  LDL.LU R191, [R1+0x2a4] ;  /* 0x0002a40001bf7983 */ /* 0x000f280000300800 */
[----:B------:R-:W4:Y:S04]  /*12240*/  LDL.LU R157, [R1+0x278] ;  /* 0x00027800019d7983 */ /* 0x000f280000300800 */
[----:B------:R-:W4:Y:S04]  /*12250*/  LDL.LU R161, [R1+0x29c] ;  /* 0x00029c0001a17983 */ /* 0x000f280000300800 */
[----:B------:R0:W-:Y:S04]  /*12260*/  STL [R1+0x2b0], R168 ;  /* 0x0002b0a801007387 */ /* 0x0001e80000100800 */
[----:B-1----:R-:W4:Y:S04]  /*12270*/  LDL.LU R164, [R1+0x270] ;  /* 0x0002700001a47983 */ /* 0x002f280000300800 */
[----:B0-----:R-:W4:Y:S01]  /*12280*/  LDL.LU R168, [R1+0x294] ;  /* 0x0002940001a87983 */ /* 0x001f220000300800 */
[----:B------:R-:W-:-:S03]  /*12290*/  IADD3.X R174, R174, UR17, RZ, P4, !PT ;  /* 0x00000011aeae7c10 */ /* 0x000fc6000a7fe4ff */
[----:B------:R-:W4:Y:S04]  /*122a0*/  LDL.LU R167, [R1+0x268] ;  /* 0x0002680001a77983 */ /* 0x000f280000300800 */
[----:B------:R0:W-:Y:S04]  /*122b0*/  STL [R1+0x2d4], R174 ;  /* 0x0002d4ae01007387 */ /* 0x0001e80000100800 */
[----:B0-----:R-:W4:Y:S01]  /*122c0*/  LDL.LU R174, [R1+0x28c] ;  /* 0x00028c0001ae7983 */ /* 0x001f220000300800 */
[----:B------:R-:W-:-:S05]  /*122d0*/  IADD3 R177, P4, R177, UR45, RZ ;  /* 0x0000002db1b17c10 */ /* 0x000fca000ff9e0ff */
[----:B------:R0:W-:Y:S04]  /*122e0*/  STL [R1+0x2a8], R177 ;  /* 0x0002a8b101007387 */ /* 0x0001e80000100800 */
[----:B0-----:R-:W4:Y:S01]  /*122f0*/  LDL.LU R177, [R1+0x260] ;  /* 0x0002600001b17983 */ /* 0x001f220000300800 */
[----:B------:R-:W-:Y:S02]  /*12300*/  IADD3.X R148, R148, UR17, RZ, P3, !PT ;  /* 0x0000001194947c10 */ /* 0x000fe40009ffe4ff */
[----:B------:R-:W-:Y:S02]  /*12310*/  IADD3 R150, P3, R150, UR45, RZ ;  /* 0x0000002d96967c10 */ /* 0x000fe4000ff7e0ff */
[----:B------:R-:W-:-:S05]  /*12320*/  IADD3.X R171, R171, UR17, RZ, P6, !PT ;  /* 0x00000011abab7c10 */ /* 0x000fca000b7fe4ff */
[----:B------:R0:W-:Y:S01]  /*12330*/  STL [R1+0x2c4], R171 ;  /* 0x0002c4ab01007387 */ /* 0x0001e20000100800 */
[----:B------:R-:W-:-:S03]  /*12340*/  IADD3 R153, P6, R153, UR45, RZ ;  /* 0x0000002d99997c10 */ /* 0x000fc6000ffde0ff */
[----:B------:R-:W-:Y:S04]  /*12350*/  STL [R1+0x2cc], R148 ;  /* 0x0002cc9401007387 */ /* 0x000fe80000100800 */
[----:B0-----:R-:W4:Y:S04]  /*12360*/  LDL.LU R171, [R1+0x284] ;  /* 0x0002840001ab7983 */ /* 0x001f280000300800 */
[----:B------:R-:W-:Y:S01]  /*12370*/  STL [R1+0x2a0], R150 ;  /* 0x0002a09601007387 */ /* 0x000fe20000100800 */
[----:B--2---:R-:W-:Y:S02]  /*12380*/  IADD3.X R120, R120, UR17, RZ, P5, !PT ;  /* 0x0000001178787c10 */ /* 0x004fe4000affe4ff */
[----:B------:R-:W-:-:S03]  /*12390*/  IADD3 R154, P5, R154, UR45, RZ ;  /* 0x0000002d9a9a7c10 */ /* 0x000fc6000ffbe0ff */
[----:B------:R0:W-:Y:S01]  /*123a0*/  STL [R1+0x2bc], R120 ;  /* 0x0002bc7801007387 */ /* 0x0001e20000100800 */
[----:B---3--:R-:W-:-:S03]  /*123b0*/  IADD3.X R162, R162, UR17, RZ, P2, !PT ;  /* 0x00000011a2a27c10 */ /* 0x008fc600097fe4ff */
[----:B0-----:R-:W2:Y:S04]  /*123c0*/  LDL.LU R120, [R1+0x258] ;  /* 0x0002580001787983 */ /* 0x001ea80000300800 */
[----:B------:R-:W-:Y:S01]  /*123d0*/  STL [R1+0x298], R153 ;  /* 0x0002989901007387 */ /* 0x000fe20000100800 */
[----:B----4-:R-:W-:-:S03]  /*123e0*/  IADD3 R121, P2, R121, UR45, RZ ;  /* 0x0000002d79797c10 */ /* 0x010fc6000ff5e0ff */
[----:B------:R-:W3:Y:S04]  /*123f0*/  LDL.LU R158, [R1+0x27c] ;  /* 0x00027c00019e7983 */ /* 0x000ee80000300800 */
[----:B------:R-:W-:Y:S04]  /*12400*/  STL [R1+0x290], R154 ;  /* 0x0002909a01007387 */ /* 0x000fe80000100800 */
[----:B------:R0:W-:Y:S04]  /*12410*/  STL [R1+0x288], R121 ;  /* 0x0002887901007387 */ /* 0x0001e80000100800 */
[----:B------:R1:W-:Y:S04]  /*12420*/  STL [R1+0x2b4], R162 ;  /* 0x0002b4a201007387 */ /* 0x0003e80000100800 */
[----:B0-----:R-:W4:Y:S04]  /*12430*/  LDL.LU R121, [R1+0x250] ;  /* 0x0002500001797983 */ /* 0x001f280000300800 */
[----:B------:R-:W4:Y:S01]  /*12440*/  LDL.LU R148, [R1+0x274] ;  /* 0x0002740001947983 */ /* 0x000f220000300800 */
[----:B------:R-:W-:-:S03]  /*12450*/  IADD3.X R190, R190, UR17, RZ, P1, !PT ;  /* 0x00000011bebe7c10 */ /* 0x000fc60008ffe4ff */
[----:B------:R-:W4:Y:S04]  /*12460*/  LDL.LU R150, [R1+0x248] ;  /* 0x0002480001967983 */ /* 0x000f280000300800 */
[----:B------:R-:W4:Y:S04]  /*12470*/  LDL.LU R153, [R1+0x26c] ;  /* 0x00026c0001997983 */ /* 0x000f280000300800 */
[----:B------:R0:W-:Y:S04]  /*12480*/  STL [R1+0x2ac], R190 ;  /* 0x0002acbe01007387 */ /* 0x0001e80000100800 */
[----:B------:R-:W4:Y:S04]  /*12490*/  LDL.LU R154, [R1+0x240] ;  /* 0x00024000019a7983 */ /* 0x000f280000300800 */
[----:B-1----:R-:W4:Y:S04]  /*124a0*/  LDL.LU R162, [R1+0x264] ;  /* 0x0002640001a27983 */ /* 0x002f280000300800 */
[----:B0-----:R-:W4:Y:S01]  /*124b0*/  LDL.LU R190, [R1+0x440] ;  /* 0x0004400001be7983 */ /* 0x001f220000300800 */
[----:B------:R-:W-:-:S05]  /*124c0*/  IADD3 R172, P1, R172, UR45, RZ ;  /* 0x0000002dacac7c10 */ /* 0x000fca000ff3e0ff */
[----:B------:R0:W-:Y:S01]  /*124d0*/  STL [R1+0x280], R172 ;  /* 0x000280ac01007387 */ /* 0x0001e20000100800 */
[----:B------:R-:W-:Y:S02]  /*124e0*/  IADD3.X R191, R191, UR17, RZ, P4, !PT ;  /* 0x00000011bfbf7c10 */ /* 0x000fe4000a7fe4ff */
[----:B------:R-:W-:Y:S01]  /*124f0*/  IADD3 R157, P4, R157, UR45, RZ ;  /* 0x0000002d9d9d7c10 */ /* 0x000fe2000ff9e0ff */
[----:B0-----:R-:W4:Y:S01]  /*12500*/  LDL.LU R172, [R1+0x25c] ;  /* 0x00025c0001ac7983 */ /* 0x001f220000300800 */
[----:B------:R-:W-:-:S03]  /*12510*/  IADD3.X R161, R161, UR17, RZ, P3, !PT ;  /* 0x00000011a1a17c10 */ /* 0x000fc60009ffe4ff */
[----:B------:R-:W-:Y:S04]  /*12520*/  STL [R1+0x2a4], R191 ;  /* 0x0002a4bf01007387 */ /* 0x000fe80000100800 */
[----:B------:R-:W-:Y:S01]  /*12530*/  STL [R1+0x278], R157 ;  /* 0x0002789d01007387 */ /* 0x000fe20000100800 */
[----:B------:R-:W-:Y:S02]  /*12540*/  IADD3 R164, P3, R164, UR45, RZ ;  /* 0x0000002da4a47c10 */ /* 0x000fe4000ff7e0ff */
[----:B------:R-:W-:Y:S02]  /*12550*/  IADD3.X R168, R168, UR17, RZ, P6, !PT ;  /* 0x00000011a8a87c10 */ /* 0x000fe4000b7fe4ff */
[----:B------:R-:W-:-:S03]  /*12560*/  IADD3 R167, P6, R167, UR45, RZ ;  /* 0x0000002da7a77c10 */ /* 0x000fc6000ffde0ff */
[----:B------:R0:W-:Y:S04]  /*12570*/  STL [R1+0x294], R168 ;  /* 0x000294a801007387 */ /* 0x0001e80000100800 */
[----:B------:R-:W-:Y:S04]  /*12580*/  STL [R1+0x29c], R161 ;  /* 0x00029ca101007387 */ /* 0x000fe80000100800 */
[----:B0-----:R-:W4:Y:S01]  /*12590*/  LDL.LU R168, [R1+0x438] ;  /* 0x0004380001a87983 */ /* 0x001f220000300800 */
[----:B------:R-:W-:-:S03]  /*125a0*/  IADD3.X R174, R174, UR17, RZ, P5, !PT ;  /* 0x00000011aeae7c10 */ /* 0x000fc6000affe4ff */
[----:B------:R-:W-:Y:S04]  /*125b0*/  STL [R1+0x270], R164 ;  /* 0x000270a401007387 */ /* 0x000fe80000100800 */
[----:B------:R0:W-:Y:S04]  /*125c0*/  STL [R1+0x28c], R174 ;  /* 0x00028cae01007387 */ /* 0x0001e80000100800 */
[----:B0-----:R-:W4:Y:S01]  /*125d0*/  LDL.LU R174, [R1+0x254] ;  /* 0x0002540001ae7983 */ /* 0x001f220000300800 */
[----:B------:R-:W-:-:S03]  /*125e0*/  IADD3 R177, P5, R177, UR45, RZ ;  /* 0x0000002db1b17c10 */ /* 0x000fc6000ffbe0ff */
[----:B------:R-:W-:Y:S04]  /*125f0*/  STL [R1+0x268], R167 ;  /* 0x000268a701007387 */ /* 0x000fe80000100800 */
[----:B------:R-:W4:Y:S04]  /*12600*/  LDL.LU R191, [R1+0x434] ;  /* 0x0004340001bf7983 */ /* 0x000f280000300800 */
[----:B------:R-:W4:Y:S04]  /*12610*/  LDL.LU R157, [R1+0x24c] ;  /* 0x00024c00019d7983 */ /* 0x000f280000300800 */
[----:B------:R0:W-:Y:S04]  /*12620*/  STL [R1+0x260], R177 ;  /* 0x000260b101007387 */ /* 0x0001e80000100800 */
[----:B0-----:R-:W4:Y:S01]  /*12630*/  LDL.LU R177, [R1+0x42c] ;  /* 0x00042c0001b17983 */ /* 0x001f220000300800 */
[----:B------:R-:W-:-:S03]  /*12640*/  IADD3.X R171, R171, UR17, RZ, P2, !PT ;  /* 0x00000011abab7c10 */ /* 0x000fc600097fe4ff */
[----:B------:R-:W4:Y:S04]  /*12650*/  LDL.LU R161, [R1+0x244] ;  /* 0x0002440001a17983 */ /* 0x000f280000300800 */
[----:B------:R0:W-:Y:S04]  /*12660*/  STL [R1+0x284], R171 ;  /* 0x000284ab01007387 */ /* 0x0001e80000100800 */
[----:B0-----:R-:W4:Y:S04]  /*12670*/  LDL.LU R171, [R1+0x220] ;  /* 0x0002200001ab7983 */ /* 0x001f280000300800 */
[----:B------:R-:W4:Y:S04]  /*12680*/  LDL.LU R164, [R1+0x23c] ;  /* 0x00023c0001a47983 */ /* 0x000f280000300800 */
[----:B------:R-:W4:Y:S01]  /*12690*/  LDL.LU R167, [R1+0x218] ;  /* 0x0002180001a77983 */ /* 0x000f220000300800 */
[----:B--2---:R-:W-:-:S05]  /*126a0*/  IADD3 R120, P2, R120, UR45, RZ ;  /* 0x0000002d78787c10 */ /* 0x004fca000ff5e0ff */
[----:B------:R0:W-:Y:S01]  /*126b0*/  STL [R1+0x258], R120 ;  /* 0x0002587801007387 */ /* 0x0001e20000100800 */
[----:B---3--:R-:W-:-:S03]  /*126c0*/  IADD3.X R158, R158, UR17, RZ, P1, !PT ;  /* 0x000000119e9e7c10 */ /* 0x008fc60008ffe4ff */
[----:B0-----:R-:W2:Y:S01]  /*126d0*/  LDL.LU R120, [R1+0x43c] ;  /* 0x00043c0001787983 */ /* 0x001ea20000300800 */
[----:B----4-:R-:W-:Y:S02]  /*126e0*/  IADD3 R121, P1, R121, UR45, RZ ;  /* 0x0000002d79797c10 */ /* 0x010fe4000ff3e0ff */
[----:B------:R-:W-:-:S03]  /*126f0*/  IADD3.X R148, R148, UR17, RZ, P4, !PT ;  /* 0x0000001194947c10 */ /* 0x000fc6000a7fe4ff */
[----:B------:R0:W-:Y:S01]  /*12700*/  STL [R1+0x250], R121 ;  /* 0x0002507901007387 */ /* 0x0001e20000100800 */
[----:B------:R-:W-:Y:S02]  /*12710*/  IADD3 R150, P4, R150, UR45, RZ ;  /* 0x0000002d96967c10 */ /* 0x000fe4000ff9e0ff */
[----:B------:R-:W-:Y:S01]  /*12720*/  IADD3.X R153, R153, UR17, RZ, P3, !PT ;  /* 0x0000001199997c10 */ /* 0x000fe20009ffe4ff */
[----:B0-----:R-:W3:Y:S04]  /*12730*/  LDL.LU R121, [R1+0x238] ;  /* 0x0002380001797983 */ /* 0x001ee80000300800 */
        /* <DEDUP_REMOVED lines=8> */
[----:B------:R1:W-:Y:S04]  /*127c0*/  STL [R1+0x240], R154 ;  /* 0x0002409a01007387 */ /* 0x0003e80000100800 */
[----:B0-----:R-:W4:Y:S04]  /*127d0*/  LDL.LU R190, [R1+0x430] ;  /* 0x0004300001be7983 */ /* 0x001f280000300800 */
[----:B------:R-:W-:Y:S01]  /*127e0*/  STL [R1+0x264], R162 ;  /* 0x000264a201007387 */ /* 0x000fe20000100800 */
[----:B------:R-:W-:-:S03]  /*127f0*/  IADD3.X R172, R172, UR17, RZ, P5, !PT ;  /* 0x00000011acac7c10 */ /* 0x000fc6000affe4ff */
[----:B------:R-:W4:Y:S04]  /*12800*/  LDL.LU R148, [R1+0x200] ;  /* 0x0002000001947983 */ /* 0x000f280000300800 */
[----:B------:R-:W4:Y:S04]  /*12810*/  LDL.LU R150, [R1+0x428] ;  /* 0x0004280001967983 */ /* 0x000f280000300800 */
[----:B------:R-:W4:Y:S04]  /*12820*/  LDL.LU R153, [R1+0x1f8] ;  /* 0x0001f80001997983 */ /* 0x000f280000300800 */
[----:B------:R0:W-:Y:S04]  /*12830*/  STL [R1+0x25c], R172 ;  /* 0x00025cac01007387 */ /* 0x0001e80000100800 */
[----:B-1----:R-:W4:Y:S04]  /*12840*/  LDL.LU R154, [R1+0x21c] ;  /* 0x00021c00019a7983 */ /* 0x002f280000300800 */
[----:B0-----:R-:W4:Y:S04]  /*12850*/  LDL.LU R172, [R1+0x1f0] ;  /* 0x0001f00001ac7983 */ /* 0x001f280000300800 */
[----:B------:R-:W4:Y:S01]  /*12860*/  LDL.LU R162, [R1+0x214] ;  /* 0x0002140001a27983 */ /* 0x000f220000300800 */
[----:B------:R-:W-:-:S05]  /*12870*/  IADD3 R168, P5, R168, UR44, RZ ;  /* 0x0000002ca8a87c10 */ /* 0x000fca000ffbe0ff */
[----:B------:R0:W-:Y:S04]  /*12880*/  STL [R1+0x438], R168 ;  /* 0x000438a801007387 */ /* 0x0001e80000100800 */
[----:B0-----:R-:W4:Y:S01]  /*12890*/  LDL.LU R168, [R1+0x1e8] ;  /* 0x0001e80001a87983 */ /* 0x001f220000300800 */
[----:B------:R-:W-:-:S05]  /*128a0*/  IADD3.X R174, R174, UR17, RZ, P2, !PT ;  /* 0x00000011aeae7c10 */ /* 0x000fca00097fe4ff */
[----:B------:R0:W-:Y:S01]  /*128b0*/  STL [R1+0x254], R174 ;  /* 0x000254ae01007387 */ /* 0x0001e20000100800 */
[----:B------:R-:W-:Y:S02]  /*128c0*/  IADD3 R191, P2, R191, UR44, RZ ;  /* 0x0000002cbfbf7c10 */ /* 0x000fe4000ff5e0ff */
[----:B------:R-:W-:Y:S01]  /*128d0*/  IADD3.X R157, R157, UR17, RZ, P1, !PT ;  /* 0x000000119d9d7c10 */ /* 0x000fe20008ffe4ff */
[----:B0-----:R-:W4:Y:S01]  /*128e0*/  LDL.LU R174, [R1+0x1e0] ;  /* 0x0001e00001ae7983 */ /* 0x001f220000300800 */
[----:B------:R-:W-:-:S05]  /*128f0*/  IADD3 R177, P1, R177, UR44, RZ ;  /* 0x0000002cb1b17c10 */ /* 0x000fca000ff3e0ff */
[----:B------:R0:W-:Y:S04]  /*12900*/  STL [R1+0x42c], R177 ;  /* 0x00042cb101007387 */ /* 0x0001e80000100800 */
[----:B------:R-:W-:Y:S04]  /*12910*/  STL [R1+0x434], R191 ;  /* 0x000434bf01007387 */ /* 0x000fe80000100800 */
[----:B0-----:R-:W4:Y:S01]  /*12920*/  LDL.LU R177, [R1+0x1fc] ;  /* 0x0001fc0001b17983 */ /* 0x001f220000300800 */
[----:B------:R-:W-:Y:S02]  /*12930*/  IADD3.X R161, R161, UR17, RZ, P4, !PT ;  /* 0x00000011a1a17c10 */ /* 0x000fe4000a7fe4ff */
[----:B------:R-:W-:Y:S01]  /*12940*/  IADD3 R171, P4, R171, UR44, RZ ;  /* 0x0000002cabab7c10 */ /* 0x000fe2000ff9e0ff */
[----:B------:R-:W-:Y:S01]  /*12950*/  STL [R1+0x24c], R157 ;  /* 0x00024c9d01007387 */ /* 0x000fe20000100800 */
[----:B------:R-:W-:-:S03]  /*12960*/  IADD3.X R164, R164, UR17, RZ, P3, !PT ;  /* 0x00000011a4a47c10 */ /* 0x000fc60009ffe4ff */
[----:B------:R0:W-:Y:S01]  /*12970*/  STL [R1+0x220], R171 ;  /* 0x000220ab01007387 */ /* 0x0001e20000100800 */
[----:B------:R-:W-:-:S03]  /*12980*/  IADD3 R167, P3, R167, UR44, RZ ;  /* 0x0000002ca7a77c10 */ /* 0x000fc6000ff7e0ff */
[----:B0-----:R-:W4:Y:S04]  /*12990*/  LDL.LU R171, [R1+0x1f4] ;  /* 0x0001f40001ab7983 */ /* 0x001f280000300800 */
[----:B------:R-:W-:Y:S04]  /*129a0*/  STL [R1+0x244], R161 ;  /* 0x000244a101007387 */ /* 0x000fe80000100800 */
[----:B------:R-:W-:Y:S01]  /*129b0*/  STL [R1+0x23c], R164 ;  /* 0x00023ca401007387 */ /* 0x000fe20000100800 */
[----:B--2---:R-:W-:Y:S02]  /*129c0*/  IADD3.X R120, R120, UR6, RZ, P6, !PT ;  /* 0x0000000678787c10 */ /* 0x004fe4000b7fe4ff */
[----:B------:R-:W-:-:S05]  /*129d0*/  IADD3 R232, P6, R232, UR44, RZ ;  /* 0x0000002ce8e87c10 */ /* 0x000fca000ffde0ff */
[----:B------:R0:W-:Y:S04]  /*129e0*/  STL [R1+0x210], R232 ;  /* 0x000210e801007387 */ /* 0x0001e80000100800 */
[----:B------:R-:W-:Y:S04]  /*129f0*/  STL [R1+0x218], R167 ;  /* 0x000218a701007387 */ /* 0x000fe80000100800 */
[----:B0-----:R-:W2:Y:S04]  /*12a00*/  LDL.LU R232, [R1+0x694] ;  /* 0x0006940001e87983 */ /* 0x001ea80000300800 */
[----:B------:R0:W-:Y:S01]  /*12a10*/  STL [R1+0x43c], R120 ;  /* 0x00043c7801007387 */ /* 0x0001e20000100800 */
[----:B---3--:R-:W-:-:S02]  /*12a20*/  IADD3.X R121, R121, UR6, RZ, P5, !PT ;  /* 0x0000000679797c10 */ /* 0x008fc4000affe4ff */
[----:B------:R-:W-:Y:S01]  /*12a30*/  IADD3 R248, P5, R248, UR44, RZ ;  /* 0x0000002cf8f87c10 */ /* 0x000fe2000ffbe0ff */
[----:B0-----:R-:W3:Y:S04]  /*12a40*/  LDL.LU R120, [R1+0x1ec] ;  /* 0x0001ec0001787983 */ /* 0x001ee80000300800 */
[----:B------:R0:W-:Y:S04]  /*12a50*/  STL [R1+0x238], R121 ;  /* 0x0002387901007387 */ /* 0x0001e80000100800 */
[----:B0-----:R-:W2:Y:S04]  /*12a60*/  LDL.LU R121, [R1+0x1c0] ;  /* 0x0001c00001797983 */ /* 0x001ea80000300800 */
[----:B------:R0:W-:Y:S01]  /*12a70*/  STL [R1+0x208], R248 ;  /* 0x000208f801007387 */ /* 0x0001e20000100800 */
[----:B------:R-:W-:-:S02]  /*12a80*/  IADD3.X R3, R3, UR6, RZ, P6, !PT ;  /* 0x0000000603037c10 */ /* 0x000fc4000b7fe4ff */
[----:B----4-:R-:W-:Y:S01]  /*12a90*/  IADD3.X R190, R190, UR6, RZ, P2, !PT ;  /* 0x00000006bebe7c10 */ /* 0x010fe200097fe4ff */
[----:B0-----:R-:W4:Y:S04]  /*12aa0*/  LDL.LU R248, [R1+0x690] ;  /* 0x0006900001f87983 */ /* 0x001f280000300800 */
[----:B------:R-:W4:Y:S01]  /*12ab0*/  LDL.LU R157, [R1+0x1e4] ;  /* 0x0001e400019d7983 */ /* 0x000f220000300800 */
[----:B------:R-:W-:-:S03]  /*12ac0*/  IADD3 R148, P2, R148, UR44, RZ ;  /* 0x0000002c94947c10 */ /* 0x000fc6000ff5e0ff */
[----:B------:R-:W4:Y:S01]  /*12ad0*/  LDL.LU R161, [R1+0x1b8] ;  /* 0x0001b80001a17983 */ /* 0x000f220000300800 */
[----:B------:R-:W-:-:S03]  /*12ae0*/  IADD3.X R150, R150, UR6, RZ, P1, !PT ;  /* 0x0000000696967c10 */ /* 0x000fc60008ffe4ff */
[----:B------:R-:W4:Y:S01]  /*12af0*/  LDL.LU R164, [R1+0x1dc] ;  /* 0x0001dc0001a47983 */ /* 0x000f220000300800 */
[----:B------:R-:W-:-:S03]  /*12b00*/  IADD3 R153, P1, R153, UR44, RZ ;  /* 0x0000002c99997c10 */ /* 0x000fc6000ff3e0ff */
[----:B------:R-:W4:Y:S04]  /*12b10*/  LDL.LU R167, [R1+0x1b0] ;  /* 0x0001b00001a77983 */ /* 0x000f280000300800 */
[----:B------:R0:W-:Y:S01]  /*12b20*/  STL [R1+0x430], R190 ;  /* 0x000430be01007387 */ /* 0x0001e20000100800 */
[----:B------:R-:W-:Y:S02]  /*12b30*/  IADD3.X R154, R154, UR6, RZ, P4, !PT ;  /* 0x000000069a9a7c10 */ /* 0x000fe4000a7fe4ff */
[----:B------:R-:W-:Y:S01]  /*12b40*/  IADD3 R172, P4, R172, UR44, RZ ;  /* 0x0000002cacac7c10 */ /* 0x000fe2000ff9e0ff */
[----:B0-----:R-:W4:Y:S04]  /*12b50*/  LDL.LU R190, [R1+0x1a8] ;  /* 0x0001a80001be7983 */ /* 0x001f280000300800 */
[----:B------:R-:W-:Y:S01]  /*12b60*/  STL [R1+0x200], R148 ;  /* 0x0002009401007387 */ /* 0x000fe20000100800 */
[----:B------:R-:W-:-:S03]  /*12b70*/  IADD3.X R162, R162, UR6, RZ, P3, !PT ;  /* 0x00000006a2a27c10 */ /* 0x000fc60009ffe4ff */
[----:B------:R-:W-:Y:S01]  /*12b80*/  STL [R1+0x428], R150 ;  /* 0x0004289601007387 */ /* 0x000fe20000100800 */
[----:B------:R-:W-:-:S03]  /*12b90*/  IADD3.X R231, R231, UR6, RZ, P5, !PT ;  /* 0x00000006e7e77c10 */ /* 0x000fc6000affe4ff */
[----:B------:R0:W-:Y:S04]  /*12ba0*/  STL [R1+0x1f0], R172 ;  /* 0x0001f0ac01007387 */ /* 0x0001e80000100800 */
[----:B------:R-:W-:Y:S01]  /*12bb0*/  STL [R1+0x1f8], R153 ;  /* 0x0001f89901007387 */ /* 0x000fe20000100800 */
[----:B------:R-:W-:Y:S02]  /*12bc0*/  IADD3 R236, P5, R236, UR44, RZ ;  /* 0x0000002cecec7c10 */ /* 0x000fe4000ffbe0ff */
[----:B------:R-:W-:Y:S01]  /*12bd0*/  IADD3 R168, P3, R168, UR44, RZ ;  /* 0x0000002ca8a87c10 */ /* 0x000fe2000ff7e0ff */
[----:B0-----:R-:W4:Y:S04]  /*12be0*/  LDL.LU R172, [R1+0x1bc] ;  /* 0x0001bc0001ac7983 */ /* 0x001f280000300800 */
[----:B------:R-:W-:Y:S04]  /*12bf0*/  STL [R1+0x21c], R154 ;  /* 0x00021c9a01007387 */ /* 0x000fe80000100800 */
[----:B------:R0:W-:Y:S04]  /*12c00*/  STL [R1+0x20c], R3 ;  /* 0x00020c0301007387 */ /* 0x0001e80000100800 */
[----:B------:R-:W-:Y:S01]  /*12c10*/  STL [R1+0x214], R162 ;  /* 0x000214a201007387 */ /* 0x000fe20000100800 */
[----:B------:R-:W-:-:S03]  /*12c20*/  IADD3 R174, P6, R174, UR44, RZ ;  /* 0x0000002caeae7c10 */ /* 0x000fc6000ffde0ff */
[----:B0-----:R-:W4:Y:S04]  /*12c30*/  LDL.LU R3, [R1+0x68c] ;  /* 0x00068c0001037983 */ /* 0x001f280000300800 */
[----:B------:R-:W-:Y:S04]  /*12c40*/  STL [R1+0x1e8], R168 ;  /* 0x0001e8a801007387 */ /* 0x000fe80000100800 */
[----:B------:R0:W-:Y:S04]  /*12c50*/  STL [R1+0x204], R231 ;  /* 0x000204e701007387 */ /* 0x0001e80000100800 */
[----:B0-----:R-:W4:Y:S04]  /*12c60*/  LDL.LU R231, [R1+0x688] ;  /* 0x0006880001e77983 */ /* 0x001f280000300800 */
[----:B------:R-:W-:Y:S01]  /*12c70*/  STL [R1+0x1e0], R174 ;  /* 0x0001e0ae01007387 */ /* 0x000fe20000100800 */
[----:B------:R-:W-:-:S02]  /*12c80*/  IADD3.X R177, R177, UR6, RZ, P2, !PT ;  /* 0x00000006b1b17c10 */ /* 0x000fc400097fe4ff */
[----:B------:R-:W-:Y:S01]  /*12c90*/  IADD3 R104, P2, R104, UR44, RZ ;  /* 0x0000002c68687c10 */ /* 0x000fe2000ff5e0ff */
[----:B------:R0:W-:Y:S04]  /*12ca0*/  STL [R1+0x1d8], R236 ;  /* 0x0001d8ec01007387 */ /* 0x0001e80000100800 */
[----:B0-----:R-:W4:Y:S04]  /*12cb0*/  LDL.LU R236, [R1+0x684] ;  /* 0x0006840001ec7983 */ /* 0x001f280000300800 */
[----:B------:R-:W4:Y:S04]  /*12cc0*/  LDL.LU R174, [R1+0x1b4] ;  /* 0x0001b40001ae7983 */ /* 0x000f280000300800 */
[----:B------:R0:W-:Y:S04]  /*12cd0*/  STL [R1+0x1d0], R104 ;  /* 0x0001d06801007387 */ /* 0x0001e80000100800 */
[----:B0-----:R-:W4:Y:S04]  /*12ce0*/  LDL.LU R104, [R1+0x680] ;  /* 0x0006800001687983 */ /* 0x001f280000300800 */
[----:B------:R0:W-:Y:S04]  /*12cf0*/  STL [R1+0x1fc], R177 ;  /* 0x0001fcb101007387 */ /* 0x0001e80000100800 */
[----:B0-----:R-:W4:Y:S01]  /*12d00*/  LDL.LU R177, [R1+0x1ac] ;  /* 0x0001ac0001b17983 */ /* 0x001f220000300800 */
[----:B------:R-:W-:-:S02]  /*12d10*/  IADD3.X R171, R171, UR6, RZ, P1, !PT ;  /* 0x00000006abab7c10 */ /* 0x000fc40008ffe4ff */
[----:B------:R-:W-:Y:S01]  /*12d20*/  IADD3 R198, P1, R198, UR44, RZ ;  /* 0x0000002cc6c67c10 */ /* 0x000fe2000ff3e0ff */
[----:B------:R-:W4:Y:S04]  /*12d30*/  LDL.LU R162, [R1+0x180] ;  /* 0x0001800001a27983 */ /* 0x000f280000300800 */
[----:B------:R-:W4:Y:S04]  /*12d40*/  LDL.LU R168, [R1+0x1a4] ;  /* 0x0001a40001a87983 */ /* 0x000f280000300800 */
[----:B------:R-:W-:Y:S04]  /*12d50*/  STL [R1+0x1f4], R171 ;  /* 0x0001f4ab01007387 */ /* 0x000fe80000100800 */
[----:B------:R0:W-:Y:S04]  /*12d60*/  STL [R1+0x1c8], R198 ;  /* 0x0001c8c601007387 */ /* 0x0001e80000100800 */
[----:B0-----:R-:W4:Y:S04]  /*12d70*/  LDL.LU R198, [R1+0x67c] ;  /* 0x00067c0001c67983 */ /* 0x001f280000300800 */
[----:B------:R-:W4:Y:S01]  /*12d80*/  LDL.LU R171, [R1+0x178] ;  /* 0x0001780001ab7983 */ /* 0x000f220000300800 */
[----:B------:R-:W-:-:S02]  /*12d90*/  IADD3.X R92, R92, UR6, RZ, P5, !PT ;  /* 0x000000065c5c7c10 */ /* 0x000fc4000affe4ff */
[----:B------:R-:W-:Y:S02]  /*12da0*/  IADD3.X R117, R117, UR6, RZ, P2, !PT ;  /* 0x0000000675757c10 */ /* 0x000fe400097fe4ff */
[----:B------:R-:W-:Y:S02]  /*12db0*/  IADD3.X R10, R10, UR6, RZ, P1, !PT ;  /* 0x000000060a0a7c10 */ /* 0x000fe40008ffe4ff */
[----:B------:R-:W-:Y:S02]  /*12dc0*/  IADD3 R112, P1, R112, UR44, RZ ;  /* 0x0000002c70707c10 */ /* 0x000fe4000ff3e0ff */
[----:B---3--:R-:W-:-:S05]  /*12dd0*/  IADD3.X R120, R120, UR6, RZ, P4, !PT ;  /* 0x0000000678787c10 */ /* 0x008fca000a7fe4ff */
[----:B------:R0:W-:Y:S04]  /*12de0*/  STL [R1+0x1ec], R120 ;  /* 0x0001ec7801007387 */ /* 0x0001e80000100800 */
[----:B0-----:R-:W3:Y:S01]  /*12df0*/  LDL.LU R120, [R1+0x170] ;  /* 0x0001700001787983 */ /* 0x001ee20000300800 */
[----:B--2---:R-:W-:-:S05]  /*12e00*/  IADD3 R121, P4, R121, UR44, RZ ;  /* 0x0000002c79797c10 */ /* 0x004fca000ff9e0ff */
[----:B------:R0:W-:Y:S04]  /*12e10*/  STL [R1+0x1c0], R121 ;  /* 0x0001c07901007387 */ /* 0x0001e80000100800 */
[----:B0-----:R-:W2:Y:S01]  /*12e20*/  LDL.LU R121, [R1+0x168] ;  /* 0x0001680001797983 */ /* 0x001ea20000300800 */
[----:B----4-:R-:W-:Y:S02]  /*12e30*/  IADD3.X R157, R157, UR6, RZ, P3, !PT ;  /* 0x000000069d9d7c10 */ /* 0x010fe40009ffe4ff */
[----:B------:R-:W-:-:S03]  /*12e40*/  IADD3 R161, P3, R161, UR44, RZ ;  /* 0x0000002ca1a17c10 */ /* 0x000fc6000ff7e0ff */
[----:B------:R-:W-:Y:S01]  /*12e50*/  STL [R1+0x1e4], R157 ;  /* 0x0001e49d01007387 */ /* 0x000fe20000100800 */
[----:B------:R-:W-:-:S03]  /*12e60*/  IADD3.X R164, R164, UR6, RZ, P6, !PT ;  /* 0x00000006a4a47c10 */ /* 0x000fc6000b7fe4ff */
[----:B------:R-:W-:Y:S01]  /*12e70*/  STL [R1+0x1b8], R161 ;  /* 0x0001b8a101007387 */ /* 0x000fe20000100800 */
[----:B------:R-:W-:-:S03]  /*12e80*/  IADD3 R167, P6, R167, UR44, RZ ;  /* 0x0000002ca7a77c10 */ /* 0x000fc6000ffde0ff */
[----:B------:R0:W-:Y:S04]  /*12e90*/  STL [R1+0x1d4], R92 ;  /* 0x0001d45c01007387 */ /* 0x0001e80000100800 */
[----:B------:R-:W-:Y:S04]  /*12ea0*/  STL [R1+0x1dc], R164 ;  /* 0x0001dca401007387 */ /* 0x000fe80000100800 */
[----:B0-----:R-:W4:Y:S01]  /*12eb0*/  LDL.LU R92, [R1+0x678] ;  /* 0x00067800015c7983 */ /* 0x001f220000300800 */
[----:B------:R-:W-:-:S03]  /*12ec0*/  IADD3 R190, P5, R190, UR44, RZ ;  /* 0x0000002cbebe7c10 */ /* 0x000fc6000ffbe0ff */
[----:B------:R-:W-:Y:S04]  /*12ed0*/  STL [R1+0x1b0], R167 ;  /* 0x0001b0a701007387 */ /* 0x000fe80000100800 */
[----:B------:R0:W-:Y:S04]  /*12ee0*/  STL [R1+0x1cc], R117 ;  /* 0x0001cc7501007387 */ /* 0x0001e80000100800 */
[----:B0-----:R-:W4:Y:S04]  /*12ef0*/  LDL.LU R117, [R1+0x674] ;  /* 0x0006740001757983 */ /* 0x001f280000300800 */
[----:B------:R-:W-:Y:S01]  /*12f00*/  STL [R1+0x1a8], R190 ;  /* 0x0001a8be01007387 */ /* 0x000fe20000100800 */
[----:B------:R-:W-:-:S02]  /*12f10*/  IADD3.X R172, R172, UR6, RZ, P4, !PT ;  /* 0x00000006acac7c10 */ /* 0x000fc4000a7fe4ff */
[----:B------:R-:W-:Y:S02]  /*12f20*/  IADD3 R89, P4, R89, UR44, RZ ;  /* 0x0000002c59597c10 */ /* 0x000fe4000ff9e0ff */
[----:B------:R-:W-:-:S05]  /*12f30*/  IADD3 R104, P2, R104, UR44, RZ ;  /* 0x0000002c68687c10 */ /* 0x000fca000ff5e0ff */
[----:B------:R0:W-:Y:S04]  /*12f40*/  STL [R1+0x1a0], R104 ;  /* 0x0001a06801007387 */ /* 0x0001e80000100800 */
[----:B0-----:R-:W4:Y:S04]  /*12f50*/  LDL.LU R104, [R1+0x670] ;  /* 0x0006700001687983 */ /* 0x001f280000300800 */
[----:B------:R0:W-:Y:S04]  /*12f60*/  STL [R1+0x1c4], R10 ;  /* 0x0001c40a01007387 */ /* 0x0001e80000100800 */
[----:B0-----:R-:W4:Y:S04]  /*12f70*/  LDL.LU R10, [R1+0x66c] ;  /* 0x00066c00010a7983 */ /* 0x001f280000300800 */
[----:B------:R-:W4:Y:S04]  /*12f80*/  LDL.LU R190, [R1+0x17c] ;  /* 0x00017c0001be7983 */ /* 0x000f280000300800 */
[----:B------:R0:W-:Y:S01]  /*12f90*/  STL [R1+0x198], R112 ;  /* 0x0001987001007387 */ /* 0x0001e20000100800 */
[----:B------:R-:W-:-:S03]  /*12fa0*/  IADD3.X R174, R174, UR6, RZ, P3, !PT ;  /* 0x00000006aeae7c10 */ /* 0x000fc60009ffe4ff */
[----:B0-----:R-:W4:Y:S04]  /*12fb0*/  LDL.LU R112, [R1+0x668] ;  /* 0x0006680001707983 */ /* 0x001f280000300800 */
[----:B------:R-:W4:Y:S04]  /*12fc0*/  LDL.LU R157, [R1+0x174] ;  /* 0x00017400019d7983 */ /* 0x000f280000300800 */
[----:B------:R0:W-:Y:S04]  /*12fd0*/  STL [R1+0x190], R89 ;  /* 0x0001905901007387 */ /* 0x0001e80000100800 */
[----:B------:R1:W-:Y:S01]  /*12fe0*/  STL [R1+0x1bc], R172 ;  /* 0x0001bcac01007387 */ /* 0x0003e20000100800 */
[----:B------:R-:W-:-:S03]  /*12ff0*/  IADD3 R199, P3, R199, UR44, RZ ;  /* 0x0000002cc7c77c10 */ /* 0x000fc6000ff7e0ff */
[----:B0-----:R-:W4:Y:S04]  /*13000*/  LDL.LU R89, [R1+0x664] ;  /* 0x0006640001597983 */ /* 0x001f280000300800 */
[----:B------:R-:W4:Y:S04]  /*13010*/  LDL.LU R161, [R1+0x16c] ;  /* 0x00016c0001a17983 */ /* 0x000f280000300800 */
[----:B------:R-:W4:Y:S01]  /*13020*/  LDL.LU R164, [R1+0x140] ;  /* 0x0001400001a47983 */ /* 0x000f220000300800 */
[----:B------:R-:W-:-:S03]  /*13030*/  IADD3.X R177, R177, UR6, RZ, P6, !PT ;  /* 0x00000006b1b17c10 */ /* 0x000fc6000b7fe4ff */
[----:B------:R-:W4:Y:S04]  /*13040*/  LDL.LU R167, [R1+0x164] ;  /* 0x0001640001a77983 */ /* 0x000f280000300800 */
[----:B-1----:R-:W4:Y:S04]  /*13050*/  LDL.LU R172, [R1+0x138] ;  /* 0x0001380001ac7983 */ /* 0x002f280000300800 */
[----:B------:R0:W-:Y:S04]  /*13060*/  STL [R1+0x1b4], R174 ;  /* 0x0001b4ae01007387 */ /* 0x0001e80000100800 */
[----:B0-----:R-:W4:Y:S04]  /*13070*/  LDL.LU R174, [R1+0x130] ;  /* 0x0001300001ae7983 */ /* 0x001f280000300800 */
[----:B------:R0:W-:Y:S04]  /*13080*/  STL [R1+0x188], R199 ;  /* 0x000188c701007387 */ /* 0x0001e80000100800 */
[----:B0-----:R-:W4:Y:S04]  /*13090*/  LDL.LU R199, [R1+0x660] ;  /* 0x0006600001c77983 */ /* 0x001f280000300800 */
[----:B------:R0:W-:Y:S04]  /*130a0*/  STL [R1+0x1ac], R177 ;  /* 0x0001acb101007387 */ /* 0x0001e80000100800 */
[----:B0-----:R-:W4:Y:S01]  /*130b0*/  LDL.LU R177, [R1+0x128] ;  /* 0x0001280001b17983 */ /* 0x001f220000300800 */
[----:B------:R-:W-:-:S02]  /*130c0*/  IADD3 R162, P6, R162, UR44, RZ ;  /* 0x0000002ca2a27c10 */ /* 0x000fc4000ffde0ff */
[----:B------:R-:W-:Y:S02]  /*130d0*/  IADD3.X R168, R168, UR6, RZ, P5, !PT ;  /* 0x00000006a8a87c10 */ /* 0x000fe4000affe4ff */
[----:B------:R-:W-:Y:S01]  /*130e0*/  IADD3.X R198, R198, UR6, RZ, P2, !PT ;  /* 0x00000006c6c67c10 */ /* 0x000fe200097fe4ff */
[----:B------:R-:W-:Y:S01]  /*130f0*/  STL [R1+0x180], R162 ;  /* 0x000180a201007387 */ /* 0x000fe20000100800 */
[----:B------:R-:W-:Y:S02]  /*13100*/  IADD3 R171, P5, R171, UR44, RZ ;  /* 0x0000002cabab7c10 */ /* 0x000fe4000ffbe0ff */
[----:B------:R-:W-:Y:S01]  /*13110*/  IADD3.X R215, R215, UR6, RZ, P1, !PT ;  /* 0x00000006d7d77c10 */ /* 0x000fe20008ffe4ff */
[----:B------:R-:W-:Y:S04]  /*13120*/  STL [R1+0x1a4], R168 ;  /* 0x0001a4a801007387 */ /* 0x000fe80000100800 */
[----:B------:R0:W-:Y:S04]  /*13130*/  STL [R1+0x19c], R198 ;  /* 0x00019cc601007387 */ /* 0x0001e80000100800 */
[----:B0-----:R-:W4:Y:S04]  /*13140*/  LDL.LU R198, [R1+0x65c] ;  /* 0x00065c0001c67983 */ /* 0x001f280000300800 */
[----:B------:R-:W-:Y:S04]  /*13150*/  STL [R1+0x178], R171 ;  /* 0x000178ab01007387 */ /* 0x000fe80000100800 */
[----:B------:R0:W-:Y:S01]  /*13160*/  STL [R1+0x194], R215 ;  /* 0x000194d701007387 */ /* 0x0001e20000100800 */
[----:B---3--:R-:W-:-:S03]  /*13170*/  IADD3 R120, P2, R120, UR44, RZ ;  /* 0x0000002c78787c10 */ /* 0x008fc6000ff5e0ff */
[----:B0-----:R-:W3:Y:S04]  /*13180*/  LDL.LU R215, [R1+0x658] ;  /* 0x0006580001d77983 */ /* 0x001ee80000300800 */
[----:B------:R0:W-:Y:S01]  /*13190*/  STL [R1+0x170], R120 ;  /* 0x0001707801007387 */ /* 0x0001e20000100800 */
[----:B------:R-:W-:-:S03]  /*131a0*/  IADD3.X R214, R214, UR6, RZ, P4, !PT ;  /* 0x00000006d6d67c10 */ /* 0x000fc6000a7fe4ff */
[----:B0-----:R-:W3:Y:S01]  /*131b0*/  LDL.LU R120, [R1+0x13c] ;  /* 0x00013c0001787983 */ /* 0x001ee20000300800 */
[----:B--2---:R-:W-:Y:S02]  /*131c0*/  IADD3 R121, P1, R121, UR44, RZ ;  /* 0x0000002c79797c10 */ /* 0x004fe4000ff3e0ff */
[----:B------:R-:W-:Y:S01]  /*131d0*/  IADD3 R231, P4, R231, UR44, RZ ;  /* 0x0000002ce7e77c10 */ /* 0x000fe2000ff9e0ff */
[----:B------:R0:W-:Y:S04]  /*131e0*/  STL [R1+0x18c], R214 ;  /* 0x00018cd601007387 */ /* 0x0001e80000100800 */
[----:B------:R-:W-:Y:S04]  /*131f0*/  STL [R1+0x168], R121 ;  /* 0x0001687901007387 */ /* 0x000fe80000100800 */
[----:B0-----:R-:W2:Y:S04]  /*13200*/  LDL.LU R214, [R1+0x654] ;  /* 0x0006540001d67983 */ /* 0x001ea80000300800 */
[----:B------:R0:W-:Y:S01]  /*13210*/  STL [R1+0x160], R231 ;  /* 0x000160e701007387 */ /* 0x0001e20000100800 */
[----:B------:R-:W-:-:S03]  /*13220*/  IADD3.X R230, R230, UR6, RZ, P3, !PT ;  /* 0x00000006e6e67c10 */ /* 0x000fc60009ffe4ff */
[----:B0-----:R-:W2:Y:S04]  /*13230*/  LDL.LU R231, [R1+0x650] ;  /* 0x0006500001e77983 */ /* 0x001ea80000300800 */
[----:B------:R-:W2:Y:S01]  /*13240*/  LDL.LU R162, [R1+0x134] ;  /* 0x0001340001a27983 */ /* 0x000ea20000300800 */
[----:B------:R-:W-:-:S03]  /*13250*/  IADD3 R247, P3, R247, UR44, RZ ;  /* 0x0000002cf7f77c10 */ /* 0x000fc6000ff7e0ff */
[----:B------:R0:W-:Y:S04]  /*13260*/  STL [R1+0x184], R230 ;  /* 0x000184e601007387 */ /* 0x0001e80000100800 */
[----:B0-----:R-:W2:Y:S04]  /*13270*/  LDL.LU R230, [R1+0x64c] ;  /* 0x00064c0001e67983 */ /* 0x001ea80000300800 */
[----:B------:R-:W2:Y:S04]  /*13280*/  LDL.LU R168, [R1+0x12c] ;  /* 0x00012c0001a87983 */ /* 0x000ea80000300800 */
[----:B------:R-:W2:Y:S04]  /*13290*/  LDL.LU R171, [R1+0x100] ;  /* 0x0001000001ab7983 */ /* 0x000ea80000300800 */
[----:B------:R0:W-:Y:S01]  /*132a0*/  STL [R1+0x158], R247 ;  /* 0x000158f701007387 */ /* 0x0001e20000100800 */
[----:B------:R-:W-:-:S03]  /*132b0*/  IADD3.X R236, R236, UR6, RZ, P4, !PT ;  /* 0x00000006ecec7c10 */ /* 0x000fc6000a7fe4ff */
[----:B0-----:R-:W2:Y:S04]  /*132c0*/  LDL.LU R247, [R1+0x648] ;  /* 0x0006480001f77983 */ /* 0x001ea80000300800 */
[----:B------:R-:W2:Y:S01]  /*132d0*/  LDL.LU R121, [R1+0xf8] ;  /* 0x0000f80001797983 */ /* 0x000ea20000300800 */
[----:B------:R-:W-:Y:S02]  /*132e0*/  IADD3.X R203, R203, UR6, RZ, P3, !PT ;  /* 0x00000006cbcb7c10 */ /* 0x000fe40009ffe4ff */
[----:B----4-:R-:W-:Y:S02]  /*132f0*/  IADD3.X R190, R190, UR6, RZ, P6, !PT ;  /* 0x00000006bebe7c10 */ /* 0x010fe4000b7fe4ff */
[----:B------:R-:W-:-:S05]  /*13300*/  IADD3 R246, P6, R246, UR44, RZ ;  /* 0x0000002cf6f67c10 */ /* 0x000fca000ffde0ff */
[----:B------:R0:W-:Y:S04]  /*13310*/  STL [R1+0x150], R246 ;  /* 0x000150f601007387 */ /* 0x0001e80000100800 */
[----:B0-----:R-:W4:Y:S01]  /*13320*/  LDL.LU R246, [R1+0x644] ;  /* 0x0006440001f67983 */ /* 0x001f220000300800 */
[----:B------:R-:W-:Y:S02]  /*13330*/  IADD3.X R157, R157, UR6, RZ, P5, !PT ;  /* 0x000000069d9d7c10 */ /* 0x000fe4000affe4ff */
[----:B------:R-:W-:Y:S01]  /*13340*/  IADD3 R107, P5, R107, UR44, RZ ;  /* 0x0000002c6b6b7c10 */ /* 0x000fe2000ffbe0ff */
[----:B------:R0:W-:Y:S04]  /*13350*/  STL [R1+0x17c], R190 ;  /* 0x00017cbe01007387 */ /* 0x0001e80000100800 */
[----:B0-----:R-:W4:Y:S01]  /*13360*/  LDL.LU R190, [R1+0xf0] ;  /* 0x0000f00001be7983 */ /* 0x001f220000300800 */
[----:B------:R-:W-:-:S03]  /*13370*/  IADD3.X R161, R161, UR6, RZ, P2, !PT ;  /* 0x00000006a1a17c10 */ /* 0x000fc600097fe4ff */
[----:B------:R0:W-:Y:S01]  /*13380*/  STL [R1+0x148], R107 ;  /* 0x0001486b01007387 */ /* 0x0001e20000100800 */
[----:B------:R-:W-:Y:S02]  /*13390*/  IADD3 R164, P2, R164, UR44, RZ ;  /* 0x0000002ca4a47c10 */ /* 0x000fe4000ff5e0ff */
[----:B------:R-:W-:Y:S01]  /*133a0*/  IADD3.X R167, R167, UR6, RZ, P1, !PT ;  /* 0x00000006a7a77c10 */ /* 0x000fe20008ffe4ff */
[----:B0-----:R-:W4:Y:S01]  /*133b0*/  LDL.LU R107, [R1+0x640] ;  /* 0x00064000016b7983 */ /* 0x001f220000300800 */
[----:B------:R-:W-:-:S03]  /*133c0*/  IADD3 R172, P1, R172, UR44, RZ ;  /* 0x0000002cacac7c10 */ /* 0x000fc6000ff3e0ff */
[----:B------:R-:W-:Y:S04]  /*133d0*/  STL [R1+0x174], R157 ;  /* 0x0001749d01007387 */ /* 0x000fe80000100800 */
[----:B------:R-:W-:Y:S04]  /*133e0*/  STL [R1+0x16c], R161 ;  /* 0x00016ca101007387 */ /* 0x000fe80000100800 */
[----:B------:R-:W-:Y:S01]  /*133f0*/  STL [R1+0x140], R164 ;  /* 0x000140a401007387 */ /* 0x000fe20000100800 */
[----:B------:R-:W-:-:S03]  /*13400*/  IADD3 R174, P4, R174, UR44, RZ ;  /* 0x0000002caeae7c10 */ /* 0x000fc6000ff9e0ff */
[----:B------:R0:W-:Y:S01]  /*13410*/  STL [R1+0x15c], R236 ;  /* 0x00015cec01007387 */ /* 0x0001e20000100800 */
[----:B------:R-:W-:-:S03]  /*13420*/  IADD3.X R221, R221, UR6, RZ, P6, !PT ;  /* 0x00000006dddd7c10 */ /* 0x000fc6000b7fe4ff */
[----:B------:R-:W-:Y:S04]  /*13430*/  STL [R1+0x164], R167 ;  /* 0x000164a701007387 */ /* 0x000fe80000100800 */
[----:B0-----:R-:W4:Y:S04]  /*13440*/  LDL.LU R236, [R1+0x63c] ;  /* 0x00063c0001ec7983 */ /* 0x001f280000300800 */
[----:B------:R-:W-:Y:S04]  /*13450*/  STL [R1+0x138], R172 ;  /* 0x000138ac01007387 */ /* 0x000fe80000100800 */
[----:B------:R0:W-:Y:S01]  /*13460*/  STL [R1+0x154], R203 ;  /* 0x000154cb01007387 */ /* 0x0001e20000100800 */
[----:B------:R-:W-:-:S02]  /*13470*/  IADD3 R248, P6, R248, UR44, RZ ;  /* 0x0000002cf8f87c10 */ /* 0x000fc4000ffde0ff */
[----:B------:R-:W-:Y:S02]  /*13480*/  IADD3.X R106, R106, UR6, RZ, P5, !PT ;  /* 0x000000066a6a7c10 */ /* 0x000fe4000affe4ff */
[----:B------:R-:W-:Y:S01]  /*13490*/  IADD3 R177, P3, R177, UR44, RZ ;  /* 0x0000002cb1b17c10 */ /* 0x000fe2000ff7e0ff */
[----:B0-----:R-:W4:Y:S04]  /*134a0*/  LDL.LU R203, [R1+0x638] ;  /* 0x0006380001cb7983 */ /* 0x001f280000300800 */
[----:B------:R-:W-:Y:S04]  /*134b0*/  STL [R1+0x130], R174 ;  /* 0x000130ae01007387 */ /* 0x000fe80000100800 */
[----:B------:R-:W4:Y:S04]  /*134c0*/  LDL.LU R164, [R1+0xfc] ;  /* 0x0000fc0001a47983 */ /* 0x000f280000300800 */
[----:B------:R-:W4:Y:S04]  /*134d0*/  LDL.LU R167, [R1+0xf4] ;  /* 0x0000f40001a77983 */ /* 0x000f280000300800 */
[----:B------:R0:W-:Y:S04]  /*134e0*/  STL [R1+0x14c], R221 ;  /* 0x00014cdd01007387 */ /* 0x0001e80000100800 */
[----:B------:R-:W-:Y:S01]  /*134f0*/  STL [R1+0x128], R177 ;  /* 0x000128b101007387 */ /* 0x000fe20000100800 */
[----:B------:R-:W-:-:S03]  /*13500*/  IADD3 R94, P5, R94, UR44, RZ ;  /* 0x0000002c5e5e7c10 */ /* 0x000fc6000ffbe0ff */
[----:B0-----:R-:W4:Y:S04]  /*13510*/  LDL.LU R221, [R1+0x634] ;  /* 0x0006340001dd7983 */ /* 0x001f280000300800 */
[----:B------:R-:W4:Y:S04]  /*13520*/  LDL.LU R172, [R1+0xec] ;  /* 0x0000ec0001ac7983 */ /* 0x000f280000300800 */
[----:B------:R-:W4:Y:S04]  /*13530*/  LDL.LU R174, [R1+0xc0] ;  /* 0x0000c00001ae7983 */ /* 0x000f280000300800 */
[----:B------:R0:W-:Y:S04]  /*13540*/  STL [R1+0x120], R248 ;  /* 0x000120f801007387 */ /* 0x0001e80000100800 */
[----:B0-----:R-:W4:Y:S04]  /*13550*/  LDL.LU R248, [R1+0x630] ;  /* 0x0006300001f87983 */ /* 0x001f280000300800 */
[----:B------:R0:W-:Y:S04]  /*13560*/  STL [R1+0x144], R106 ;  /* 0x0001446a01007387 */ /* 0x0001e80000100800 */
[----:B0-----:R-:W4:Y:S04]  /*13570*/  LDL.LU R106, [R1+0x62c] ;  /* 0x00062c00016a7983 */ /* 0x001f280000300800 */
[----:B------:R-:W4:Y:S04]  /*13580*/  LDL.LU R177, [R1+0xb8] ;  /* 0x0000b80001b17983 */ /* 0x000f280000300800 */
[----:B------:R0:W-:Y:S04]  /*13590*/  STL [R1+0x118], R94 ;  /* 0x0001185e01007387 */ /* 0x0001e80000100800 */
[----:B0-----:R-:W4:Y:S01]  /*135a0*/  LDL.LU R94, [R1+0x628] ;  /* 0x00062800015e7983 */ /* 0x001f220000300800 */
[----:B---3--:R-:W-:-:S02]  /*135b0*/  IADD3.X R120, R120, UR6, RZ, P2, !PT ;  /* 0x0000000678787c10 */ /* 0x008fc400097fe4ff */
[----:B------:R-:W-:-:S03]  /*135c0*/  IADD3 R12, P2, R12, UR44, RZ ;  /* 0x0000002c0c0c7c10 */ /* 0x000fc6000ff5e0ff */
[----:B------:R0:W-:Y:S04]  /*135d0*/  STL [R1+0x13c], R120 ;  /* 0x00013c7801007387 */ /* 0x0001e80000100800 */
[----:B0-----:R-:W3:Y:S04]  /*135e0*/  LDL.LU R120, [R1+0xb0] ;  /* 0x0000b00001787983 */ /* 0x001ee80000300800 */
[----:B------:R0:W-:Y:S04]  /*135f0*/  STL [R1+0x110], R12 ;  /* 0x0001100c01007387 */ /* 0x0001e80000100800 */
[----:B0-----:R-:W3:Y:S01]  /*13600*/  LDL.LU R12, [R1+0x624] ;  /* 0x00062400010c7983 */ /* 0x001ee20000300800 */
[----:B--2---:R-:W-:-:S02]  /*13610*/  IADD3.X R162, R162, UR6, RZ, P1, !PT ;  /* 0x00000006a2a27c10 */ /* 0x004fc40008ffe4ff */
[----:B------:R-:W-:-:S05]  /*13620*/  IADD3 R233, P1, R233, UR44, RZ ;  /* 0x0000002ce9e97c10 */ /* 0x000fca000ff3e0ff */
[----:B------:R0:W-:Y:S04]  /*13630*/  STL [R1+0x108], R233 ;  /* 0x000108e901007387 */ /* 0x0001e80000100800 */
[----:B0-----:R-:W2:Y:S01]  /*13640*/  LDL.LU R233, [R1+0x620] ;  /* 0x0006200001e97983 */ /* 0x001ea20000300800 */
[----:B------:R-:W-:Y:S02]  /*13650*/  IADD3.X R168, R168, UR6, RZ, P4, !PT ;  /* 0x00000006a8a87c10 */ /* 0x000fe4000a7fe4ff */
[----:B------:R-:W-:Y:S01]  /*13660*/  IADD3 R171, P4, R171, UR44, RZ ;  /* 0x0000002cabab7c10 */ /* 0x000fe2000ff9e0ff */
[----:B------:R-:W-:Y:S01]  /*13670*/  STL [R1+0x134], R162 ;  /* 0x000134a201007387 */ /* 0x000fe20000100800 */
[----:B------:R-:W-:Y:S02]  /*13680*/  IADD3.X R3, R3, UR6, RZ, P6, !PT ;  /* 0x0000000603037c10 */ /* 0x000fe4000b7fe4ff */
[----:B------:R-:W-:-:S02]  /*13690*/  IADD3.X R105, R105, UR6, RZ, P5, !PT ;  /* 0x0000000669697c10 */ /* 0x000fc4000affe4ff */
[----:B----4-:R-:W-:Y:S02]  /*136a0*/  IADD3.X R94, R94, UR6, RZ, P3, !PT ;  /* 0x000000065e5e7c10 */ /* 0x010fe40009ffe4ff */
[----:B------:R-:W-:-:S03]  /*136b0*/  IADD3 R121, P3, R121, UR44, RZ ;  /* 0x0000002c79797c10 */ /* 0x000fc6000ff7e0ff */
[----:B------:R0:W-:Y:S04]  /*136c0*/  STL [R1+0x124], R94 ;  /* 0x0001245e01007387 */ /* 0x0001e80000100800 */
[----:B------:R-:W-:Y:S04]  /*136d0*/  STL [R1+0x12c], R168 ;  /* 0x00012ca801007387 */ /* 0x000fe80000100800 */
[----:B0-----:R-:W4:Y:S04]  /*136e0*/  LDL.LU R94, [R1+0x61c] ;  /* 0x00061c00015e7983 */ /* 0x001f280000300800 */
[----:B------:R-:W-:Y:S04]  /*136f0*/  STL [R1+0x100], R171 ;  /* 0x000100ab01007387 */ /* 0x000fe80000100800 */
[----:B------:R0:W-:Y:S04]  /*13700*/  STL [R1+0x11c], R3 ;  /* 0x00011c0301007387 */ /* 0x0001e80000100800 */
[----:B0-----:R-:W4:Y:S04]  /*13710*/  LDL.LU R3, [R1+0x618] ;  /* 0x0006180001037983 */ /* 0x001f280000300800 */
[----:B------:R0:W-:Y:S04]  /*13720*/  STL [R1+0xf8], R121 ;  /* 0x0000f87901007387 */ /* 0x0001e80000100800 */
[----:B------:R-:W4:Y:S01]  /*13730*/  LDL.LU R168, [R1+0xbc] ;  /* 0x0000bc0001a87983 */ /* 0x000f220000300800 */
[----:B------:R-:W-:-:S02]  /*13740*/  IADD3 R190, P6, R190, UR44, RZ ;  /* 0x0000002cbebe7c10 */ /* 0x000fc4000ffde0ff */
[----:B---3--:R-:W-:Y:S02]  /*13750*/  IADD3 R12, P5, R12, UR44, RZ ;  /* 0x0000002c0c0c7c10 */ /* 0x008fe4000ffbe0ff */
[----:B------:R-:W-:Y:S01]  /*13760*/  IADD3.X R113, R113, UR6, RZ, P2, !PT ;  /* 0x0000000671717c10 */ /* 0x000fe200097fe4ff */
[----:B0-----:R-:W3:Y:S01]  /*13770*/  LDL.LU R121, [R1+0xb4] ;  /* 0x0000b40001797983 */ /* 0x001ee20000300800 */
[----:B------:R-:W-:-:S03]  /*13780*/  IADD3 R91, P2, R91, UR44, RZ ;  /* 0x0000002c5b5b7c10 */ /* 0x000fc6000ff5e0ff */
[----:B------:R0:W-:Y:S04]  /*13790*/  STL [R1+0x114], R105 ;  /* 0x0001146901007387 */ /* 0x0001e80000100800 */
[----:B------:R-:W-:Y:S01]  /*137a0*/  STL [R1+0xf0], R190 ;  /* 0x0000f0be01007387 */ /* 0x000fe20000100800 */
[----:B------:R-:W-:-:S03]  /*137b0*/  IADD3.X R201, R201, UR6, RZ, P1, !PT ;  /* 0x00000006c9c97c10 */ /* 0x000fc60008ffe4ff */
[----:B0-----:R-:W3:Y:S04]  /*137c0*/  LDL.LU R105, [R1+0x614] ;  /* 0x0006140001697983 */ /* 0x001ee80000300800 */
[----:B------:R0:W-:Y:S01]  /*137d0*/  STL [R1+0xe8], R12 ;  /* 0x0000e80c01007387 */ /* 0x0001e20000100800 */
[----:B------:R-:W-:Y:S02]  /*137e0*/  IADD3 R200, P1, R200, UR44, RZ ;  /* 0x0000002cc8c87c10 */ /* 0x000fe4000ff3e0ff */
[----:B------:R-:W-:Y:S01]  /*137f0*/  IADD3.X R164, R164, UR6, RZ, P4, !PT ;  /* 0x00000006a4a47c10 */ /* 0x000fe2000a7fe4ff */
[----:B0-----:R-:W3:Y:S04]  /*13800*/  LDL.LU R12, [R1+0x610] ;  /* 0x00061000010c7983 */ /* 0x001ee80000300800 */
[----:B------:R0:W-:Y:S01]  /*13810*/  STL [R1+0x10c], R113 ;  /* 0x00010c7101007387 */ /* 0x0001e20000100800 */
[----:B------:R-:W-:-:S02]  /*13820*/  IADD3 R217, P4, R217, UR44, RZ ;  /* 0x0000002cd9d97c10 */ /* 0x000fc4000ff9e0ff */
[----:B------:R-:W-:Y:S01]  /*13830*/  IADD3.X R167, R167, UR6, RZ, P3, !PT ;  /* 0x00000006a7a77c10 */ /* 0x000fe20009ffe4ff */
[----:B0-----:R-:W3:Y:S04]  /*13840*/  LDL.LU R113, [R1+0x60c] ;  /* 0x00060c0001717983 */ /* 0x001ee80000300800 */
[----:B------:R-:W3:Y:S04]  /*13850*/  LDL.LU R190, [R1+0x80] ;  /* 0x0000800001be7983 */ /* 0x000ee80000300800 */
[----:B------:R0:W-:Y:S01]  /*13860*/  STL [R1+0xe0], R91 ;  /* 0x0000e05b01007387 */ /* 0x0001e20000100800 */
[----:B------:R-:W-:-:S02]  /*13870*/  IADD3 R216, P3, R216, UR44, RZ ;  /* 0x0000002cd8d87c10 */ /* 0x000fc4000ff7e0ff */
[----:B--2---:R-:W-:Y:S01]  /*13880*/  IADD3.X R233, R233, UR6, RZ, P5, !PT ;  /* 0x00000006e9e97c10 */ /* 0x004fe2000affe4ff */
[----:B0-----:R-:W2:Y:S04]  /*13890*/  LDL.LU R91, [R1+0x608] ;  /* 0x00060800015b7983 */ /* 0x001ea80000300800 */
[----:B------:R0:W-:Y:S01]  /*138a0*/  STL [R1+0x104], R201 ;  /* 0x000104c901007387 */ /* 0x0001e20000100800 */
[----:B------:R-:W-:-:S03]  /*138b0*/  IADD3.X R172, R172, UR6, RZ, P6, !PT ;  /* 0x00000006acac7c10 */ /* 0x000fc6000b7fe4ff */
[----:B0-----:R-:W2:Y:S04]  /*138c0*/  LDL.LU R201, [R1+0x604] ;  /* 0x0006040001c97983 */ /* 0x001ea80000300800 */
[----:B------:R-:W2:Y:S04]  /*138d0*/  LDL.LU R171, [R1+0x78] ;  /* 0x0000780001ab7983 */ /* 0x000ea80000300800 */
[----:B------:R0:W-:Y:S01]  /*138e0*/  STL [R1+0xd8], R200 ;  /* 0x0000d8c801007387 */ /* 0x0001e20000100800 */
[----:B------:R-:W-:-:S03]  /*138f0*/  IADD3 R174, P6, R174, UR44, RZ ;  /* 0x0000002caeae7c10 */ /* 0x000fc6000ffde0ff */
[----:B0-----:R-:W2:Y:S04]  /*13900*/  LDL.LU R200, [R1+0x600] ;  /* 0x0006000001c87983 */ /* 0x001ea80000300800 */
[----:B------:R0:W-:Y:S01]  /*13910*/  STL [R1+0xd0], R217 ;  /* 0x0000d0d901007387 */ /* 0x0001e20000100800 */
[----:B------:R-:W-:Y:S02]  /*13920*/  IADD3.X R232, R232, UR6, RZ, P2, !PT ;  /* 0x00000006e8e87c10 */ /* 0x000fe400097fe4ff */
[----:B------:R-:W-:Y:S01]  /*13930*/  IADD3 R177, P5, R177, UR44, RZ ;  /* 0x0000002cb1b17c10 */ /* 0x000fe2000ffbe0ff */
[----:B0-----:R-:W2:Y:S04]  /*13940*/  LDL.LU R217, [R1+0x5fc] ;  /* 0x0005fc0001d97983 */ /* 0x001ea80000300800 */
[----:B------:R-:W-:Y:S04]  /*13950*/  STL [R1+0xfc], R164 ;  /* 0x0000fca401007387 */ /* 0x000fe80000100800 */
[----:B------:R0:W-:Y:S01]  /*13960*/  STL [R1+0xc8], R216 ;  /* 0x0000c8d801007387 */ /* 0x0001e20000100800 */
[----:B------:R-:W-:-:S03]  /*13970*/  IADD3.X R249, R249, UR6, RZ, P1, !PT ;  /* 0x00000006f9f97c10 */ /* 0x000fc60008ffe4ff */
[----:B0-----:R-:W2:Y:S04]  /*13980*/  LDL.LU R216, [R1+0x5f8] ;  /* 0x0005f80001d87983 */ /* 0x001ea80000300800 */
[----:B------:R-:W-:Y:S04]  /*13990*/  STL [R1+0xf4], R167 ;  /* 0x0000f4a701007387 */ /* 0x000fe80000100800 */
[----:B------:R0:W-:Y:S04]  /*139a0*/  STL [R1+0xe4], R233 ;  /* 0x0000e4e901007387 */ /* 0x0001e80000100800 */
[----:B------:R1:W-:Y:S01]  /*139b0*/  STL [R1+0xec], R172 ;  /* 0x0000ecac01007387 */ /* 0x0003e20000100800 */
[----:B------:R-:W-:-:S03]  /*139c0*/  IADD3 R120, P2, R120, UR44, RZ ;  /* 0x0000002c78787c10 */ /* 0x000fc6000ff5e0ff */
[----:B0-----:R-:W2:Y:S04]  /*139d0*/  LDL.LU R233, [R1+0x5f4] ;  /* 0x0005f40001e97983 */ /* 0x001ea80000300800 */
[----:B------:R0:W-:Y:S04]  /*139e0*/  STL [R1+0xc0], R174 ;  /* 0x0000c0ae01007387 */ /* 0x0001e80000100800 */
[----:B-1----:R-:W2:Y:S01]  /*139f0*/  LDL.LU R172, [R1+0x7c] ;  /* 0x00007c0001ac7983 */ /* 0x002ea20000300800 */
[----:B------:R-:W-:-:S03]  /*13a00*/  IADD3 R248, P1, R248, UR44, RZ ;  /* 0x0000002cf8f87c10 */ /* 0x000fc6000ff3e0ff */
[----:B0-----:R-:W2:Y:S04]  /*13a10*/  LDL.LU R174, [R1+0x74] ;  /* 0x0000740001ae7983 */ /* 0x001ea80000300800 */
[----:B------:R0:W-:Y:S04]  /*13a20*/  STL [R1+0xdc], R232 ;  /* 0x0000dce801007387 */ /* 0x0001e80000100800 */
[----:B------:R1:W-:Y:S01]  /*13a30*/  STL [R1+0xb8], R177 ;  /* 0x0000b8b101007387 */ /* 0x0003e20000100800 */
[----:B------:R-:W-:-:S03]  /*13a40*/  IADD3.X R98, R98, UR6, RZ, P4, !PT ;  /* 0x0000000662627c10 */ /* 0x000fc6000a7fe4ff */
[----:B0-----:R-:W2:Y:S04]  /*13a50*/  LDL.LU R232, [R1+0x5f0] ;  /* 0x0005f00001e87983 */ /* 0x001ea80000300800 */
[----:B-1----:R-:W2:Y:S01]  /*13a60*/  LDL.LU R177, [R1+0x40] ;  /* 0x0000400001b17983 */ /* 0x002ea20000300800 */
[----:B------:R-:W-:-:S03]  /*13a70*/  IADD3 R237, P4, R237, UR44, RZ ;  /* 0x0000002ceded7c10 */ /* 0x000fc6000ff9e0ff */
[----:B------:R0:W-:Y:S04]  /*13a80*/  STL [R1+0xd4], R249 ;  /* 0x0000d4f901007387 */ /* 0x0001e80000100800 */
[----:B------:R1:W-:Y:S01]  /*13a90*/  STL [R1+0xb0], R120 ;  /* 0x0000b07801007387 */ /* 0x0003e20000100800 */
[----:B------:R-:W-:-:S03]  /*13aa0*/  IADD3.X R114, R114, UR6, RZ, P3, !PT ;  /* 0x0000000672727c10 */ /* 0x000fc60009ffe4ff */
[----:B0-----:R-:W2:Y:S04]  /*13ab0*/  LDL.LU R249, [R1+0x5ec] ;  /* 0x0005ec0001f97983 */ /* 0x001ea80000300800 */
[----:B-1----:R-:W2:Y:S01]  /*13ac0*/  LDL.LU R120, [R1+0x38] ;  /* 0x0000380001787983 */ /* 0x002ea20000300800 */
[----:B------:R-:W-:-:S03]  /*13ad0*/  IADD3 R4, P3, R4, UR44, RZ ;  /* 0x0000002c04047c10 */ /* 0x000fc6000ff7e0ff */
[----:B------:R0:W-:Y:S04]  /*13ae0*/  STL [R1+0xa8], R248 ;  /* 0x0000a8f801007387 */ /* 0x0001e80000100800 */
[----:B0-----:R-:W2:Y:S04]  /*13af0*/  LDL.LU R248, [R1+0x5e8] ;  /* 0x0005e80001f87983 */ /* 0x001ea80000300800 */
[----:B------:R0:W-:Y:S04]  /*13b00*/  STL [R1+0xcc], R98 ;  /* 0x0000cc6201007387 */ /* 0x0001e80000100800 */
[----:B0-----:R-:W2:Y:S04]  /*13b10*/  LDL.LU R98, [R1+0x5e4] ;  /* 0x0005e40001627983 */ /* 0x001ea80000300800 */
[----:B------:R0:W-:Y:S04]  /*13b20*/  STL [R1+0xa0], R237 ;  /* 0x0000a0ed01007387 */ /* 0x0001e80000100800 */
[----:B0-----:R-:W2:Y:S04]  /*13b30*/  LDL.LU R237, [R1+0x5e0] ;  /* 0x0005e00001ed7983 */ /* 0x001ea80000300800 */
[----:B------:R0:W-:Y:S04]  /*13b40*/  STL [R1+0xc4], R114 ;  /* 0x0000c47201007387 */ /* 0x0001e80000100800 */
[----:B0-----:R-:W2:Y:S04]  /*13b50*/  LDL.LU R114, [R1+0x5dc] ;  /* 0x0005dc0001727983 */ /* 0x001ea80000300800 */
[----:B------:R0:W-:Y:S04]  /*13b60*/  STL [R1+0x98], R4 ;  /* 0x0000980401007387 */ /* 0x0001e80000100800 */
[----:B0-----:R-:W2:Y:S01]  /*13b70*/  LDL.LU R4, [R1+0x5d8] ;  /* 0x0005d80001047983 */ /* 0x001ea20000300800 */
[----:B----4-:R-:W-:-:S02]  /*13b80*/  IADD3.X R168, R168, UR6, RZ, P6, !PT ;  /* 0x00000006a8a87c10 */ /* 0x010fc4000b7fe4ff */
[----:B------:R-:W-:-:S05]  /*13b90*/  IADD3 R250, P6, R250, UR44, RZ ;  /* 0x0000002cfafa7c10 */ /* 0x000fca000ffde0ff */
[----:B------:R0:W-:Y:S04]  /*13ba0*/  STL [R1+0x90], R250 ;  /* 0x000090fa01007387 */ /* 0x0001e80000100800 */
[----:B0-----:R-:W4:Y:S01]  /*13bb0*/  LDL.LU R250, [R1+0x5d4] ;  /* 0x0005d40001fa7983 */ /* 0x001f220000300800 */
        /* <DEDUP_REMOVED lines=17> */
[----:B------:R0:W-:Y:S06]  /*13cd0*/  MEMBAR.ALL.CTA ;  /* 0x0000000000007992 */ /* 0x0001ec0000008000 */
[----:B0-----:R-:W0:Y:S02]  /*13ce0*/  FENCE.VIEW.ASYNC.S ;  /* 0x00000000000073c6 */ /* 0x001e240000000000 */
[----:B0-----:R-:W-:Y:S06]  /*13cf0*/  BAR.SYNC.DEFER_BLOCKING 0x0 ;  /* 0x0000000000007b1d */ /* 0x001fec0000010000 */
[----:B------:R-:W-:Y:S01]  /*13d00*/  UMOV UR13, 0x40000040 ;  /* 0x40000040000d7882 */ /* 0x000fe20000000000 */
[----:B------:R-:W-:Y:S01]  /*13d10*/  UMOV UR15, 0x40000040 ;  /* 0x40000040000f7882 */ /* 0x000fe20000000000 */
[----:B------:R-:W-:-:S06]  /*13d20*/  WARPGROUP.ARRIVE ;  /* 0x00000000000079c5 */ /* 0x000fcc0000000000 */
[----:B------:R-:W-:Y:S01]  /*13d30*/  HGMMA.64x128x16.F32.BF16 R24, gdesc[UR12].tnspA, R24 ;  /* 0x21e000000c1879f0 */ /* 0x000fe20008701818 */
[----:B---3--:R-:W-:Y:S02]  /*13d40*/  IADD3.X R121, R121, UR6, RZ, P5, !PT ;  /* 0x0000000679797c10 */ /* 0x008fe4000affe4ff */
[----:B------:R-:W-:Y:S01]  /*13d50*/  IADD3 R96, P5, R96, UR44, RZ ;  /* 0x0000002c60607c10 */ /* 0x000fe2000ffbe0ff */
[----:B------:R-:W-:Y:S01]  /*13d60*/  STL [R1+0xbc], R168 ;  /* 0x0000bca801007387 */ /* 0x000fe20000100800 */
[----:B------:R-:W-:-:S03]  /*13d70*/  IADD3.X R106, R106, UR6, RZ, P1, !PT ;  /* 0x000000066a6a7c10 */ /* 0x000fc60008ffe4ff */
[----:B------:R0:W-:Y:S01]  /*13d80*/  STL [R1+0xb4], R121 ;  /* 0x0000b47901007387 */ /* 0x0001e20000100800 */
[----:B------:R-:W-:Y:S02]  /*13d90*/  IADD3.X R14, R14, UR6, RZ, P4, !PT ;  /* 0x000000060e0e7c10 */ /* 0x000fe4000a7fe4ff */
[----:B--2---:R-:W-:Y:S01]  /*13da0*/  IADD3 R171, P1, R171, UR44, RZ ;  /* 0x0000002cabab7c10 */ /* 0x004fe2000ff3e0ff */
[----:B0-----:R-:W2:Y:S04]  /*13db0*/  LDL.LU R121, [R1+0x3c] ;  /* 0x00003c0001797983 */ /* 0x001ea80000300800 */
[----:B------:R0:W-:Y:S01]  /*13dc0*/  STL [R1+0x88], R96 ;  /* 0x0000886001007387 */ /* 0x0001e20000100800 */
[----:B------:R-:W-:-:S03]  /*13dd0*/  IADD3.X R93, R93, UR6, RZ, P3, !PT ;  /* 0x000000065d5d7c10 */ /* 0x000fc60009ffe4ff */
[----:B0-----:R-:W3:Y:S01]  /*13de0*/  LDL.LU R96, [R1+0x5d0] ;  /* 0x0005d00001607983 */ /* 0x001ee20000300800 */
[----:B------:R-:W-:Y:S02]  /*13df0*/  IADD3 R203, P3, R203, UR44, RZ ;  /* 0x0000002ccbcb7c10 */ /* 0x000fe4000ff7e0ff */
[----:B------:R-:W-:Y:S02]  /*13e00*/  IADD3.X R202, R202, UR6, RZ, P6, !PT ;  /* 0x00000006caca7c10 */ /* 0x000fe4000b7fe4ff */
[----:B------:R-:W-:Y:S02]  /*13e10*/  IADD3 R219, P6, R219, UR44, RZ ;  /* 0x0000002cdbdb7c10 */ /* 0x000fe4000ffde0ff */
[----:B------:R-:W-:Y:S02]  /*13e20*/  IADD3.X R218, R218, UR6, RZ, P5, !PT ;  /* 0x00000006dada7c10 */ /* 0x000fe4000affe4ff */
[----:B------:R-:W-:Y:S01]  /*13e30*/  IADD3 R235, P5, R235, UR44, RZ ;  /* 0x0000002cebeb7c10 */ /* 0x000fe2000ffbe0ff */
[----:B------:R-:W-:Y:S01]  /*13e40*/  HGMMA.64x128x16.F32.BF16 R24, gdesc[UR8].tnspA, R24 ;  /* 0x21e00000081879f0 */ /* 0x000fe20008701818 */
[----:B------:R-:W-:-:S02]  /*13e50*/  IADD3 R114, P4, R114, UR44, RZ ;  /* 0x0000002c72727c10 */ /* 0x000fc4000ff9e0ff */
[----:B------:R-:W-:Y:S02]  /*13e60*/  IADD3.X R4, R4, UR6, RZ, P2, !PT ;  /* 0x0000000604047c10 */ /* 0x000fe400097fe4ff */
[----:B------:R-:W-:-:S03]  /*13e70*/  IADD3 R190, P2, R190, UR44, RZ ;  /* 0x0000002cbebe7c10 */ /* 0x000fc6000ff5e0ff */
[----:B------:R0:W-:Y:S04]  /*13e80*/  STL [R1+0xac], R4 ;  /* 0x0000ac0401007387 */ /* 0x0001e80000100800 */
[----:B0-----:R-:W3:Y:S04]  /*13e90*/  LDL.LU R4, [R1+0x5cc] ;  /* 0x0005cc0001047983 */ /* 0x001ee80000300800 */
[----:B------:R0:W-:Y:S04]  /*13ea0*/  STL [R1+0xa4], R106 ;  /* 0x0000a46a01007387 */ /* 0x0001e80000100800 */
[----:B0-----:R-:W3:Y:S04]  /*13eb0*/  LDL.LU R106, [R1+0x5c8] ;  /* 0x0005c800016a7983 */ /* 0x001ee80000300800 */
[----:B------:R0:W-:Y:S04]  /*13ec0*/  STL [R1+0x80], R190 ;  /* 0x000080be01007387 */ /* 0x0001e80000100800 */
[----:B0-----:R-:W3:Y:S04]  /*13ed0*/  LDL.LU R190, [R1] ;  /* 0x0000000001be7983 */ /* 0x001ee80000300800 */
[----:B------:R0:W-:Y:S04]  /*13ee0*/  STL [R1+0x9c], R14 ;  /* 0x00009c0e01007387 */ /* 0x0001e80000100800 */
[----:B0-----:R-:W3:Y:S04]  /*13ef0*/  LDL.LU R14, [R1+0x5c4] ;  /* 0x0005c400010e7983 */ /* 0x001ee80000300800 */
[----:B------:R-:W-:Y:S04]  /*13f00*/  STL [R1+0x78], R171 ;  /* 0x000078ab01007387 */ /* 0x000fe80000100800 */
[----:B------:R0:W-:Y:S01]  /*13f10*/  STL [R1+0x70], R114 ;  /* 0x0000707201007387 */ /* 0x0001e20000100800 */
[----:B------:R-:W-:-:S03]  /*13f20*/  IADD3.X R172, R172, UR6, RZ, P2, !PT ;  /* 0x00000006acac7c10 */ /* 0x000fc600097fe4ff */
[----:B0-----:R-:W3:Y:S04]  /*13f30*/  LDL.LU R114, [R1+0x5c0] ;  /* 0x0005c00001727983 */ /* 0x001ee80000300800 */
[----:B------:R0:W-:Y:S01]  /*13f40*/  STL [R1+0x94], R93 ;  /* 0x0000945d01007387 */ /* 0x0001e20000100800 */
[----:B------:R-:W-:-:S03]  /*13f50*/  IADD3 R234, P2, R234, UR44, RZ ;  /* 0x0000002ceaea7c10 */ /* 0x000fc6000ff5e0ff */
[----:B0-----:R-:W3:Y:S01]  /*13f60*/  LDL.LU R93, [R1+0x5bc] ;  /* 0x0005bc00015d7983 */ /* 0x001ee20000300800 */
[----:B------:R-:W-:Y:S01]  /*13f70*/  IADD3.X R174, R174, UR6, RZ, P1, !PT ;  /* 0x00000006aeae7c10 */ /* 0x000fe20008ffe4ff */
[----:B------:R-:W-:Y:S02]  /*13f80*/  HGMMA.64x128x16.F32.BF16 R24, gdesc[UR20].tnspA, R24 ;  /* 0x21e00000141879f0 */ /* 0x000fe40008701818 */
[----:B------:R0:W-:Y:S01]  /*13f90*/  STL [R1+0x68], R203 ;  /* 0x000068cb01007387 */ /* 0x0001e20000100800 */
[----:B------:R-:W-:-:S03]  /*13fa0*/  IADD3 R251, P1, R251, UR44, RZ ;  /* 0x0000002cfbfb7c10 */ /* 0x000fc6000ff3e0ff */
[----:B0-----:R-:W3:Y:S04]  /*13fb0*/  LDL.LU R203, [R1+0x5b8] ;  /* 0x0005b80001cb7983 */ /* 0x001ee80000300800 */
[----:B------:R0:W-:Y:S01]  /*13fc0*/  STL [R1+0x8c], R202 ;  /* 0x00008cca01007387 */ /* 0x0001e20000100800 */
[----:B----4-:R-:W-:-:S03]  /*13fd0*/  IADD3.X R250, R250, UR6, RZ, P4, !PT ;  /* 0x00000006fafa7c10 */ /* 0x010fc6000a7fe4ff */
[----:B0-----:R-:W4:Y:S04]  /*13fe0*/  LDL.LU R202, [R1+0x5b4] ;  /* 0x0005b40001ca7983 */ /* 0x001f280000300800 */
[----:B------:R0:W-:Y:S01]  /*13ff0*/  STL [R1+0x60], R219 ;  /* 0x000060db01007387 */ /* 0x0001e20000100800 */
[----:B------:R-:W-:-:S03]  /*14000*/  IADD3.X R221, R221, UR6, RZ, P3, !PT ;  /* 0x00000006dddd7c10 */ /* 0x000fc60009ffe4ff */
[----:B0-----:R-:W4:Y:S04]  /*14010*/  LDL.LU R219, [R1+0x5b0] ;  /* 0x0005b00001db7983 */ /* 0x001f280000300800 */
[----:B------:R0:W-:Y:S04]  /*14020*/  STL [R1+0x84], R218 ;  /* 0x000084da01007387 */ /* 0x0001e80000100800 */
[----:B0-----:R-:W4:Y:S04]  /*14030*/  LDL.LU R218, [R1+0x5ac] ;  /* 0x0005ac0001da7983 */ /* 0x001f280000300800 */
[----:B------:R0:W-:Y:S04]  /*14040*/  STL [R1+0x58], R235 ;  /* 0x000058eb01007387 */ /* 0x0001e80000100800 */
[----:B0-----:R-:W4:Y:S04]  /*14050*/  LDL.LU R235, [R1+0x5a8] ;  /* 0x0005a80001eb7983 */ /* 0x001f280000300800 */
[----:B------:R0:W-:Y:S04]  /*14060*/  STL [R1+0x50], R234 ;  /* 0x000050ea01007387 */ /* 0x0001e80000100800 */
[----:B0-----:R-:W4:Y:S04]  /*14070*/  LDL.LU R234, [R1+0x5a4] ;  /* 0x0005a40001ea7983 */ /* 0x001f280000300800 */
[----:B------:R-:W-:Y:S04]  /*14080*/  STL [R1+0x7c], R172 ;  /* 0x00007cac01007387 */ /* 0x000fe80000100800 */
[----:B------:R0:W-:Y:S04]  /*14090*/  STL [R1+0x48], R251 ;  /* 0x000048fb01007387 */ /* 0x0001e80000100800 */
[----:B0-----:R-:W4:Y:S04]  /*140a0*/  LDL.LU R251, [R1+0x5a0] ;  /* 0x0005a00001fb7983 */ /* 0x001f280000300800 */
[----:B------:R-:W-:Y:S04]  /*140b0*/  STL [R1+0x74], R174 ;  /* 0x000074ae01007387 */ /* 0x000fe80000100800 */
[----:B------:R0:W-:Y:S01]  /*140c0*/  STL [R1+0x6c], R250 ;  /* 0x00006cfa01007387 */ /* 0x0001e20000100800 */
[----:B------:R-:W-:Y:S03]  /*140d0*/  HGMMA.64x128x16.F32.BF16 R24, gdesc[UR24].tnspA, R24 ;  /* 0x21e00000181879f0 */ /* 0x000fe60008701818 */
[----:B0-----:R-:W4:Y:S04]  /*140e0*/  LDL.LU R250, [R1+0x59c] ;  /* 0x00059c0001fa7983 */ /* 0x001f280000300800 */
[----:B------:R0:W-:Y:S04]  /*140f0*/  STL [R1+0x64], R221 ;  /* 0x000064dd01007387 */ /* 0x0001e80000100800 */
[----:B0-----:R-:W4:Y:S01]  /*14100*/  LDL.LU R221, [R1+0x598] ;  /* 0x0005980001dd7983 */ /* 0x001f220000300800 */
[----:B------:R-:W-:-:S02]  /*14110*/  IADD3 R177, P4, R177, UR44, RZ ;  /* 0x0000002cb1b17c10 */ /* 0x000fc4000ff9e0ff */
[----:B------:R-:W-:Y:S02]  /*14120*/  IADD3.X R0, R0, UR6, RZ, P6, !PT ;  /* 0x0000000600007c10 */ /* 0x000fe4000b7fe4ff */
[----:B------:R-:W-:Y:S01]  /*14130*/  IADD3 R120, P3, R120, UR44, RZ ;  /* 0x0000002c78787c10 */ /* 0x000fe2000ff7e0ff */
[----:B------:R-:W-:Y:S01]  /*14140*/  STL [R1+0x40], R177 ;  /* 0x000040b101007387 */ /* 0x000fe20000100800 */
[----:B------:R-:W-:Y:S02]  /*14150*/  IADD3 R98, P6, R98, UR44, RZ ;  /* 0x0000002c62627c10 */ /* 0x000fe4000ffde0ff */
[----:B------:R-:W-:Y:S01]  /*14160*/  IADD3.X R5, R5, UR6, RZ, P5, !PT ;  /* 0x0000000605057c10 */ /* 0x000fe2000affe4ff */
[----:B------:R0:W-:Y:S01]  /*14170*/  STL [R1+0x5c], R0 ;  /* 0x00005c0001007387 */ /* 0x0001e20000100800 */
[----:B------:R-:W-:Y:S02]  /*14180*/  IADD3 R107, P5, R107, UR44, RZ ;  /* 0x0000002c6b6b7c10 */ /* 0x000fe4000ffbe0ff */
[----:B------:R-:W-:-:S02]  /*14190*/  IADD3.X R16, R16, UR6, RZ, P2, !PT ;  /* 0x0000000610107c10 */ /* 0x000fc400097fe4ff */
[----:B------:R-:W-:Y:S01]  /*141a0*/  IADD3 R115, P2, R115, UR44, RZ ;  /* 0x0000002c73737c10 */ /* 0x000fe2000ff5e0ff */
[----:B0-----:R0:W5:Y:S04]  /*141b0*/  LDL.LU R0, [R1+0x594] ;  /* 0x0005940001007983 */ /* 0x0011680000300800 */
[----:B------:R-:W-:Y:S04]  /*141c0*/  STL [R1+0x38], R120 ;  /* 0x0000387801007387 */ /* 0x000fe80000100800 */
[----:B------:R1:W-:Y:S01]  /*141d0*/  STL [R1+0x30], R98 ;  /* 0x0000306201007387 */ /* 0x0003e20000100800 */
[----:B------:R-:W-:-:S02]  /*141e0*/  IADD3.X R95, R95, UR6, RZ, P1, !PT ;  /* 0x000000065f5f7c10 */ /* 0x000fc40008ffe4ff */
[----:B------:R-:W-:Y:S01]  /*141f0*/  IADD3 R205, P1, R205, UR44, RZ ;  /* 0x0000002ccdcd7c10 */ /* 0x000fe2000ff3e0ff */
[----:B-1----:R-:W4:Y:S01]  /*14200*/  LDL.LU R98, [R1+0x590] ;  /* 0x0005900001627983 */ /* 0x002f220000300800 */
[----:B------:R-:W-:Y:S03]  /*14210*/  HGMMA.64x128x16.F32.BF16 R24, gdesc[UR28].tnspA, R24 ;  /* 0x21e000001c1879f0 */ /* 0x000fe60008701818 */
[----:B------:R1:W-:Y:S01]  /*14220*/  STL [R1+0x54], R5 ;  /* 0x0000540501007387 */ /* 0x0003e20000100800 */
[----:B--2---:R-:W-:Y:S02]  /*14230*/  IADD3.X R121, R121, UR6, RZ, P4, !PT ;  /* 0x0000000679797c10 */ /* 0x004fe4000a7fe4ff */
[----:B------:R-:W-:Y:S01]  /*14240*/  IADD3 R204, P4, R204, UR44, RZ ;  /* 0x0000002ccccc7c10 */ /* 0x000fe2000ff9e0ff */
[----:B-1----:R-:W2:Y:S04]  /*14250*/  LDL.LU R5, [R1+0x58c] ;  /* 0x00058c0001057983 */ /* 0x002ea80000300800 */
[----:B------:R1:W-:Y:S04]  /*14260*/  STL [R1+0x28], R107 ;  /* 0x0000286b01007387 */ /* 0x0003e80000100800 */
[----:B-1----:R-:W2:Y:S04]  /*14270*/  LDL.LU R107, [R1+0x588] ;  /* 0x00058800016b7983 */ /* 0x002ea80000300800 */
[----:B------:R1:W-:Y:S01]  /*14280*/  STL [R1+0x4c], R16 ;  /* 0x00004c1001007387 */ /* 0x0003e20000100800 */
[----:B------:R-:W-:-:S03]  /*14290*/  IADD3.X R237, R237, UR6, RZ, P6, !PT ;  /* 0x00000006eded7c10 */ /* 0x000fc6000b7fe4ff */
        /* <DEDUP_REMOVED lines=8> */
[----:B------:R1:W-:Y:S04]  /*14320*/  STL [R1+0x10], R204 ;  /* 0x000010cc01007387 */ /* 0x0003e80000100800 */
[----:B-1----:R-:W2:Y:S04]  /*14330*/  LDL.LU R204, [R1+0x574] ;  /* 0x0005740001cc7983 */ /* 0x002ea80000300800 */
[----:B------:R-:W-:Y:S01]  /*14340*/  STL [R1+0x3c], R121 ;  /* 0x00003c7901007387 */ /* 0x000fe20000100800 */
[----:B---3--:R-:W-:-:S02]  /*14350*/  IADD3 R190, P6, R190, UR44, RZ ;  /* 0x0000002cbebe7c10 */ /* 0x008fc4000ffde0ff */
[----:B------:R-:W-:Y:S02]  /*14360*/  IADD3.X R252, R252, UR6, RZ, P2, !PT ;  /* 0x00000006fcfc7c10 */ /* 0x000fe400097fe4ff */
[----:B------:R-:W-:Y:S02]  /*14370*/  IADD3.X R20, R20, UR6, RZ, P1, !PT ;  /* 0x0000000614147c10 */ /* 0x000fe40008ffe4ff */
[----:B------:R-:W-:Y:S01]  /*14380*/  IADD3.X R11, R11, UR6, RZ, P4, !PT ;  /* 0x000000060b0b7c10 */ /* 0x000fe2000a7fe4ff */
[----:B------:R-:W-:Y:S01]  /*14390*/  HGMMA.64x128x16.F32.BF16 R24, gdesc[UR32].tnspA, R24 ;  /* 0x21e00000201879f0 */ /* 0x000fe20008701818 */
[----:B----4-:R-:W-:-:S11]  /*143a0*/  IADD3.X R221, R221, UR6, RZ, P3, !PT ;  /* 0x00000006dddd7c10 */ /* 0x010fd60009ffe4ff */
[----:B------:R-:W-:Y:S01]  /*143b0*/  HGMMA.64x128x16.F32.BF16 R24, gdesc[UR36].tnspA, R24 ;  /* 0x21e00000241879f0 */ /* 0x000fe20008701818 */
[----:B------:R-:W-:Y:S01]  /*143c0*/  IADD3 R220, P3, R220, UR44, RZ ;  /* 0x0000002cdcdc7c10 */ /* 0x000fe2000ff7e0ff */
[----:B------:R1:W-:Y:S04]  /*143d0*/  STL [R1+0x34], R221 ;  /* 0x000034dd01007387 */ /* 0x0003e80000100800 */
[----:B-1----:R-:W3:Y:S04]  /*143e0*/  LDL.LU R221, [R1+0x570] ;  /* 0x0005700001dd7983 */ /* 0x002ee80000300800 */
[----:B------:R1:W-:Y:S04]  /*143f0*/  STL [R1+0x8], R220 ;  /* 0x000008dc01007387 */ /* 0x0003e80000100800 */
[----:B-1----:R-:W4:Y:S04]  /*14400*/  LDL.LU R220, [R1+0x56c] ;  /* 0x00056c0001dc7983 */ /* 0x002f280000300800 */
[----:B------:R1:W-:Y:S04]  /*14410*/  STL [R1+0x2c], R237 ;  /* 0x00002ced01007387 */ /* 0x0003e80000100800 */
[----:B-1----:R-:W2:Y:S04]  /*14420*/  LDL.LU R237, [R1+0x568] ;  /* 0x0005680001ed7983 */ /* 0x002ea80000300800 */
[----:B------:R1:W-:Y:S04]  /*14430*/  STL [R1+0x24], R236 ;  /* 0x000024ec01007387 */ /* 0x0003e80000100800 */
[----:B-1----:R-:W3:Y:S04]  /*14440*/  LDL.LU R236, [R1+0x564] ;  /* 0x0005640001ec7983 */ /* 0x002ee80000300800 */
[----:B------:R-:W-:Y:S04]  /*14450*/  STL [R1], R190 ;  /* 0x000000be01007387 */ /* 0x000fe80000100800 */
[----:B------:R1:W-:Y:S04]  /*14460*/  STL [R1+0x1c], R252 ;  /* 0x00001cfc01007387 */ /* 0x0003e80000100800 */
[----:B-1----:R-:W4:Y:S01]  /*14470*/  LDL.LU R252, [R1+0x560] ;  /* 0x0005600001fc7983 */ /* 0x002f220000300800 */
[----:B------:R-:W-:-:S03]  /*14480*/  IADD3.X R192, R192, UR6, RZ, P3, !PT ;  /* 0x00000006c0c07c10 */ /* 0x000fc60009ffe4ff */
[----:B------:R1:W-:Y:S04]  /*14490*/  STL [R1+0x14], R20 ;  /* 0x0000141401007387 */ /* 0x0003e80000100800 */
[----:B-1----:R-:W4:Y:S04]  /*144a0*/  LDL.LU R20, [R1+0x55c] ;  /* 0x00055c0001147983 */ /* 0x002f280000300800 */
[----:B------:R1:W-:Y:S04]  /*144b0*/  STL [R1+0xc], R11 ;  /* 0x00000c0b01007387 */ /* 0x0003e80000100800 */
[----:B-1----:R-:W4:Y:S04]  /*144c0*/  LDL.LU R11, [R1+0x558] ;  /* 0x00055800010b7983 */ /* 0x002f280000300800 */
[----:B------:R-:W4:Y:S01]  /*144d0*/  LDL.LU R190, [R1+0x424] ;  /* 0x0004240001be7983 */ /* 0x000f220000300800 */
[----:B------:R-:W-:Y:S03]  /*144e0*/  HGMMA.64x128x16.F32.BF16 R24, gdesc[UR40].tnspA, R24, gsb0 ;  /* 0x21e00000281879f0 */ /* 0x000fe60008001818 */
[----:B------:R1:W-:Y:S04]  /*144f0*/  STL [R1+0x4], R192 ;  /* 0x000004c001007387 */ /* 0x0003e80000100800 */
[----:B-1----:R-:W4:Y:S01]  /*14500*/  LDL.LU R192, [R1+0x420] ;  /* 0x0004200001c07983 */ /* 0x002f220000300800 */
[----:B------:R-:W-:-:S04]  /*14510*/  IADD3 R249, P2, R249, UR44, RZ ;  /* 0x0000002cf9f97c10 */ /* 0x000fc8000ff5e0ff */
[----:B------:R-:W-:Y:S02]  /*14520*/  IADD3.X R248, R248, UR6, RZ, P2, !PT ;  /* 0x00000006f8f87c10 */ /* 0x000fe400097fe4ff */
[----:B------:R-:W-:Y:S02]  /*14530*/  IADD3 R251, P5, R251, UR44, RZ ;  /* 0x0000002cfbfb7c10 */ /* 0x000fe4000ffbe0ff */
[----:B------:R-:W-:Y:S02]  /*14540*/  IADD3 R247, P1, R247, UR44, RZ ;  /* 0x0000002cf7f77c10 */ /* 0x000fe4000ff3e0ff */
[----:B------:R-:W-:Y:S02]  /*14550*/  IADD3.X R250, R250, UR6, RZ, P5, !PT ;  /* 0x00000006fafa7c10 */ /* 0x000fe4000affe4ff */
[----:B------:R-:W-:Y:S02]  /*14560*/  IADD3 R245, P4, R245, UR44, RZ ;  /* 0x0000002cf5f57c10 */ /* 0x000fe4000ff9e0ff */
[----:B------:R-:W-:-:S02]  /*14570*/  IADD3 R243, P3, R243, UR44, RZ ;  /* 0x0000002cf3f37c10 */ /* 0x000fc4000ff7e0ff */
[----:B------:R-:W-:Y:S02]  /*14580*/  IADD3 R239, P5, R239, UR44, RZ ;  /* 0x0000002cefef7c10 */ /* 0x000fe4000ffbe0ff */
[----:B------:R-:W-:Y:S02]  /*14590*/  IADD3.X R246, R246, UR6, RZ, P1, !PT ;  /* 0x00000006f6f67c10 */ /* 0x000fe40008ffe4ff */
[----:B------:R-:W-:Y:S02]  /*145a0*/  IADD3.X R244, R244, UR6, RZ, P4, !PT ;  /* 0x00000006f4f47c10 */ /* 0x000fe4000a7fe4ff */
[----:B------:R-:W-:Y:S02]  /*145b0*/  IADD3.X R242, R242, UR6, RZ, P3, !PT ;  /* 0x00000006f2f27c10 */ /* 0x000fe40009ffe4ff */
[----:B------:R-:W-:Y:S02]  /*145c0*/  IADD3.X R238, R238, UR6, RZ, P5, !PT ;  /* 0x00000006eeee7c10 */ /* 0x000fe4000affe4ff */
[----:B------:R-:W-:-:S02]  /*145d0*/  IADD3 R235, P1, R235, UR44, RZ ;  /* 0x0000002cebeb7c10 */ /* 0x000fc4000ff3e0ff */
[----:B------:R-:W-:Y:S02]  /*145e0*/  IADD3 R233, P4, R233, UR44, RZ ;  /* 0x0000002ce9e97c10 */ /* 0x000fe4000ff9e0ff */
[----:B------:R-:W-:Y:S02]  /*145f0*/  IADD3 R231, P3, R231, UR44, RZ ;  /* 0x0000002ce7e77c10 */ /* 0x000fe4000ff7e0ff */
[----:B------:R-:W-:Y:S02]  /*14600*/  IADD3 R227, P5, R227, UR44, RZ ;  /* 0x0000002ce3e37c10 */ /* 0x000fe4000ffbe0ff */
[----:B------:R-:W-:Y:S02]  /*14610*/  IADD3.X R234, R234, UR6, RZ, P1, !PT ;  /* 0x00000006eaea7c10 */ /* 0x000fe40008ffe4ff */
[----:B------:R-:W-:Y:S02]  /*14620*/  IADD3.X R232, R232, UR6, RZ, P4, !PT ;  /* 0x00000006e8e87c10 */ /* 0x000fe4000a7fe4ff */
[----:B------:R-:W-:-:S02]  /*14630*/  IADD3.X R230, R230, UR6, RZ, P3, !PT ;  /* 0x00000006e6e67c10 */ /* 0x000fc40009ffe4ff */
[----:B------:R-:W-:Y:S02]  /*14640*/  IADD3.X R226, R226, UR6, RZ, P5, !PT ;  /* 0x00000006e2e27c10 */ /* 0x000fe4000affe4ff */
[----:B------:R-:W-:Y:S02]  /*14650*/  IADD3 R223, P1, R223, UR44, RZ ;  /* 0x0000002cdfdf7c10 */ /* 0x000fe4000ff3e0ff */
[----:B------:R-:W-:Y:S02]  /*14660*/  IADD3 R219, P3, R219, UR44, RZ ;  /* 0x0000002cdbdb7c10 */ /* 0x000fe4000ff7e0ff */
[----:B------:R-:W-:Y:S02]  /*14670*/  IADD3 R215, P5, R215, UR44, RZ ;  /* 0x0000002cd7d77c10 */ /* 0x000fe4000ffbe0ff */
        /* <DEDUP_REMOVED lines=14> */
[----:B------:R-:W-:Y:S01]  /*14760*/  IADD3.X R97, R97, UR6, RZ, P5, !PT ;  /* 0x0000000661617c10 */ /* 0x000fe2000affe4ff */
[----:B------:R-:W-:Y:S01]  /*14770*/  UIADD3 UR4, UR4, 0x1, URZ ;  /* 0x0000000104047890 */ /* 0x000fe2000fffe03f */
        /* <DEDUP_REMOVED lines=9> */
[----:B------:R-:W-:Y:S02]  /*14810*/  ISETP.NE.U32.AND P0, PT, R119, UR4, PT ;  /* 0x0000000477007c0c */ /* 0x000fe4000bf05070 */
[----:B------:R-:W-:-:S02]  /*14820*/  IADD3.X R18, R18, UR6, RZ, P1, !PT ;  /* 0x0000000612127c10 */ /* 0x000fc40008ffe4ff */
[----:B------:R-:W-:Y:S02]  /*14830*/  IADD3.X R14, R14, UR6, RZ, P3, !PT ;  /* 0x000000060e0e7c10 */ /* 0x000fe40009ffe4ff */
[----:B------:R-:W-:Y:S02]  /*14840*/  IADD3.X R10, R10, UR6, RZ, P5, !PT ;  /* 0x000000060a0a7c10 */ /* 0x000fe4000affe4ff */
[----:B------:R-:W-:Y:S02]  /*14850*/  IADD3 R102, P1, R102, UR44, RZ ;  /* 0x0000002c66667c10 */ /* 0x000fe4000ff3e0ff */
[----:B------:R-:W-:Y:S02]  /*14860*/  IADD3 R100, P3, R100, UR44, RZ ;  /* 0x0000002c64647c10 */ /* 0x000fe4000ff7e0ff */
[----:B------:R-:W-:Y:S02]  /*14870*/  IADD3 R96, P5, R96, UR44, RZ ;  /* 0x0000002c60607c10 */ /* 0x000fe4000ffbe0ff */
[----:B------:R-:W-:-:S02]  /*14880*/  IADD3.X R8, R8, UR6, RZ, P1, !PT ;  /* 0x0000000608087c10 */ /* 0x000fc40008ffe4ff */
[----:B------:R-:W-:Y:S02]  /*14890*/  IADD3.X R6, R6, UR6, RZ, P3, !PT ;  /* 0x0000000606067c10 */ /* 0x000fe40009ffe4ff */
[----:B------:R-:W-:Y:S02]  /*148a0*/  IADD3.X R4, R4, UR6, RZ, P5, !PT ;  /* 0x0000000604047c10 */ /* 0x000fe4000affe4ff */
[----:B------:R-:W-:Y:S02]  /*148b0*/  IADD3 R92, P1, R92, UR44, RZ ;  /* 0x0000002c5c5c7c10 */ /* 0x000fe4000ff3e0ff */
[----:B------:R-:W-:Y:S02]  /*148c0*/  IADD3 R88, P3, R88, UR44, RZ ;  /* 0x0000002c58587c10 */ /* 0x000fe4000ff7e0ff */
[----:B------:R-:W-:Y:S01]  /*148d0*/  IADD3.X R117, R117, UR6, RZ, P1, !PT ;  /* 0x0000000675757c10 */ /* 0x000fe20008ffe4ff */
[----:B------:R-:W-:Y:S02]  /*148e0*/  WARPGROUP.DEPBAR.LE gsb0, 0x0 ;  /* 0x00008000000079c5 */ /* 0x000fe40000010000 */
[----:B------:R-:W-:-:S02]  /*148f0*/  IADD3.X R15, R15, UR6, RZ, P3, !PT ;  /* 0x000000060f0f7c10 */ /* 0x000fc40009ffe4ff */
[----:B--2---:R-:W-:-:S04]  /*14900*/  IADD3 R237, P2, R237, UR44, RZ ;  /* 0x0000002ceded7c10 */ /* 0x004fc8000ff5e0ff */
[----:B---3--:R-:W-:Y:S02]  /*14910*/  IADD3.X R236, R236, UR6, RZ, P2, !PT ;  /* 0x00000006ecec7c10 */ /* 0x008fe400097fe4ff */
[----:B------:R-:W-:-:S04]  /*14920*/  IADD3 R225, P2, R225, UR44, RZ ;  /* 0x0000002ce1e17c10 */ /* 0x000fc8000ff5e0ff */
[----:B------:R-:W-:Y:S02]  /*14930*/  IADD3.X R224, R224, UR6, RZ, P2, !PT ;  /* 0x00000006e0e07c10 */ /* 0x000fe400097fe4ff */
[----:B------:R-:W-:-:S04]  /*14940*/  IADD3 R213, P2, R213, UR44, RZ ;  /* 0x0000002cd5d57c10 */ /* 0x000fc8000ff5e0ff */
[----:B------:R-:W-:Y:S02]  /*14950*/  IADD3.X R212, R212, UR6, RZ, P2, !PT ;  /* 0x00000006d4d47c10 */ /* 0x000fe400097fe4ff */
[----:B------:R-:W-:-:S04]  /*14960*/  IADD3 R201, P2, R201, UR44, RZ ;  /* 0x0000002cc9c97c10 */ /* 0x000fc8000ff5e0ff */
[----:B------:R-:W-:Y:S02]  /*14970*/  IADD3.X R200, R200, UR6, RZ, P2, !PT ;  /* 0x00000006c8c87c10 */ /* 0x000fe400097fe4ff */
[----:B------:R-:W-:Y:S02]  /*14980*/  IADD3 R115, P2, R115, UR44, RZ ;  /* 0x0000002c73737c10 */ /* 0x000fe4000ff5e0ff */
[----:B----4-:R-:W-:Y:S02]  /*14990*/  IADD3.X R252, R252, UR6, RZ, P6, !PT ;  /* 0x00000006fcfc7c10 */ /* 0x010fe4000b7fe4ff */
[----:B------:R-:W-:Y:S02]  /*149a0*/  IADD3 R241, P6, R241, UR44, RZ ;  /* 0x0000002cf1f17c10 */ /* 0x000fe4000ffde0ff */
[----:B------:R-:W-:Y:S02]  /*149b0*/  IADD3.X R95, R95, UR6, RZ, P2, !PT ;  /* 0x000000065f5f7c10 */ /* 0x000fe400097fe4ff */
[----:B------:R-:W-:-:S02]  /*149c0*/  IADD3 R109, P2, R109, UR44, RZ ;  /* 0x0000002c6d6d7c10 */ /* 0x000fc4000ff5e0ff */
[----:B------:R-:W-:Y:S02]  /*149d0*/  IADD3.X R240, R240, UR6, RZ, P6, !PT ;  /* 0x00000006f0f07c10 */ /* 0x000fe4000b7fe4ff */
[----:B------:R-:W-:Y:S02]  /*149e0*/  IADD3 R229, P6, R229, UR44, RZ ;  /* 0x0000002ce5e57c10 */ /* 0x000fe4000ffde0ff */
[----:B------:R-:W-:Y:S02]  /*149f0*/  IADD3.X R19, R19, UR6, RZ, P2, !PT ;  /* 0x0000000613137c10 */ /* 0x000fe400097fe4ff */
[----:B------:R-:W-:Y:S02]  /*14a00*/  IADD3 R103, P2, R103, UR44, RZ ;  /* 0x0000002c67677c10 */ /* 0x000fe4000ff5e0ff */
[----:B------:R-:W-:Y:S02]  /*14a10*/  IADD3.X R228, R228, UR6, RZ, P6, !PT ;  /* 0x00000006e4e47c10 */ /* 0x000fe4000b7fe4ff */
[----:B------:R-:W-:-:S02]  /*14a20*/  IADD3 R221, P4, R221, UR44, RZ ;  /* 0x0000002cdddd7c10 */ /* 0x000fc4000ff9e0ff */
[----:B------:R-:W-:Y:S02]  /*14a30*/  IADD3 R217, P6, R217, UR44, RZ ;  /* 0x0000002cd9d97c10 */ /* 0x000fe4000ffde0ff */
[----:B------:R-:W-:Y:S02]  /*14a40*/  IADD3.X R9, R9, UR6, RZ, P2, !PT ;  /* 0x0000000609097c10 */ /* 0x000fe400097fe4ff */
[----:B------:R-:W-:Y:S02]  /*14a50*/  IADD3 R94, P2, R94, UR44, RZ ;  /* 0x0000002c5e5e7c10 */ /* 0x000fe4000ff5e0ff */
[----:B------:R-:W-:Y:S02]  /*14a60*/  IADD3.X R220, R220, UR6, RZ, P4, !PT ;  /* 0x00000006dcdc7c10 */ /* 0x000fe4000a7fe4ff */
        /* <DEDUP_REMOVED lines=10> */
[----:B------:R-:W-:Y:S02]  /*14b10*/  IADD3.X R196, R196, UR6, RZ, P4, !PT ;  /* 0x00000006c4c47c10 */ /* 0x000fe4000a7fe4ff */
[----:B------:R-:W-:Y:S01]  /*14b20*/  IADD3.X R99, R99, UR6, RZ, P6, !PT ;  /* 0x0000000663637c10 */ /* 0x000fe2000b7fe4ff */
[----:B------:R0:W-:Y:S01]  /*14b30*/  STL [R1+0x424], R190 ;  /* 0x000424be01007387 */ /* 0x0001e20000100800 */
[----:B------:R-:W-:Y:S02]  /*14b40*/  IADD3 R113, P4, R113, UR44, RZ ;  /* 0x0000002c71717c10 */ /* 0x000fe4000ff9e0ff */
[----:B------:R-:W-:Y:S01]  /*14b50*/  IADD3 R111, P6, R111, UR44, RZ ;  /* 0x0000002c6f6f7c10 */ /* 0x000fe2000ffde0ff */
[----:B------:R0:W-:Y:S01]  /*14b60*/  STL [R1+0x420], R192 ;  /* 0x000420c001007387 */ /* 0x0001e20000100800 */
[----:B------:R-:W-:-:S02]  /*14b70*/  IADD3.X R91, R91, UR6, RZ, P4, !PT ;  /* 0x000000065b5b7c10 */ /* 0x000fc4000a7fe4ff */
[----:B------:R-:W-:Y:S02]  /*14b80*/  IADD3.X R23, R23, UR6, RZ, P6, !PT ;  /* 0x0000000617177c10 */ /* 0x000fe4000b7fe4ff */
[----:B------:R-:W-:Y:S02]  /*14b90*/  IADD3 R107, P4, R107, UR44, RZ ;  /* 0x0000002c6b6b7c10 */ /* 0x000fe4000ff9e0ff */
[----:B------:R-:W-:Y:S02]  /*14ba0*/  IADD3 R105, P6, R105, UR44, RZ ;  /* 0x0000002c69697c10 */ /* 0x000fe4000ffde0ff */
[----:B------:R-:W-:Y:S02]  /*14bb0*/  IADD3.X R16, R16, UR6, RZ, P4, !PT ;  /* 0x0000000610107c10 */ /* 0x000fe4000a7fe4ff */
[----:B------:R-:W-:Y:S02]  /*14bc0*/  IADD3.X R12, R12, UR6, RZ, P6, !PT ;  /* 0x000000060c0c7c10 */ /* 0x000fe4000b7fe4ff */
[----:B------:R-:W-:-:S02]  /*14bd0*/  IADD3 R101, P4, R101, UR44, RZ ;  /* 0x0000002c65657c10 */ /* 0x000fc4000ff9e0ff */
[----:B------:R-:W-:Y:S02]  /*14be0*/  IADD3 R98, P6, R98, UR44, RZ ;  /* 0x0000002c62627c10 */ /* 0x000fe4000ffde0ff */
[----:B------:R-:W-:Y:S02]  /*14bf0*/  IADD3.X R7, R7, UR6, RZ, P4, !PT ;  /* 0x0000000607077c10 */ /* 0x000fe4000a7fe4ff */
[----:B------:R-:W-:Y:S02]  /*14c00*/  IADD3.X R5, R5, UR6, RZ, P6, !PT ;  /* 0x0000000605057c10 */ /* 0x000fe4000b7fe4ff */
[----:B------:R-:W-:Y:S02]  /*14c10*/  IADD3 R90, P4, R90, UR44, RZ ;  /* 0x0000002c5a5a7c10 */ /* 0x000fe4000ff9e0ff */
[----:B------:R-:W-:Y:S02]  /*14c20*/  IADD3 R22, P6, R22, UR44, RZ ;  /* 0x0000002c16167c10 */ /* 0x000fe4000ffde0ff */
[----:B------:R-:W-:-:S02]  /*14c30*/  IADD3 R20, P5, R20, UR44, RZ ;  /* 0x0000002c14147c10 */ /* 0x000fc4000ffbe0ff */
[----:B------:R-:W-:Y:S02]  /*14c40*/  IADD3.X R17, R17, UR6, RZ, P4, !PT ;  /* 0x0000000611117c10 */ /* 0x000fe4000a7fe4ff */
[----:B------:R-:W-:Y:S02]  /*14c50*/  IADD3.X R13, R13, UR6, RZ, P6, !PT ;  /* 0x000000060d0d7c10 */ /* 0x000fe4000b7fe4ff */
[----:B------:R-:W-:Y:S01]  /*14c60*/  IADD3.X R11, R11, UR6, RZ, P5, !PT ;  /* 0x000000060b0b7c10 */ /* 0x000fe2000affe4ff */
[----:B0-----:R-:W-:Y:S06]  /*14c70*/  @P0 BRA `(.L_x_1) ;  /* 0xffffff5800f80947 */ /* 0x001fec000383ffff */
[----:B------:R-:W-:Y:S02]  /*14c80*/  F2FP.BF16.F32.PACK_AB R87, R87, R83 ;  /* 0x000000535757723e */ /* 0x000fe400000010ff */
[----:B------:R-:W-:Y:S02]  /*14c90*/  F2FP.BF16.F32.PACK_AB R86, R86, R82 ;  /* 0x000000525656723e */ /* 0x000fe400000010ff */
[----:B------:R-:W-:Y:S02]  /*14ca0*/  F2FP.BF16.F32.PACK_AB R85, R85, R81 ;  /* 0x000000515555723e */ /* 0x000fe400000010ff */
[----:B------:R-:W-:Y:S02]  /*14cb0*/  F2FP.BF16.F32.PACK_AB R84, R84, R80 ;  /* 0x000000505454723e */ /* 0x000fe400000010ff */
[----:B------:R-:W-:Y:S02]  /*14cc0*/  F2FP.BF16.F32.PACK_AB R75, R79, R75 ;  /* 0x0000004b4f4b723e */ /* 0x000fe400000010ff */
[----:B------:R-:W-:-:S02]  /*14cd0*/  F2FP.BF16.F32.PACK_AB R74, R78, R74 ;  /* 0x0000004a4e4a723e */ /* 0x000fc400000010ff */
        /* <DEDUP_REMOVED lines=25> */
[----:B------:R-:W-:-:S07]  /*14e70*/  F2FP.BF16.F32.PACK_AB R4, R28, R24 ;  /* 0x000000181c04723e */ /* 0x000fce00000010ff */
.L_x_0:
[----:B------:R-:W2:Y:S01]  /*14e80*/  LDL.LU R11, [R1+0x554] ;  /* 0x00055400010b7983 */ /* 0x000ea20000300800 */
[----:B------:R-:W1:Y:S01]  /*14e90*/  S2R R8, SR_TID.X ;  /* 0x0000000000087919 */ /* 0x000e620000002100 */
[----:B------:R-:W-:Y:S01]  /*14ea0*/  USHF.L.U32 UR16, UR16, 0x7, URZ ;  /* 0x0000000710107899 */ /* 0x000fe2000800063f */
[----:B------:R-:W-:Y:S01]  /*14eb0*/  ULDC.64 UR4, c[0x0][0x228] ;  /* 0x00008a0000047ab9 */ /* 0x000fe20000000a00 */
[----:B0-----:R-:W3:Y:S02]  /*14ec0*/  LDL.LU R10, [R1+0x54c] ;  /* 0x00054c00010a7983 */ /* 0x001ee40000300800 */
[----:B------:R-:W-:Y:S01]  /*14ed0*/  ULOP3.LUT UR16, UR16, 0x80, URZ, 0xc0, !UPT ;  /* 0x0000008010107892 */ /* 0x000fe2000f8ec03f */
[C---:B-1----:R-:W-:Y:S01]  /*14ee0*/  IMAD.SHL.U32 R2, R8.reuse, 0x80, RZ ;  /* 0x0000008008027824 */ /* 0x042fe200078e00ff */
[----:B------:R-:W-:Y:S01]  /*14ef0*/  SHF.R.U32.HI R9, RZ, 0x6, R8 ;  /* 0x00000006ff097819 */ /* 0x000fe20000011608 */
[----:B-----5:R-:W-:-:S03]  /*14f00*/  IMAD.SHL.U32 R0, R8, 0x10, RZ ;  /* 0x0000001008007824 */ /* 0x020fc600078e00ff */
[----:B------:R-:W-:Y:S01]  /*14f10*/  LOP3.LUT R3, R2, 0x400, RZ, 0xc0, !PT ;  /* 0x0000040002037812 */ /* 0x000fe200078ec0ff */
[----:B------:R-:W-:Y:S01]  /*14f20*/  IMAD.SHL.U32 R2, R8, 0x8, RZ ;  /* 0x0000000808027824 */ /* 0x000fe200078e00ff */
[----:B------:R-:W-:Y:S02]  /*14f30*/  LOP3.LUT R0, R0, 0x70, RZ, 0xc0, !PT ;  /* 0x0000007000007812 */ /* 0x000fe400078ec0ff */
[----:B------:R-:W-:Y:S02]  /*14f40*/  SGXT.U32 R8, R9, 0x1 ;  /* 0x000000010908781a */ /* 0x000fe40000000000 */
[----:B------:R-:W-:Y:S02]  /*14f50*/  IADD3 R3, R3, UR7, R0 ;  /* 0x0000000703037c10 */ /* 0x000fe4000fffe000 */
[----:B------:R-:W-:-:S05]  /*14f60*/  LOP3.LUT R2, R2, 0x380, RZ, 0xc0, !PT ;  /* 0x0000038002027812 */ /* 0x000fca00078ec0ff */
[----:B------:R-:W-:Y:S01]  /*14f70*/  IMAD.IADD R36, R2, 0x1, R3 ;  /* 0x0000000102247824 */ /* 0x000fe200078e0203 */
[----:B------:R-:W-:Y:S08]  /*14f80*/  BAR.SYNC.DEFER_BLOCKING 0x0 ;  /* 0x0000000000007b1d */ /* 0x000ff00000010000 */
[----:B------:R-:W0:Y:S01]  /*14f90*/  LDC R3, c[0x0][0x248] ;  /* 0x00009200ff037b82 */ /* 0x000e220000000800 */
[----:B------:R0:W-:Y:S07]  /*14fa0*/  STSM.16.M88.4 [R36], R4 ;  /* 0x0000000424007844 */ /* 0x0001ee0000000200 */
[----:B------:R-:W-:Y:S01]  /*14fb0*/  BAR.SYNC.DEFER_BLOCKING 0x0 ;  /* 0x0000000000007b1d */ /* 0x000fe20000010000 */
[----:B--2---:R-:W-:-:S05]  /*14fc0*/  LOP3.LUT R0, R11, UR16, R8, 0xfe, !PT ;  /* 0x000000100b007c12 */ /* 0x004fca000f8efe08 */
[----:B------:R-:W1:Y:S01]  /*14fd0*/  S2R R11, SR_TID.X ;  /* 0x00000000000b7919 */ /* 0x000e620000002100 */
[C---:B------:R-:W-:Y:S01]  /*14fe0*/  LOP3.LUT R9, R0.reuse, 0x4, RZ, 0xfc, !PT ;  /* 0x0000000400097812 */ /* 0x040fe200078efcff */
[C---:B0-----:R-:W-:Y:S01]  /*14ff0*/  IMAD R5, R0.reuse, R3, RZ ;  /* 0x0000000300057224 */ /* 0x041fe200078e02ff */
[----:B------:R-:W-:Y:S02]  /*15000*/  LOP3.LUT R8, R0, 0x6, RZ, 0xfc, !PT ;  /* 0x0000000600087812 */ /* 0x000fe400078efcff */
[----:B---3--:R-:W-:Y:S01]  /*15010*/  ISETP.GE.AND P0, PT, R10, UR4, PT ;  /* 0x000000040a007c0c */ /* 0x008fe2000bf06270 */
[----:B------:R-:W-:Y:S01]  /*15020*/  ULDC UR4, c[0x0][0x244] ;  /* 0x0000910000047ab9 */ /* 0x000fe20000000800 */
[----:B------:R-:W-:Y:S01]  /*15030*/  LOP3.LUT R2, R0, 0x2, RZ, 0xfc, !PT ;  /* 0x0000000200027812 */ /* 0x000fe200078efcff */
[----:B------:R-:W-:Y:S01]  /*15040*/  IMAD R28, R10, UR4, RZ ;  /* 0x000000040a1c7c24 */ /* 0x000fe2000f8e02ff */
[----:B------:R-:W-:Y:S02]  /*15050*/  ISETP.LT.AND P5, PT, R9, UR5, !P0 ;  /* 0x0000000509007c0c */ /* 0x000fe4000c7a1270 */
[----:B------:R-:W-:-:S02]  /*15060*/  ISETP.LT.AND P4, PT, R8, UR5, !P0 ;  /* 0x0000000508007c0c */ /* 0x000fc4000c781270 */
[----:B------:R-:W-:Y:S02]  /*15070*/  ISETP.LT.AND P1, PT, R2, UR5, !P0 ;  /* 0x0000000502007c0c */ /* 0x000fe4000c721270 */
[C---:B------:R-:W-:Y:S02]  /*15080*/  LOP3.LUT R2, R0.reuse, 0x8, RZ, 0xfc, !PT ;  /* 0x0000000800027812 */ /* 0x040fe400078efcff */
[----:B------:R-:W-:Y:S02]  /*15090*/  LOP3.LUT R37, R0, 0xc, RZ, 0xfc, !PT ;  /* 0x0000000c00257812 */ /* 0x000fe400078efcff */
[----:B------:R-:W-:Y:S02]  /*150a0*/  ISETP.LT.AND P3, PT, R2, UR5, !P0 ;  /* 0x0000000502007c0c */ /* 0x000fe4000c761270 */
[----:B------:R-:W-:Y:S02]  /*150b0*/  LOP3.LUT R38, R0, 0x12, RZ, 0xfc, !PT ;  /* 0x0000001200267812 */ /* 0x000fe400078efcff */
[----:B-1----:R-:W-:-:S04]  /*150c0*/  LOP3.LUT R11, R11, 0x7f, RZ, 0xc0, !PT ;  /* 0x0000007f0b0b7812 */ /* 0x002fc800078ec0ff */
[----:B------:R-:W-:Y:S01]  /*150d0*/  LEA R29, R11, UR7, 0x4 ;  /* 0x000000070b1d7c11 */ /* 0x000fe2000f8e20ff */
[----:B------:R-:W-:Y:S02]  /*150e0*/  ULDC.64 UR6, c[0x0][0x220] ;  /* 0x0000880000067ab9 */ /* 0x000fe40000000a00 */
[C---:B------:R-:W-:Y:S02]  /*150f0*/  LEA R2, P2, R28.reuse, UR6, 0x1 ;  /* 0x000000061c027c11 */ /* 0x040fe4000f8408ff */
[----:B------:R-:W0:Y:S02]  /*15100*/  LDS.128 R44, [R29] ;  /* 0x000000001d2c7984 */ /* 0x000e240000000c00 */
[----:B------:R-:W-:Y:S01]  /*15110*/  LEA.HI.X.SX32 R28, R28, UR7, 0x1, P2 ;  /* 0x000000071c1c7c11 */ /* 0x000fe200090f0eff */
[----:B------:R-:W-:Y:S01]  /*15120*/  BAR.SYNC.DEFER_BLOCKING 0x0 ;  /* 0x0000000000007b1d */ /* 0x000fe20000010000 */
[----:B------:R-:W-:Y:S02]  /*15130*/  LEA R30, P6, R5, R2, 0x1 ;  /* 0x00000002051e7211 */ /* 0x000fe400078c08ff */
[----:B------:R-:W-:-:S02]  /*15140*/  ISETP.LT.AND P2, PT, R0, UR5, !P0 ;  /* 0x0000000500007c0c */ /* 0x000fc4000c741270 */
[----:B------:R-:W-:Y:S01]  /*15150*/  LEA.HI.X.SX32 R31, R5, R28, 0x1, P6 ;  /* 0x0000001c051f7211 */ /* 0x000fe200030f0eff */
[----:B------:R1:W-:Y:S02]  /*15160*/  STSM.16.M88.4 [R36], R32 ;  /* 0x0000002024007844 */ /* 0x0003e40000000200 */
[----:B------:R-:W-:Y:S01]  /*15170*/  BAR.SYNC.DEFER_BLOCKING 0x0 ;  /* 0x0000000000007b1d */ /* 0x000fe20000010000 */
[----:B-1----:R-:W-:Y:S01]  /*15180*/  IMAD R33, R3, 0x2, R5 ;  /* 0x0000000203217824 */ /* 0x002fe200078e0205 */
[----:B------:R-:W-:-:S03]  /*15190*/  LOP3.LUT R34, R0, 0xa, RZ, 0xfc, !PT ;  /* 0x0000000a00227812 */ /* 0x000fc600078efcff */
[----:B------:R-:W-:Y:S01]  /*151a0*/  IMAD R35, R3, 0x2, R33 ;  /* 0x0000000203237824 */ /* 0x000fe200078e0221 */
[----:B------:R-:W-:-:S03]  /*151b0*/  LEA R32, P6, R33, R2, 0x1 ;  /* 0x0000000221207211 */ /* 0x000fc600078c08ff */
[----:B------:R-:W-:Y:S01]  /*151c0*/  IMAD R39, R3, 0x2, R35 ;  /* 0x0000000203277824 */ /* 0x000fe200078e0223 */
[----:B------:R-:W-:Y:S01]  /*151d0*/  LEA.HI.X.SX32 R33, R33, R28, 0x1, P6 ;  /* 0x0000001c21217211 */ /* 0x000fe200030f0eff */
[----:B------:R-:W1:Y:S01]  /*151e0*/  LDS.128 R24, [R29] ;  /* 0x000000001d187984 */ /* 0x000e620000000c00 */
[----:B------:R-:W-:Y:S06]  /*151f0*/  BAR.SYNC.DEFER_BLOCKING 0x0 ;  /* 0x0000000000007b1d */ /* 0x000fec0000010000 */
[----:B------:R-:W-:Y:S02]  /*15200*/  STSM.16.M88.4 [R36], R40 ;  /* 0x0000002824007844 */ /* 0x000fe40000000200 */
[----:B------:R-:W-:Y:S06]  /*15210*/  BAR.SYNC.DEFER_BLOCKING 0x0 ;  /* 0x0000000000007b1d */ /* 0x000fec0000010000 */
[----:B------:R-:W2:Y:S02]  /*15220*/  LDS.128 R20, [R29] ;  /* 0x000000001d147984 */ /* 0x000ea40000000c00 */
[----:B------:R-:W-:Y:S06]  /*15230*/  BAR.SYNC.DEFER_BLOCKING 0x0 ;  /* 0x0000000000007b1d */ /* 0x000fec0000010000 */
[----:B------:R-:W-:Y:S02]  /*15240*/  STSM.16.M88.4 [R36], R48 ;  /* 0x0000003024007844 */ /* 0x000fe40000000200 */
[----:B------:R-:W-:Y:S06]  /*15250*/  BAR.SYNC.DEFER_BLOCKING 0x0 ;  /* 0x0000000000007b1d */ /* 0x000fec0000010000 */
[----:B------:R-:W3:Y:S02]  /*15260*/  LDS.128 R16, [R29] ;  /* 0x000000001d107984 */ /* 0x000ee40000000c00 */
[----:B------:R-:W-:Y:S06]  /*15270*/  BAR.SYNC.DEFER_BLOCKING 0x0 ;  /* 0x0000000000007b1d */ /* 0x000fec0000010000 */
[----:B------:R-:W-:Y:S02]  /*15280*/  STSM.16.M88.4 [R36], R56 ;  /* 0x0000003824007844 */ /* 0x000fe40000000200 */
[----:B------:R-:W-:Y:S06]  /*15290*/  BAR.SYNC.DEFER_BLOCKING 0x0 ;  /* 0x0000000000007b1d */ /* 0x000fec0000010000 */
[----:B------:R-:W4:Y:S02]  /*152a0*/  LDS.128 R12, [R29] ;  /* 0x000000001d0c7984 */ /* 0x000f240000000c00 */
        /* <DEDUP_REMOVED lines=9> */
[----:B------:R1:W-:Y:S02]  /*15340*/  STSM.16.M88.4 [R36], R84 ;  /* 0x0000005424007844 */ /* 0x0003e40000000200 */
[----:B------:R-:W-:Y:S06]  /*15350*/  BAR.SYNC.DEFER_BLOCKING 0x0 ;  /* 0x0000000000007b1d */ /* 0x000fec0000010000 */
[----:B0-----:R0:W-:Y:S01]  /*15360*/  @P2 STG.E.U16 desc[UR18][R30.64], R44 ;  /* 0x0000002c1e002986 */ /* 0x0011e2000c101512 */
[----:B------:R-:W-:-:S02]  /*15370*/  ISETP.LT.AND P2, PT, R34, UR5, !P0 ;  /* 0x0000000522007c0c */ /* 0x000fc4000c741270 */
[----:B------:R-:W-:Y:S01]  /*15380*/  LEA R34, P6, R35, R2, 0x1 ;  /* 0x0000000223227211 */ /* 0x000fe200078c08ff */
[----:B------:R2:W-:Y:S01]  /*15390*/  @P1 STG.E.U16 desc[UR18][R32.64], R45 ;  /* 0x0000002d20001986 */ /* 0x0005e2000c101512 */
[----:B------:R-:W-:Y:S02]  /*153a0*/  ISETP.LT.AND P1, PT, R37, UR5, !P0 ;  /* 0x0000000525007c0c */ /* 0x000fe4000c721270 */
[----:B------:R-:W-:Y:S02]  /*153b0*/  LEA.HI.X.SX32 R35, R35, R28, 0x1, P6 ;  /* 0x0000001c23237211 */ /* 0x000fe400030f0eff */
[----:B-1----:R-:W-:Y:S02]  /*153c0*/  LEA R36, P6, R39, R2, 0x1 ;  /* 0x0000000227247211 */ /* 0x002fe400078c08ff */
[----:B0-----:R-:W-:Y:S01]  /*153d0*/  LOP3.LUT R30, R0, 0xe, RZ, 0xfc, !PT ;  /* 0x0000000e001e7812 */ /* 0x001fe200078efcff */
[----:B------:R-:W-:Y:S01]  /*153e0*/  IMAD R31, R3, 0x2, R39 ;  /* 0x00000002031f7824 */ /* 0x000fe200078e0227 */
[----:B------:R-:W-:Y:S01]  /*153f0*/  LEA.HI.X.SX32 R37, R39, R28, 0x1, P6 ;  /* 0x0000001c27257211 */ /* 0x000fe200030f0eff */
[----:B------:R0:W-:Y:S01]  /*15400*/  @P5 STG.E.U16 desc[UR18][R34.64], R46 ;  /* 0x0000002e22005986 */ /* 0x0001e2000c101512 */
[----:B------:R-:W-:Y:S01]  /*15410*/  ISETP.LT.AND P5, PT, R30, UR5, !P0 ;  /* 0x000000051e007c0c */ /* 0x000fe2000c7a1270 */
[----:B------:R-:W-:Y:S01]  /*15420*/  IMAD R39, R3, 0x2, R31 ;  /* 0x0000000203277824 */ /* 0x000fe200078e021f */
[----:B------:R-:W-:Y:S01]  /*15430*/  LEA R30, P6, R31, R2, 0x1 ;  /* 0x000000021f1e7211 */ /* 0x000fe200078c08ff */
[----:B------:R1:W-:Y:S01]  /*15440*/  @P4 STG.E.U16 desc[UR18][R36.64], R47 ;  /* 0x0000002f24004986 */ /* 0x0003e2000c101512 */
[----:B--2---:R-:W-:-:S02]  /*15450*/  LOP3.LUT R32, R0, 0x10, RZ, 0xfc, !PT ;  /* 0x0000001000207812 */ /* 0x004fc400078efcff */
[----:B------:R-:W-:Y:S02]  /*15460*/  LEA.HI.X.SX32 R31, R31, R28, 0x1, P6 ;  /* 0x0000001c1f1f7211 */ /* 0x000fe400030f0eff */
[----:B------:R-:W-:Y:S02]  /*15470*/  ISETP.LT.AND P4, PT, R32, UR5, !P0 ;  /* 0x0000000520007c0c */ /* 0x000fe4000c781270 */
[C---:B------:R-:W-:Y:S02]  /*15480*/  LEA R32, P6, R39.reuse, R2, 0x1 ;  /* 0x0000000227207211 */ /* 0x040fe400078c08ff */
[----:B------:R-:W-:Y:S02]  /*15490*/  PRMT R44, R44, 0x7632, R44 ;  /* 0x000076322c2c7816 */ /* 0x000fe4000000002c */
[----:B------:R-:W-:Y:S01]  /*154a0*/  LEA.HI.X.SX32 R33, R39, R28, 0x1, P6 ;  /* 0x0000001c27217211 */ /* 0x000fe200030f0eff */
[----:B------:R-:W-:Y:S01]  /*154b0*/  IMAD R39, R3, 0x2, R39 ;  /* 0x0000000203277824 */ /* 0x000fe200078e0227 */
[----:B------:R-:W-:Y:S01]  /*154c0*/  PRMT R45, R45, 0x7632, R45 ;  /* 0x000076322d2d7816 */ /* 0x000fe2000000002d */
[----:B------:R2:W-:Y:S01]  /*154d0*/  @P3 STG.E.U16 desc[UR18][R30.64], R44 ;  /* 0x0000002c1e003986 */ /* 0x0005e2000c101512 */
[----:B0-----:R-:W-:Y:S01]  /*154e0*/  LOP3.LUT R35, R0, 0x14, RZ, 0xfc, !PT ;  /* 0x0000001400237812 */ /* 0x001fe200078efcff */
[----:B-1----:R-:W-:Y:S01]  /*154f0*/  IMAD R37, R3, 0x2, R39 ;  /* 0x0000000203257824 */ /* 0x002fe200078e0227 */
[----:B------:R-:W-:Y:S01]  /*15500*/  LEA R34, P6, R39, R2, 0x1 ;  /* 0x0000000227227211 */ /* 0x000fe200078c08ff */
[----:B------:R0:W-:Y:S01]  /*15510*/  @P2 STG.E.U16 desc[UR18][R32.64], R45 ;  /* 0x0000002d20002986 */ /* 0x0001e2000c101512 */
[----:B------:R-:W-:-:S02]  /*15520*/  ISETP.LT.AND P2, PT, R35, UR5, !P0 ;  /* 0x0000000523007c0c */ /* 0x000fc4000c741270 */
[----:B------:R-:W-:Y:S02]  /*15530*/  PRMT R46, R46, 0x7632, R46 ;  /* 0x000076322e2e7816 */ /* 0x000fe4000000002e */
[----:B------:R-:W-:Y:S01]  /*15540*/  LEA.HI.X.SX32 R35, R39, R28, 0x1, P6 ;  /* 0x0000001c27237211 */ /* 0x000fe200030f0eff */
[----:B------:R-:W-:Y:S01]  /*15550*/  IMAD R39, R3, 0x2, R37 ;  /* 0x0000000203277824 */ /* 0x000fe200078e0225 */
[----:B------:R-:W-:Y:S02]  /*15560*/  LOP3.LUT R36, R0, 0x16, RZ, 0xfc, !PT ;  /* 0x0000001600247812 */ /* 0x000fe400078efcff */
[----:B--2---:R-:W-:Y:S01]  /*15570*/  LEA R30, P6, R37, R2, 0x1 ;  /* 0x00000002251e7211 */ /* 0x004fe200078c08ff */
[----:B------:R-:W-:Y:S01]  /*15580*/  @P1 STG.E.U16 desc[UR18][R34.64], R46 ;  /* 0x0000002e22001986 */ /* 0x000fe2000c101512 */
[----:B------:R-:W-:Y:S02]  /*15590*/  PRMT R47, R47, 0x7632, R47 ;  /* 0x000076322f2f7816 */ /* 0x000fe4000000002f */
[----:B------:R-:W-:Y:S01]  /*155a0*/  LEA.HI.X.SX32 R31, R37, R28, 0x1, P6 ;  /* 0x0000001c251f7211 */ /* 0x000fe200030f0eff */
[----:B------:R-:W-:Y:S01]  /*155b0*/  IMAD R37, R3, 0x2, R39 ;  /* 0x0000000203257824 */ /* 0x000fe200078e0227 */
[----:B------:R-:W-:-:S02]  /*155c0*/  ISETP.LT.AND P1, PT, R36, UR5, !P0 ;  /* 0x0000000524007c0c */ /* 0x000fc4000c721270 */
[----:B------:R-:W-:Y:S01]  /*155d0*/  LOP3.LUT R36, R0, 0x18, RZ, 0xfc, !PT ;  /* 0x0000001800247812 */ /* 0x000fe200078efcff */
[----:B------:R1:W-:Y:S01]  /*155e0*/  @P5 STG.E.U16 desc[UR18][R30.64], R47 ;  /* 0x0000002f1e005986 */ /* 0x0003e2000c101512 */
[C---:B0-----:R-:W-:Y:S02]  /*155f0*/  LEA R32, P6, R39.reuse, R2, 0x1 ;  /* 0x0000000227207211 */ /* 0x041fe400078c08ff */
[----:B------:R-:W-:Y:S02]  /*15600*/  ISETP.LT.AND P3, PT, R38, UR5, !P0 ;  /* 0x0000000526007c0c */ /* 0x000fe4000c761270 */
[----:B------:R-:W-:Y:S01]  /*15610*/  LEA.HI.X.SX32 R33, R39, R28, 0x1, P6 ;  /* 0x0000001c27217211 */ /* 0x000fe200030f0eff */
[----:B------:R-:W-:Y:S01]  /*15620*/  IMAD R39, R3, 0x2, R37 ;  /* 0x0000000203277824 */ /* 0x000fe200078e0225 */
[----:B------:R-:W-:Y:S02]  /*15630*/  ISETP.LT.AND P5, PT, R36, UR5, !P0 ;  /* 0x0000000524007c0c */ /* 0x000fe4000c7a1270 */
[----:B------:R-:W-:Y:S01]  /*15640*/  LEA R36, P6, R37, R2, 0x1 ;  /* 0x0000000225247211 */ /* 0x000fe200078c08ff */
[----:B------:R-:W-:Y:S01]  /*15650*/  IMAD R41, R3, 0x2, R39 ;  /* 0x0000000203297824 */ /* 0x000fe200078e0227 */
[----:B------:R0:W-:Y:S01]  /*15660*/  @P4 STG.E.U16 desc[UR18][R32.64], R24 ;  /* 0x0000001820004986 */ /* 0x0001e2000c101512 */
[----:B-1----:R-:W-:-:S02]  /*15670*/  LOP3.LUT R31, R0, 0x1c, RZ, 0xfc, !PT ;  /* 0x0000001c001f7812 */ /* 0x002fc400078efcff */
[----:B------:R-:W-:Y:S02]  /*15680*/  LEA.HI.X.SX32 R37, R37, R28, 0x1, P6 ;  /* 0x0000001c25257211 */ /* 0x000fe400030f0eff */
[C---:B------:R-:W-:Y:S02]  /*15690*/  LEA R34, P6, R39.reuse, R2, 0x1 ;  /* 0x0000000227227211 */ /* 0x040fe400078c08ff */
[C---:B------:R-:W-:Y:S01]  /*156a0*/  LOP3.LUT R38, R0.reuse, 0x1a, RZ, 0xfc, !PT ;  /* 0x0000001a00267812 */ /* 0x040fe200078efcff */
[----:B------:R1:W-:Y:S01]  /*156b0*/  @P3 STG.E.U16 desc[UR18][R36.64], R25 ;  /* 0x0000001924003986 */ /* 0x0003e2000c101512 */
[----:B------:R-:W-:Y:S02]  /*156c0*/  LEA.HI.X.SX32 R35, R39, R28, 0x1, P6 ;  /* 0x0000001c27237211 */ /* 0x000fe400030f0eff */
[----:B------:R-:W-:Y:S02]  /*156d0*/  LEA R30, P6, R41, R2, 0x1 ;  /* 0x00000002291e7211 */ /* 0x000fe400078c08ff */
[----:B------:R-:W-:Y:S01]  /*156e0*/  ISETP.LT.AND P3, PT, R31, UR5, !P0 ;  /* 0x000000051f007c0c */ /* 0x000fe2000c761270 */
[----:B------:R2:W-:Y:S01]  /*156f0*/  @P2 STG.E.U16 desc[UR18][R34.64], R26 ;  /* 0x0000001a22002986 */ /* 0x0005e2000c101512 */
[----:B------:R-:W-:Y:S01]  /*15700*/  LEA.HI.X.SX32 R31, R41, R28, 0x1, P6 ;  /* 0x0000001c291f7211 */ /* 0x000fe200030f0eff */
[----:B------:R-:W-:Y:S01]  /*15710*/  IMAD R41, R3, 0x2, R41 ;  /* 0x0000000203297824 */ /* 0x000fe200078e0229 */
[----:B0-----:R-:W-:-:S02]  /*15720*/  LOP3.LUT R33, R0, 0x20, RZ, 0xfc, !PT ;  /* 0x0000002000217812 */ /* 0x001fc400078efcff */
[----:B------:R-:W-:Y:S01]  /*15730*/  ISETP.LT.AND P4, PT, R38, UR5, !P0 ;  /* 0x0000000526007c0c */ /* 0x000fe2000c781270 */
[----:B-1----:R-:W-:Y:S01]  /*15740*/  IMAD R37, R3, 0x2, R41 ;  /* 0x0000000203257824 */ /* 0x002fe200078e0229 */
[----:B------:R-:W-:Y:S01]  /*15750*/  LEA R32, P6, R41, R2, 0x1 ;  /* 0x0000000229207211 */ /* 0x000fe200078c08ff */
[----:B------:R0:W-:Y:S01]  /*15760*/  @P1 STG.E.U16 desc[UR18][R30.64], R27 ;  /* 0x0000001b1e001986 */ /* 0x0001e2000c101512 */
[----:B------:R-:W-:Y:S02]  /*15770*/  ISETP.LT.AND P1, PT, R33, UR5, !P0 ;  /* 0x0000000521007c0c */ /* 0x000fe4000c721270 */
[----:B------:R-:W-:Y:S01]  /*15780*/  LEA.HI.X.SX32 R33, R41, R28, 0x1, P6 ;  /* 0x0000001c29217211 */ /* 0x000fe200030f0eff */
[----:B--2---:R-:W-:Y:S01]  /*15790*/  IMAD R35, R3, 0x2, R37 ;  /* 0x0000000203237824 */ /* 0x004fe200078e0225 */
[C---:B------:R-:W-:Y:S02]  /*157a0*/  LOP3.LUT R34, R0.reuse, 0x22, RZ, 0xfc, !PT ;  /* 0x0000002200227812 */ /* 0x040fe400078efcff */
[----:B------:R-:W-:-:S02]  /*157b0*/  LOP3.LUT R38, R0, 0x1e, RZ, 0xfc, !PT ;  /* 0x0000001e00267812 */ /* 0x000fc400078efcff */
[----:B------:R-:W-:Y:S02]  /*157c0*/  PRMT R36, R25, 0x7632, R36 ;  /* 0x0000763219247816 */ /* 0x000fe40000000024 */
[----:B------:R-:W-:Y:S02]  /*157d0*/  ISETP.LT.AND P2, PT, R38, UR5, !P0 ;  /* 0x0000000526007c0c */ /* 0x000fe4000c741270 */
[----:B0-----:R-:W-:Y:S02]  /*157e0*/  PRMT R31, R24, 0x7632, R31 ;  /* 0x00007632181f7816 */ /* 0x001fe4000000001f */
[----:B------:R-:W-:-:S03]  /*157f0*/  LEA R24, P6, R37, R2, 0x1 ;  /* 0x0000000225187211 */ /* 0x000fc600078c08ff */
[----:B------:R0:W-:Y:S01]  /*15800*/  @P5 STG.E.U16 desc[UR18][R32.64], R31 ;  /* 0x0000001f20005986 */ /* 0x0001e2000c101512 */
[----:B------:R-:W-:Y:S01]  /*15810*/  LEA.HI.X.SX32 R25, R37, R28, 0x1, P6 ;  /* 0x0000001c25197211 */ /* 0x000fe200030f0eff */
[----:B------:R-:W-:Y:S01]  /*15820*/  IMAD R37, R3, 0x2, R35 ;  /* 0x0000000203257824 */ /* 0x000fe200078e0223 */
[----:B------:R-:W-:Y:S02]  /*15830*/  ISETP.LT.AND P5, PT, R34, UR5, !P0 ;  /* 0x0000000522007c0c */ /* 0x000fe4000c7a1270 */
[----:B------:R-:W-:Y:S01]  /*15840*/  LEA R30, P6, R35, R2, 0x1 ;  /* 0x00000002231e7211 */ /* 0x000fe200078c08ff */
[----:B------:R1:W-:Y:S01]  /*15850*/  @P4 STG.E.U16 desc[UR18][R24.64], R36 ;  /* 0x0000002418004986 */ /* 0x0003e2000c101512 */
[----:B------:R-:W-:-:S04]  /*15860*/  LOP3.LUT R34, R0, 0x24, RZ, 0xfc, !PT ;  /* 0x0000002400227812 */ /* 0x000fc800078efcff */
[----:B------:R-:W-:Y:S01]  /*15870*/  ISETP.LT.AND P4, PT, R34, UR5, !P0 ;  /* 0x0000000522007c0c */ /* 0x000fe2000c781270 */
[----:B0-----:R-:W-:Y:S01]  /*15880*/  IMAD R33, R3, 0x2, R37 ;  /* 0x0000000203217824 */ /* 0x001fe200078e0225 */
[----:B------:R-:W-:Y:S02]  /*15890*/  LEA.HI.X.SX32 R31, R35, R28, 0x1, P6 ;  /* 0x0000001c231f7211 */ /* 0x000fe400030f0eff */
[----:B------:R-:W-:Y:S02]  /*158a0*/  LEA R34, P6, R37, R2, 0x1 ;  /* 0x0000000225227211 */ /* 0x000fe400078c08ff */
[----:B------:R-:W-:Y:S01]  /*158b0*/  PRMT R32, R27, 0x7632, R32 ;  /* 0x000076321b207816 */ /* 0x000fe20000000020 */
[----:B------:R-:W-:Y:S01]  /*158c0*/  IMAD R27, R3, 0x2, R33 ;  /* 0x00000002031b7824 */ /* 0x000fe200078e0221 */
[----:B-1----:R-:W-:Y:S02]  /*158d0*/  PRMT R25, R26, 0x7632, R25 ;  /* 0x000076321a197816 */ /* 0x002fe40000000019 */
[----:B------:R-:W-:-:S02]  /*158e0*/  LOP3.LUT R26, R0, 0x26, RZ, 0xfc, !PT ;  /* 0x00000026001a7812 */ /* 0x000fc400078efcff */
[----:B------:R-:W-:Y:S01]  /*158f0*/  LEA.HI.X.SX32 R35, R37, R28, 0x1, P6 ;  /* 0x0000001c25237211 */ /* 0x000fe200030f0eff */
[----:B------:R0:W-:Y:S01]  /*15900*/  @P3 STG.E.U16 desc[UR18][R30.64], R25 ;  /* 0x000000191e003986 */ /* 0x0001e2000c101512 */
[----:B------:R-:W-:Y:S02]  /*15910*/  ISETP.LT.AND P3, PT, R26, UR5, !P0 ;  /* 0x000000051a007c0c */ /* 0x000fe4000c761270 */
[----:B------:R-:W-:Y:S01]  /*15920*/  LEA R24, P6, R33, R2, 0x1 ;  /* 0x0000000221187211 */ /* 0x000fe200078c08ff */
[----:B------:R1:W-:Y:S01]  /*15930*/  @P2 STG.E.U16 desc[UR18][R34.64], R32 ;  /* 0x0000002022002986 */ /* 0x0003e2000c101512 */
[----:B------:R-:W-:-:S04]  /*15940*/  LOP3.LUT R26, R0, 0x28, RZ, 0xfc, !PT ;  /* 0x00000028001a7812 */ /* 0x000fc800078efcff */
[----:B------:R-:W-:Y:S02]  /*15950*/  ISETP.LT.AND P2, PT, R26, UR5, !P0 ;  /* 0x000000051a007c0c */ /* 0x000fe4000c741270 */
[----:B0-----:R-:W-:Y:S01]  /*15960*/  LEA.HI.X.SX32 R25, R33, R28, 0x1, P6 ;  /* 0x0000001c21197211 */ /* 0x001fe200030f0eff */
[----:B------:R-:W-:Y:S01]  /*15970*/  IMAD R31, R3, 0x2, R27 ;  /* 0x00000002031f7824 */ /* 0x000fe200078e021b */
[----:B------:R-:W-:Y:S02]  /*15980*/  LOP3.LUT R30, R0, 0x2a, RZ, 0xfc, !PT ;  /* 0x0000002a001e7812 */ /* 0x000fe400078efcff */
[----:B------:R-:W-:Y:S01]  /*15990*/  LEA R26, P6, R27, R2, 0x1 ;  /* 0x000000021b1a7211 */ /* 0x000fe200078c08ff */
[----:B------:R0:W-:Y:S01]  /*159a0*/  @P1 STG.E.U16 desc[UR18][R24.64], R20 ;  /* 0x0000001418001986 */ /* 0x0001e2000c101512 */
[----:B------:R-:W-:Y:S01]  /*159b0*/  ISETP.LT.AND P1, PT, R30, UR5, !P0 ;  /* 0x000000051e007c0c */ /* 0x000fe2000c721270 */
[----:B------:R-:W-:Y:S01]  /*159c0*/  IMAD R37, R3, 0x2, R31 ;  /* 0x0000000203257824 */ /* 0x000fe200078e021f */
[----:B------:R-:W-:-:S02]  /*159d0*/  LEA.HI.X.SX32 R27, R27, R28, 0x1, P6 ;  /* 0x0000001c1b1b7211 */ /* 0x000fc400030f0eff */
[C---:B------:R-:W-:Y:S02]  /*159e0*/  LEA R30, P6, R31.reuse, R2, 0x1 ;  /* 0x000000021f1e7211 */ /* 0x040fe400078c08ff */
[C---:B------:R-:W-:Y:S01]  /*159f0*/  LOP3.LUT R33, R0.reuse, 0x2c, RZ, 0xfc, !PT ;  /* 0x0000002c00217812 */ /* 0x040fe200078efcff */
[----:B------:R2:W-:Y:S01]  /*15a00*/  @P5 STG.E.U16 desc[UR18][R26.64], R21 ;  /* 0x000000151a005986 */ /* 0x0005e2000c101512 */
[----:B------:R-:W-:Y:S02]  /*15a10*/  LEA.HI.X.SX32 R31, R31, R28, 0x1, P6 ;  /* 0x0000001c1f1f7211 */ /* 0x000fe400030f0eff */
[----:B-1----:R-:W-:Y:S01]  /*15a20*/  LEA R32, P6, R37, R2, 0x1 ;  /* 0x0000000225207211 */ /* 0x002fe200078c08ff */
[----:B0-----:R-:W-:Y:S01]  /*15a30*/  IMAD R25, R3, 0x2, R37 ;  /* 0x0000000203197824 */ /* 0x001fe200078e0225 */
[----:B------:R-:W-:Y:S01]  /*15a40*/  LOP3.LUT R24, R0, 0x2e, RZ, 0xfc, !PT ;  /* 0x0000002e00187812 */ /* 0x000fe200078efcff */
[----:B------:R0:W-:Y:S01]  /*15a50*/  @P4 STG.E.U16 desc[UR18][R30.64], R22 ;  /* 0x000000161e004986 */ /* 0x0001e2000c101512 */
[----:B------:R-:W-:Y:S01]  /*15a60*/  ISETP.LT.AND P5, PT, R33, UR5, !P0 ;  /* 0x0000000521007c0c */ /* 0x000fe2000c7a1270 */
[----:B------:R-:W-:Y:S01]  /*15a70*/  IMAD R35, R3, 0x2, R25 ;  /* 0x0000000203237824 */ /* 0x000fe200078e0219 */
[----:B------:R-:W-:-:S02]  /*15a80*/  LEA.HI.X.SX32 R33, R37, R28, 0x1, P6 ;  /* 0x0000001c25217211 */ /* 0x000fc400030f0eff */
[----:B------:R-:W-:Y:S02]  /*15a90*/  ISETP.LT.AND P4, PT, R24, UR5, !P0 ;  /* 0x0000000518007c0c */ /* 0x000fe4000c781270 */
[C---:B------:R-:W-:Y:S01]  /*15aa0*/  LEA R24, P6, R25.reuse, R2, 0x1 ;  /* 0x0000000219187211 */ /* 0x040fe200078c08ff */
[----:B------:R1:W-:Y:S01]  /*15ab0*/  @P3 STG.E.U16 desc[UR18][R32.64], R23 ;  /* 0x0000001720003986 */ /* 0x0003e2000c101512 */
[----:B--2---:R-:W-:Y:S02]  /*15ac0*/  LOP3.LUT R26, R0, 0x30, RZ, 0xfc, !PT ;  /* 0x00000030001a7812 */ /* 0x004fe400078efcff */
[----:B------:R-:W-:Y:S02]  /*15ad0*/  LEA.HI.X.SX32 R25, R25, R28, 0x1, P6 ;  /* 0x0000001c19197211 */ /* 0x000fe400030f0eff */
[----:B------:R-:W-:Y:S02]  /*15ae0*/  PRMT R27, R20, 0x7632, R27 ;  /* 0x00007632141b7816 */ /* 0x000fe4000000001b */
[----:B------:R-:W-:-:S02]  /*15af0*/  ISETP.LT.AND P3, PT, R26, UR5, !P0 ;  /* 0x000000051a007c0c */ /* 0x000fc4000c761270 */
[----:B------:R-:W-:Y:S01]  /*15b00*/  LEA R26, P6, R35, R2, 0x1 ;  /* 0x00000002231a7211 */ /* 0x000fe200078c08ff */
[----:B------:R2:W-:Y:S01]  /*15b10*/  @P2 STG.E.U16 desc[UR18][R24.64], R27 ;  /* 0x0000001b18002986 */ /* 0x0005e2000c101512 */
[----:B------:R-:W-:Y:S02]  /*15b20*/  LOP3.LUT R20, R0, 0x32, RZ, 0xfc, !PT ;  /* 0x0000003200147812 */ /* 0x000fe400078efcff */
[----:B0-----:R-:W-:Y:S02]  /*15b30*/  PRMT R30, R21, 0x7632, R30 ;  /* 0x00007632151e7816 */ /* 0x001fe4000000001e */
[----:B------:R-:W-:Y:S02]  /*15b40*/  ISETP.LT.AND P2, PT, R20, UR5, !P0 ;  /* 0x0000000514007c0c */ /* 0x000fe4000c741270 */
[----:B------:R-:W-:Y:S02]  /*15b50*/  LOP3.LUT R21, R0, 0x34, RZ, 0xfc, !PT ;  /* 0x0000003400157812 */ /* 0x000fe400078efcff */
[----:B-1----:R-:W-:-:S02]  /*15b60*/  PRMT R32, R22, 0x7632, R32 ;  /* 0x0000763216207816 */ /* 0x002fc40000000020 */
[----:B------:R-:W-:Y:S02]  /*15b70*/  PRMT R33, R23, 0x7632, R33 ;  /* 0x0000763217217816 */ /* 0x000fe40000000021 */
[----:B--2---:R-:W-:Y:S01]  /*15b80*/  LEA.HI.X.SX32 R27, R35, R28, 0x1, P6 ;  /* 0x0000001c231b7211 */ /* 0x004fe200030f0eff */
[----:B------:R-:W-:Y:S01]  /*15b90*/  IMAD R35, R3, 0x2, R35 ;  /* 0x0000000203237824 */ /* 0x000fe200078e0223 */
[----:B------:R-:W-:-:S03]  /*15ba0*/  LOP3.LUT R24, R0, 0x36, RZ, 0xfc, !PT ;  /* 0x0000003600187812 */ /* 0x000fc600078efcff */
[----:B------:R-:W-:Y:S01]  /*15bb0*/  IMAD R31, R3, 0x2, R35 ;  /* 0x00000002031f7824 */ /* 0x000fe200078e0223 */
[----:B------:R-:W-:Y:S01]  /*15bc0*/  LEA R20, P6, R35, R2, 0x1 ;  /* 0x0000000223147211 */ /* 0x000fe200078c08ff */
[----:B------:R0:W-:Y:S01]  /*15bd0*/  @P1 STG.E.U16 desc[UR18][R26.64], R30 ;  /* 0x0000001e1a001986 */ /* 0x0001e2000c101512 */
[----:B------:R-:W-:Y:S01]  /*15be0*/  ISETP.LT.AND P1, PT, R21, UR5, !P0 ;  /* 0x0000000515007c0c */ /* 0x000fe2000c721270 */
[----:B------:R-:W-:Y:S01]  /*15bf0*/  IMAD R25, R3, 0x2, R31 ;  /* 0x0000000203197824 */ /* 0x000fe200078e021f */
[----:B------:R-:W-:Y:S02]  /*15c00*/  LEA.HI.X.SX32 R21, R35, R28, 0x1, P6 ;  /* 0x0000001c23157211 */ /* 0x000fe400030f0eff */
[----:B------:R-:W-:-:S03]  /*15c10*/  LEA R22, P6, R31, R2, 0x1 ;  /* 0x000000021f167211 */ /* 0x000fc600078c08ff */
[----:B------:R-:W-:Y:S01]  /*15c20*/  @P5 STG.E.U16 desc[UR18][R20.64], R32 ;  /* 0x0000002014005986 */ /* 0x000fe2000c101512 */
[----:B------:R-:W-:Y:S02]  /*15c30*/  LEA.HI.X.SX32 R23, R31, R28, 0x1, P6 ;  /* 0x0000001c1f177211 */ /* 0x000fe400030f0eff */
[----:B------:R-:W-:Y:S01]  /*15c40*/  ISETP.LT.AND P5, PT, R24, UR5, !P0 ;  /* 0x0000000518007c0c */ /* 0x000fe2000c7a1270 */
[----:B0-----:R-:W-:Y:S01]  /*15c50*/  IMAD R27, R3, 0x2, R25 ;  /* 0x00000002031b7824 */ /* 0x001fe200078e0219 */
[----:B------:R-:W-:Y:S01]  /*15c60*/  LOP3.LUT R26, R0, 0x38, RZ, 0xfc, !PT ;  /* 0x00000038001a7812 */ /* 0x000fe200078efcff */
[----:B------:R0:W-:Y:S01]  /*15c70*/  @P4 STG.E.U16 desc[UR18][R22.64], R33 ;  /* 0x0000002116004986 */ /* 0x0001e2000c101512 */
[----:B------:R-:W-:Y:S01]  /*15c80*/  LEA R24, P6, R25, R2, 0x1 ;  /* 0x0000000219187211 */ /* 0x000fe200078c08ff */
[----:B------:R-:W-:Y:S01]  /*15c90*/  IMAD R31, R3, 0x2, R27 ;  /* 0x00000002031f7824 */ /* 0x000fe200078e021b */
[----:B------:R-:W-:Y:S02]  /*15ca0*/  ISETP.LT.AND P4, PT, R26, UR5, !P0 ;  /* 0x000000051a007c0c */ /* 0x000fe4000c781270 */
[----:B------:R-:W-:-:S02]  /*15cb0*/  LEA.HI.X.SX32 R25, R25, R28, 0x1, P6 ;  /* 0x0000001c19197211 */ /* 0x000fc400030f0eff */
[C---:B------:R-:W-:Y:S02]  /*15cc0*/  LEA R26, P6, R27.reuse, R2, 0x1 ;  /* 0x000000021b1a7211 */ /* 0x040fe400078c08ff */
[C---:B------:R-:W-:Y:S01]  /*15cd0*/  LOP3.LUT R30, R0.reuse, 0x3a, RZ, 0xfc, !PT ;  /* 0x0000003a001e7812 */ /* 0x040fe200078efcff */
[----:B---3--:R1:W-:Y:S01]  /*15ce0*/  @P3 STG.E.U16 desc[UR18][R24.64], R16 ;  /* 0x0000001018003986 */ /* 0x0083e2000c101512 */
[----:B------:R-:W-:Y:S01]  /*15cf0*/  LEA.HI.X.SX32 R27, R27, R28, 0x1, P6 ;  /* 0x0000001c1b1b7211 */ /* 0x000fe200030f0eff */
[----:B0-----:R-:W-:Y:S01]  /*15d00*/  IMAD R33, R3, 0x2, R31 ;  /* 0x0000000203217824 */ /* 0x001fe200078e021f */
[C---:B------:R-:W-:Y:S02]  /*15d10*/  LEA R20, P6, R31.reuse, R2, 0x1 ;  /* 0x000000021f147211 */ /* 0x040fe400078c08ff */
[----:B------:R-:W-:Y:S01]  /*15d20*/  LOP3.LUT R23, R0, 0x3c, RZ, 0xfc, !PT ;  /* 0x0000003c00177812 */ /* 0x000fe200078efcff */
[----:B------:R0:W-:Y:S01]  /*15d30*/  @P2 STG.E.U16 desc[UR18][R26.64], R17 ;  /* 0x000000111a002986 */ /* 0x0001e2000c101512 */
[----:B------:R-:W-:-:S02]  /*15d40*/  LEA.HI.X.SX32 R21, R31, R28, 0x1, P6 ;  /* 0x0000001c1f157211 */ /* 0x000fc400030f0eff */
[----:B------:R-:W-:Y:S02]  /*15d50*/  LEA R22, P6, R33, R2, 0x1 ;  /* 0x0000000221167211 */ /* 0x000fe400078c08ff */
[----:B------:R-:W-:Y:S01]  /*15d60*/  ISETP.LT.AND P2, PT, R23, UR5, !P0 ;  /* 0x0000000517007c0c */ /* 0x000fe2000c741270 */
[----:B------:R2:W-:Y:S01]  /*15d70*/  @P1 STG.E.U16 desc[UR18][R20.64], R18 ;  /* 0x0000001214001986 */ /* 0x0005e2000c101512 */
[----:B------:R-:W-:Y:S01]  /*15d80*/  LEA.HI.X.SX32 R23, R33, R28, 0x1, P6 ;  /* 0x0000001c21177211 */ /* 0x000fe200030f0eff */
[C---:B------:R-:W-:Y:S01]  /*15d90*/  IMAD R33, R3.reuse, 0x2, R33 ;  /* 0x0000000203217824 */ /* 0x040fe200078e0221 */
[----:B-1----:R-:W-:Y:S02]  /*15da0*/  LOP3.LUT R25, R0, 0x40, RZ, 0xfc, !PT ;  /* 0x0000004000197812 */ /* 0x002fe400078efcff */
[----:B------:R-:W-:Y:S01]  /*15db0*/  ISETP.LT.AND P3, PT, R30, UR5, !P0 ;  /* 0x000000051e007c0c */ /* 0x000fe2000c761270 */
[----:B0-----:R-:W-:Y:S01]  /*15dc0*/  IMAD R27, R3, 0x2, R33 ;  /* 0x00000002031b7824 */ /* 0x001fe200078e0221 */
[----:B------:R-:W-:Y:S01]  /*15dd0*/  LEA R24, P6, R33, R2, 0x1 ;  /* 0x0000000221187211 */ /* 0x000fe200078c08ff */
[----:B------:R0:W-:Y:S01]  /*15de0*/  @P5 STG.E.U16 desc[UR18][R22.64], R19 ;  /* 0x0000001316005986 */ /* 0x0001e2000c101512 */
[----:B------:R-:W-:-:S02]  /*15df0*/  LOP3.LUT R30, R0, 0x3e, RZ, 0xfc, !PT ;  /* 0x0000003e001e7812 */ /* 0x000fc400078efcff */
[----:B------:R-:W-:Y:S01]  /*15e00*/  ISETP.LT.AND P5, PT, R25, UR5, !P0 ;  /* 0x0000000519007c0c */ /* 0x000fe2000c7a1270 */
[----:B--2---:R-:W-:Y:S01]  /*15e10*/  IMAD R21, R3, 0x2, R27 ;  /* 0x0000000203157824 */ /* 0x004fe200078e021b */
[----:B------:R-:W-:Y:S02]  /*15e20*/  PRMT R26, R16, 0x7632, R26 ;  /* 0x00007632101a7816 */ /* 0x000fe4000000001a */
[----:B------:R-:W-:Y:S02]  /*15e30*/  LEA.HI.X.SX32 R25, R33, R28, 0x1, P6 ;  /* 0x0000001c21197211 */ /* 0x000fe400030f0eff */
[----:B------:R-:W-:Y:S02]  /*15e40*/  LEA R16, P6, R27, R2, 0x1 ;  /* 0x000000021b107211 */ /* 0x000fe400078c08ff */
[----:B------:R-:W-:Y:S01]  /*15e50*/  LOP3.LUT R20, R0, 0x42, RZ, 0xfc, !PT ;  /* 0x0000004200147812 */ /* 0x000fe200078efcff */
[----:B------:R1:W-:Y:S01]  /*15e60*/  @P4 STG.E.U16 desc[UR18][R24.64], R26 ;  /* 0x0000001a18004986 */ /* 0x0003e2000c101512 */
[----:B------:R-:W-:Y:S01]  /*15e70*/  ISETP.LT.AND P1, PT, R30, UR5, !P0 ;  /* 0x000000051e007c0c */ /* 0x000fe2000c721270 */
[----:B0-----:R-:W-:Y:S01]  /*15e80*/  IMAD R23, R3, 0x2, R21 ;  /* 0x0000000203177824 */ /* 0x001fe200078e0215 */
[----:B------:R-:W-:-:S02]  /*15e90*/  PRMT R30, R17, 0x7632, R30 ;  /* 0x00007632111e7816 */ /* 0x000fc4000000001e */
[----:B------:R-:W-:Y:S02]  /*15ea0*/  LEA.HI.X.SX32 R17, R27, R28, 0x1, P6 ;  /* 0x0000001c1b117211 */ /* 0x000fe400030f0eff */
[----:B------:R-:W-:Y:S02]  /*15eb0*/  ISETP.LT.AND P4, PT, R20, UR5, !P0 ;  /* 0x0000000514007c0c */ /* 0x000fe4000c781270 */
[----:B------:R-:W-:Y:S01]  /*15ec0*/  LEA R20, P6, R21, R2, 0x1 ;  /* 0x0000000215147211 */ /* 0x000fe200078c08ff */
[----:B------:R0:W-:Y:S01]  /*15ed0*/  @P3 STG.E.U16 desc[UR18][R16.64], R30 ;  /* 0x0000001e10003986 */ /* 0x0001e2000c101512 */
[----:B------:R-:W-:Y:S01]  /*15ee0*/  LOP3.LUT R22, R0, 0x44, RZ, 0xfc, !PT ;  /* 0x0000004400167812 */ /* 0x000fe200078efcff */
[----:B-1----:R-:W-:Y:S01]  /*15ef0*/  IMAD R25, R3, 0x2, R23 ;  /* 0x0000000203197824 */ /* 0x002fe200078e0217 */
[----:B------:R-:W-:Y:S02]  /*15f00*/  LEA.HI.X.SX32 R21, R21, R28, 0x1, P6 ;  /* 0x0000001c15157211 */ /* 0x000fe400030f0eff */
[----:B------:R-:W-:-:S02]  /*15f10*/  ISETP.LT.AND P3, PT, R22, UR5, !P0 ;  /* 0x0000000516007c0c */ /* 0x000fc4000c761270 */
[----:B------:R-:W-:Y:S02]  /*15f20*/  LEA R22, P6, R23, R2, 0x1 ;  /* 0x0000000217167211 */ /* 0x000fe400078c08ff */
[----:B------:R-:W-:Y:S01]  /*15f30*/  PRMT R26, R19, 0x7632, R26 ;  /* 0x00007632131a7816 */ /* 0x000fe2000000001a */
[----:B------:R-:W-:Y:S01]  /*15f40*/  IMAD R19, R3, 0x2, R25 ;  /* 0x0000000203137824 */ /* 0x000fe200078e0219 */
[----:B------:R-:W-:Y:S02]  /*15f50*/  LEA.HI.X.SX32 R23, R23, R28, 0x1, P6 ;  /* 0x0000001c17177211 */ /* 0x000fe400030f0eff */
[----:B0-----:R-:W-:Y:S02]  /*15f60*/  PRMT R17, R18, 0x7632, R17 ;  /* 0x0000763212117816 */ /* 0x001fe40000000011 */
[----:B------:R-:W-:Y:S02]  /*15f70*/  LOP3.LUT R18, R0, 0x46, RZ, 0xfc, !PT ;  /* 0x0000004600127812 */ /* 0x000fe400078efcff */
[----:B------:R-:W-:Y:S01]  /*15f80*/  LEA R16, P6, R25, R2, 0x1 ;  /* 0x0000000219107211 */ /* 0x000fe200078c08ff */
[----:B------:R0:W-:Y:S01]  /*15f90*/  @P2 STG.E.U16 desc[UR18][R20.64], R17 ;  /* 0x0000001114002986 */ /* 0x0001e2000c101512 */
[----:B------:R-:W-:-:S02]  /*15fa0*/  ISETP.LT.AND P2, PT, R18, UR5, !P0 ;  /* 0x0000000512007c0c */ /* 0x000fc4000c741270 */
[C---:B------:R-:W-:Y:S01]  /*15fb0*/  LOP3.LUT R18, R0.reuse, 0x48, RZ, 0xfc, !PT ;  /* 0x0000004800127812 */ /* 0x040fe200078efcff */
[----:B------:R1:W-:Y:S01]  /*15fc0*/  @P1 STG.E.U16 desc[UR18][R22.64], R26 ;  /* 0x0000001a16001986 */ /* 0x0003e2000c101512 */
[----:B------:R-:W-:Y:S02]  /*15fd0*/  LOP3.LUT R24, R0, 0x4c, RZ, 0xfc, !PT ;  /* 0x0000004c00187812 */ /* 0x000fe400078efcff */
[----:B------:R-:W-:Y:S02]  /*15fe0*/  ISETP.LT.AND P1, PT, R18, UR5, !P0 ;  /* 0x0000000512007c0c */ /* 0x000fe4000c721270 */
[----:B0-----:R-:W-:Y:S01]  /*15ff0*/  LEA.HI.X.SX32 R17, R25, R28, 0x1, P6 ;  /* 0x0000001c19117211 */ /* 0x001fe200030f0eff */
[----:B------:R-:W-:Y:S01]  /*16000*/  IMAD R21, R3, 0x2, R19 ;  /* 0x0000000203157824 */ /* 0x000fe200078e0213 */
[----:B------:R-:W-:Y:S02]  /*16010*/  LOP3.LUT R20, R0, 0x4a, RZ, 0xfc, !PT ;  /* 0x0000004a00147812 */ /* 0x000fe400078efcff */
[----:B------:R-:W-:Y:S01]  /*16020*/  LEA R18, P6, R19, R2, 0x1 ;  /* 0x0000000213127211 */ /* 0x000fe200078c08ff */
[----:B----4-:R0:W-:Y:S01]  /*16030*/  @P5 STG.E.U16 desc[UR18][R16.64], R12 ;  /* 0x0000000c10005986 */ /* 0x0101e2000c101512 */
[----:B------:R-:W-:Y:S01]  /*16040*/  ISETP.LT.AND P5, PT, R20, UR5, !P0 ;  /* 0x0000000514007c0c */ /* 0x000fe2000c7a1270 */
[----:B------:R-:W-:Y:S01]  /*16050*/  IMAD R25, R3, 0x2, R21 ;  /* 0x0000000203197824 */ /* 0x000fe200078e0215 */
[----:B------:R-:W-:-:S02]  /*16060*/  LEA.HI.X.SX32 R19, R19, R28, 0x1, P6 ;  /* 0x0000001c13137211 */ /* 0x000fc400030f0eff */
[----:B------:R-:W-:-:S03]  /*16070*/  LEA R20, P6, R21, R2, 0x1 ;  /* 0x0000000215147211 */ /* 0x000fc600078c08ff */
[----:B------:R2:W-:Y:S01]  /*16080*/  @P4 STG.E.U16 desc[UR18][R18.64], R13 ;  /* 0x0000000d12004986 */ /* 0x0005e2000c101512 */
[----:B------:R-:W-:Y:S02]  /*16090*/  LEA.HI.X.SX32 R21, R21, R28, 0x1, P6 ;  /* 0x0000001c15157211 */ /* 0x000fe400030f0eff */
[----:B-1----:R-:W-:Y:S01]  /*160a0*/  LEA R22, P6, R25, R2, 0x1 ;  /* 0x0000000219167211 */ /* 0x002fe200078c08ff */
[----:B0-----:R-:W-:Y:S01]  /*160b0*/  IMAD R17, R3, 0x2, R25 ;  /* 0x0000000203117824 */ /* 0x001fe200078e0219 */
[----:B------:R-:W-:Y:S01]  /*160c0*/  LOP3.LUT R16, R0, 0x4e, RZ, 0xfc, !PT ;  /* 0x0000004e00107812 */ /* 0x000fe200078efcff */
[----:B------:R0:W-:Y:S01]  /*160d0*/  @P3 STG.E.U16 desc[UR18][R20.64], R14 ;  /* 0x0000000e14003986 */ /* 0x0001e2000c101512 */
[----:B------:R-:W-:Y:S01]  /*160e0*/  LEA.HI.X.SX32 R23, R25, R28, 0x1, P6 ;  /* 0x0000001c19177211 */ /* 0x000fe200030f0eff */
[----:B------:R-:W-:Y:S01]  /*160f0*/  IMAD R25, R3, 0x2, R17 ;  /* 0x0000000203197824 */ /* 0x000fe200078e0211 */
[----:B------:R-:W-:Y:S02]  /*16100*/  ISETP.LT.AND P3, PT, R16, UR5, !P0 ;  /* 0x0000000510007c0c */ /* 0x000fe4000c761270 */
[----:B------:R-:W-:Y:S01]  /*16110*/  LEA R16, P6, R17, R2, 0x1 ;  /* 0x0000000211107211 */ /* 0x000fe200078c08ff */
[----:B------:R1:W-:Y:S01]  /*16120*/  @P2 STG.E.U16 desc[UR18][R22.64], R15 ;  /* 0x0000000f16002986 */ /* 0x0003e2000c101512 */
[----:B--2---:R-:W-:-:S02]  /*16130*/  LOP3.LUT R18, R0, 0x50, RZ, 0xfc, !PT ;  /* 0x0000005000127812 */ /* 0x004fc400078efcff */
[----:B------:R-:W-:Y:S02]  /*16140*/  LEA.HI.X.SX32 R17, R17, R28, 0x1, P6 ;  /* 0x0000001c11117211 */ /* 0x000fe400030f0eff */
[----:B------:R-:W-:Y:S02]  /*16150*/  PRMT R19, R12, 0x7632, R19 ;  /* 0x000076320c137816 */ /* 0x000fe40000000013 */
[----:B------:R-:W-:Y:S02]  /*16160*/  ISETP.LT.AND P2, PT, R18, UR5, !P0 ;  /* 0x0000000512007c0c */ /* 0x000fe4000c741270 */
[----:B------:R-:W-:Y:S01]  /*16170*/  LEA R18, P6, R25, R2, 0x1 ;  /* 0x0000000219127211 */ /* 0x000fe200078c08ff */
[----:B------:R2:W-:Y:S01]  /*16180*/  @P1 STG.E.U16 desc[UR18][R16.64], R19 ;  /* 0x0000001310001986 */ /* 0x0005e2000c101512 */
[----:B------:R-:W-:Y:S02]  /*16190*/  LOP3.LUT R12, R0, 0x52, RZ, 0xfc, !PT ;  /* 0x00000052000c7812 */ /* 0x000fe400078efcff */
[----:B------:R-:W-:-:S02]  /*161a0*/  ISETP.LT.AND P4, PT, R24, UR5, !P0 ;  /* 0x0000000518007c0c */ /* 0x000fc4000c781270 */
[----:B0-----:R-:W-:Y:S02]  /*161b0*/  PRMT R20, R13, 0x7632, R20 ;  /* 0x000076320d147816 */ /* 0x001fe40000000014 */
[----:B------:R-:W-:Y:S02]  /*161c0*/  ISETP.LT.AND P1, PT, R12, UR5, !P0 ;  /* 0x000000050c007c0c */ /* 0x000fe4000c721270 */
[----:B------:R-:W-:Y:S02]  /*161d0*/  LOP3.LUT R13, R0, 0x54, RZ, 0xfc, !PT ;  /* 0x00000054000d7812 */ /* 0x000fe400078efcff */
[----:B-1----:R-:W-:Y:S02]  /*161e0*/  PRMT R22, R14, 0x7632, R22 ;  /* 0x000076320e167816 */ /* 0x002fe40000000016 */
[----:B--2---:R-:W-:Y:S01]  /*161f0*/  LEA.HI.X.SX32 R19, R25, R28, 0x1, P6 ;  /* 0x0000001c19137211 */ /* 0x004fe200030f0eff */
[----:B------:R-:W-:Y:S01]  /*16200*/  IMAD R25, R3, 0x2, R25 ;  /* 0x0000000203197824 */ /* 0x000fe200078e0219 */
[----:B------:R-:W-:-:S02]  /*16210*/  LOP3.LUT R16, R0, 0x56, RZ, 0xfc, !PT ;  /* 0x0000005600107812 */ /* 0x000fc400078efcff */
[----:B------:R-:W-:Y:S01]  /*16220*/  PRMT R23, R15, 0x7632, R23 ;  /* 0x000076320f177816 */ /* 0x000fe20000000017 */
        /* <DEDUP_REMOVED lines=19> */
[----:B------:R1:W-:Y:S01]  /*16360*/  @P2 STG.E.U16 desc[UR18][R16.64], R8 ;  /* 0x0000000810002986 */ /* 0x0003e2000c101512 */
        /* <DEDUP_REMOVED lines=33> */
[----:B------:R-:W-:Y:S01]  /*16580*/  LEA.HI.X.SX32 R13, R13, R28, 0x1, P6 ;  /* 0x0000001c0d0d7211 */ /* 0x000fe200030f0eff */
[----:B------:R-:W1:Y:S01]  /*16590*/  LDS.128 R20, [R29] ;  /* 0x000000001d147984 */ /* 0x000e620000000c00 */
        /* <DEDUP_REMOVED lines=13> */
[----:B0-----:R-:W-:Y:S01]  /*16670*/  LEA.HI.X.SX32 R9, R17, R28, 0x1, P6 ;  /* 0x0000001c11097211 */ /* 0x001fe200030f0eff */
[----:B------:R-:W-:Y:S01]  /*16680*/  IMAD R13, R3, 0x2, R11 ;  /* 0x00000002030d7824 */ /* 0x000fe200078e020b */
[----:B------:R-:W-:Y:S02]  /*16690*/  ISETP.LT.AND P6, PT, R10, UR5, !P0 ;  /* 0x000000050a007c0c */ /* 0x000fe4000c7c1270 */
[----:B------:R-:W-:Y:S01]  /*166a0*/  LEA R10, P5, R11, R2, 0x1 ;  /* 0x000000020b0a7211 */ /* 0x000fe200078a08ff */
[----:B------:R-:W-:Y:S01]  /*166b0*/  IMAD R17, R3, 0x2, R13 ;  /* 0x0000000203117824 */ /* 0x000fe200078e020d */
[----:B------:R-:W-:Y:S01]  /*166c0*/  LOP3.LUT R12, R0, 0x6a, RZ, 0xfc, !PT ;  /* 0x0000006a000c7812 */ /* 0x000fe200078efcff */
[----:B------:R0:W-:Y:S01]  /*166d0*/  @P4 STG.E.U16 desc[UR18][R8.64], R4 ;  /* 0x0000000408004986 */ /* 0x0001e2000c101512 */
[----:B------:R-:W-:-:S02]  /*166e0*/  LEA.HI.X.SX32 R11, R11, R28, 0x1, P5 ;  /* 0x0000001c0b0b7211 */ /* 0x000fc400028f0eff */
[----:B------:R-:W-:Y:S02]  /*166f0*/  ISETP.LT.AND P5, PT, R12, UR5, !P0 ;  /* 0x000000050c007c0c */ /* 0x000fe4000c7a1270 */
[-C--:B------:R-:W-:Y:S01]  /*16700*/  LEA R12, P4, R13, R2.reuse, 0x1 ;  /* 0x000000020d0c7211 */ /* 0x080fe200078808ff */
[----:B------:R3:W-:Y:S01]  /*16710*/  @P3 STG.E.U16 desc[UR18][R10.64], R5 ;  /* 0x000000050a003986 */ /* 0x0007e2000c101512 */
[----:B--2---:R-:W-:Y:S02]  /*16720*/  LEA R14, P3, R17, R2, 0x1 ;  /* 0x00000002110e7211 */ /* 0x004fe400078608ff */
[-C--:B------:R-:W-:Y:S02]  /*16730*/  LEA.HI.X.SX32 R13, R13, R28.reuse, 0x1, P4 ;  /* 0x0000001c0d0d7211 */ /* 0x080fe400020f0eff */
[----:B------:R-:W-:Y:S01]  /*16740*/  LEA.HI.X.SX32 R15, R17, R28, 0x1, P3 ;  /* 0x0000001c110f7211 */ /* 0x000fe200018f0eff */
[----:B------:R-:W-:Y:S01]  /*16750*/  IMAD R17, R3, 0x2, R17 ;  /* 0x0000000203117824 */ /* 0x000fe200078e0211 */
[C---:B0-----:R-:W-:Y:S01]  /*16760*/  LOP3.LUT R8, R0.reuse, 0x70, RZ, 0xfc, !PT ;  /* 0x0000007000087812 */ /* 0x041fe200078efcff */
[----:B------:R0:W-:Y:S01]  /*16770*/  @P2 STG.E.U16 desc[UR18][R12.64], R6 ;  /* 0x000000060c002986 */ /* 0x0001e2000c101512 */
[----:B------:R-:W-:-:S02]  /*16780*/  LOP3.LUT R9, R0, 0x6e, RZ, 0xfc, !PT ;  /* 0x0000006e00097812 */ /* 0x000fc400078efcff */
[----:B------:R-:W-:Y:S01]  /*16790*/  ISETP.LT.AND P2, PT, R8, UR5, !P0 ;  /* 0x0000000508007c0c */ /* 0x000fe2000c741270 */
[----:B------:R2:W-:Y:S01]  /*167a0*/  @P1 STG.E.U16 desc[UR18][R14.64], R7 ;  /* 0x000000070e001986 */ /* 0x0005e2000c101512 */
[----:B------:R-:W-:Y:S01]  /*167b0*/  LEA R8, P1, R17, R2, 0x1 ;  /* 0x0000000211087211 */ /* 0x000fe200078208ff */
[----:B---3--:R-:W-:Y:S01]  /*167c0*/  IMAD R11, R3, 0x2, R17 ;  /* 0x00000002030b7824 */ /* 0x008fe200078e0211 */
[----:B------:R-:W-:Y:S02]  /*167d0*/  ISETP.LT.AND P4, PT, R16, UR5, !P0 ;  /* 0x0000000510007c0c */ /* 0x000fe4000c781270 */
[----:B------:R-:W-:Y:S02]  /*167e0*/  ISETP.LT.AND P3, PT, R9, UR5, !P0 ;  /* 0x0000000509007c0c */ /* 0x000fe4000c761270 */
[----:B------:R-:W-:Y:S01]  /*167f0*/  PRMT R16, R4, 0x7632, R16 ;  /* 0x0000763204107816 */ /* 0x000fe20000000010 */
[----:B0-----:R-:W-:Y:S01]  /*16800*/  IMAD R13, R3, 0x2, R11 ;  /* 0x00000002030d7824 */ /* 0x001fe200078e020b */
[----:B------:R-:W-:-:S02]  /*16810*/  LEA.HI.X.SX32 R9, R17, R28, 0x1, P1 ;  /* 0x0000001c11097211 */ /* 0x000fc400008f0eff */
[----:B------:R-:W-:Y:S01]  /*16820*/  LEA R4, P1, R11, R2, 0x1 ;  /* 0x000000020b047211 */ /* 0x000fe200078208ff */
[----:B--2---:R-:W-:Y:S01]  /*16830*/  IMAD R15, R3, 0x2, R13 ;  /* 0x00000002030f7824 */ /* 0x004fe200078e020d */
[----:B------:R-:W-:Y:S01]  /*16840*/  LOP3.LUT R10, R0, 0x72, RZ, 0xfc, !PT ;  /* 0x00000072000a7812 */ /* 0x000fe200078efcff */
[----:B------:R0:W-:Y:S01]  /*16850*/  @P6 STG.E.U16 desc[UR18][R8.64], R16 ;  /* 0x0000001008006986 */ /* 0x0001e2000c101512 */
[----:B------:R-:W-:Y:S02]  /*16860*/  PRMT R17, R5, 0x7632, R17 ;  /* 0x0000763205117816 */ /* 0x000fe40000000011 */
[----:B------:R-:W-:Y:S02]  /*16870*/  LEA.HI.X.SX32 R5, R11, R28, 0x1, P1 ;  /* 0x0000001c0b057211 */ /* 0x000fe400008f0eff */
[----:B------:R-:W-:Y:S02]  /*16880*/  ISETP.LT.AND P1, PT, R10, UR5, !P0 ;  /* 0x000000050a007c0c */ /* 0x000fe4000c721270 */
[----:B------:R-:W-:Y:S01]  /*16890*/  LEA R10, P6, R13, R2, 0x1 ;  /* 0x000000020d0a7211 */ /* 0x000fe200078c08ff */
[----:B------:R2:W-:Y:S01]  /*168a0*/  @P5 STG.E.U16 desc[UR18][R4.64], R17 ;  /* 0x0000001104005986 */ /* 0x0005e2000c101512 */
[----:B------:R-:W-:-:S02]  /*168b0*/  LOP3.LUT R12, R0, 0x74, RZ, 0xfc, !PT ;  /* 0x00000074000c7812 */ /* 0x000fc400078efcff */
[----:B------:R-:W-:Y:S01]  /*168c0*/  LEA.HI.X.SX32 R11, R13, R28, 0x1, P6 ;  /* 0x0000001c0d0b7211 */ /* 0x000fe200030f0eff */
[----:B0-----:R-:W-:Y:S01]  /*168d0*/  IMAD R9, R3, 0x2, R15 ;  /* 0x0000000203097824 */ /* 0x001fe200078e020f */
[----:B------:R-:W-:Y:S02]  /*168e0*/  ISETP.LT.AND P5, PT, R12, UR5, !P0 ;  /* 0x000000050c007c0c */ /* 0x000fe4000c7a1270 */
[----:B------:R-:W-:Y:S02]  /*168f0*/  LEA R12, P6, R15, R2, 0x1 ;  /* 0x000000020f0c7211 */ /* 0x000fe400078c08ff */
[----:B------:R-:W-:Y:S01]  /*16900*/  PRMT R14, R7, 0x7632, R14 ;  /* 0x00007632070e7816 */ /* 0x000fe2000000000e */
[----:B------:R-:W-:Y:S01]  /*16910*/  IMAD R7, R3, 0x2, R9 ;  /* 0x0000000203077824 */ /* 0x000fe200078e0209 */
[----:B------:R-:W-:Y:S02]  /*16920*/  LEA.HI.X.SX32 R13, R15, R28, 0x1, P6 ;  /* 0x0000001c0f0d7211 */ /* 0x000fe400030f0eff */
[----:B--2---:R-:W-:-:S02]  /*16930*/  PRMT R5, R6, 0x7632, R5 ;  /* 0x0000763206057816 */ /* 0x004fc40000000005 */
[----:B------:R-:W-:Y:S02]  /*16940*/  LEA R4, P6, R9, R2, 0x1 ;  /* 0x0000000209047211 */ /* 0x000fe400078c08ff */
[C---:B------:R-:W-:Y:S01]  /*16950*/  LOP3.LUT R6, R0.reuse, 0x76, RZ, 0xfc, !PT ;  /* 0x0000007600067812 */ /* 0x040fe200078efcff */
[----:B------:R0:W-:Y:S01]  /*16960*/  @P4 STG.E.U16 desc[UR18][R10.64], R5 ;  /* 0x000000050a004986 */ /* 0x0001e2000c101512 */
[----:B------:R-:W-:Y:S02]  /*16970*/  LOP3.LUT R8, R0, 0x7a, RZ, 0xfc, !PT ;  /* 0x0000007a00087812 */ /* 0x000fe400078efcff */
[----:B------:R-:W-:Y:S01]  /*16980*/  ISETP.LT.AND P4, PT, R6, UR5, !P0 ;  /* 0x0000000506007c0c */ /* 0x000fe2000c781270 */
[----:B------:R2:W-:Y:S01]  /*16990*/  @P3 STG.E.U16 desc[UR18][R12.64], R14 ;  /* 0x0000000e0c003986 */ /* 0x0005e2000c101512 */
[----:B------:R-:W-:-:S04]  /*169a0*/  LOP3.LUT R6, R0, 0x78, RZ, 0xfc, !PT ;  /* 0x0000007800067812 */ /* 0x000fc800078efcff */
[----:B------:R-:W-:Y:S02]  /*169b0*/  ISETP.LT.AND P3, PT, R6, UR5, !P0 ;  /* 0x0000000506007c0c */ /* 0x000fe4000c761270 */
[----:B0-----:R-:W-:Y:S01]  /*169c0*/  LEA.HI.X.SX32 R5, R9, R28, 0x1, P6 ;  /* 0x0000001c09057211 */ /* 0x001fe200030f0eff */
[----:B------:R-:W-:Y:S01]  /*169d0*/  IMAD R9, R3, 0x2, R7 ;  /* 0x0000000203097824 */ /* 0x000fe200078e0207 */
[----:B------:R-:W-:Y:S02]  /*169e0*/  LEA R6, P6, R7, R2, 0x1 ;  /* 0x0000000207067211 */ /* 0x000fe400078c08ff */
[----:B--2---:R-:W-:Y:S01]  /*169f0*/  LOP3.LUT R14, R0, 0x7c, RZ, 0xfc, !PT ;  /* 0x0000007c000e7812 */ /* 0x004fe200078efcff */
[----:B------:R-:W-:Y:S01]  /*16a00*/  IMAD R11, R3, 0x2, R9 ;  /* 0x00000002030b7824 */ /* 0x000fe200078e0209 */
[----:B------:R-:W-:Y:S01]  /*16a10*/  LEA.HI.X.SX32 R7, R7, R28, 0x1, P6 ;  /* 0x0000001c07077211 */ /* 0x000fe200030f0eff */
[----:B-1----:R0:W-:Y:S01]  /*16a20*/  @P2 STG.E.U16 desc[UR18][R4.64], R20 ;  /* 0x0000001404002986 */ /* 0x0021e2000c101512 */
[----:B------:R-:W-:Y:S01]  /*16a30*/  ISETP.LT.AND P2, PT, R8, UR5, !P0 ;  /* 0x0000000508007c0c */ /* 0x000fe2000c741270 */
[----:B------:R-:W-:Y:S01]  /*16a40*/  IMAD R13, R3, 0x2, R11 ;  /* 0x00000002030d7824 */ /* 0x000fe200078e020b */
[-C--:B------:R-:W-:Y:S01]  /*16a50*/  LEA R8, P6, R9, R2.reuse, 0x1 ;  /* 0x0000000209087211 */ /* 0x080fe200078c08ff */
[----:B------:R1:W-:Y:S01]  /*16a60*/  @P1 STG.E.U16 desc[UR18][R6.64], R21 ;  /* 0x0000001506001986 */ /* 0x0003e2000c101512 */
[----:B------:R-:W-:Y:S01]  /*16a70*/  LEA R10, P1, R11, R2, 0x1 ;  /* 0x000000020b0a7211 */ /* 0x000fe200078208ff */
[----:B------:R-:W-:Y:S01]  /*16a80*/  IMAD R15, R3, 0x2, R13 ;  /* 0x00000002030f7824 */ /* 0x000fe200078e020d */
[----:B------:R-:W-:-:S02]  /*16a90*/  LEA.HI.X.SX32 R9, R9, R28, 0x1, P6 ;  /* 0x0000001c09097211 */ /* 0x000fc400030f0eff */
[----:B------:R-:W-:Y:S01]  /*16aa0*/  LEA.HI.X.SX32 R11, R11, R28, 0x1, P1 ;  /* 0x0000001c0b0b7211 */ /* 0x000fe200008f0eff */
[----:B------:R-:W-:Y:S01]  /*16ab0*/  IMAD R17, R3, 0x2, R15 ;  /* 0x0000000203117824 */ /* 0x000fe200078e020f */
[----:B------:R-:W-:Y:S01]  /*16ac0*/  LOP3.LUT R0, R0, 0x7e, RZ, 0xfc, !PT ;  /* 0x0000007e00007812 */ /* 0x000fe200078efcff */
[----:B------:R2:W-:Y:S01]  /*16ad0*/  @P5 STG.E.U16 desc[UR18][R8.64], R22 ;  /* 0x0000001608005986 */ /* 0x0005e2000c101512 */
[-C--:B------:R-:W-:Y:S01]  /*16ae0*/  LEA R12, P6, R13, R2.reuse, 0x1 ;  /* 0x000000020d0c7211 */ /* 0x080fe200078c08ff */
[----:B------:R-:W-:Y:S01]  /*16af0*/  IMAD R3, R3, 0x2, R17 ;  /* 0x0000000203037824 */ /* 0x000fe200078e0211 */
[----:B0-----:R-:W-:Y:S01]  /*16b00*/  PRMT R20, R20, 0x7632, R20 ;  /* 0x0000763214147816 */ /* 0x001fe20000000014 */
[----:B------:R2:W-:Y:S01]  /*16b10*/  @P4 STG.E.U16 desc[UR18][R10.64], R23 ;  /* 0x000000170a004986 */ /* 0x0005e2000c101512 */
[----:B-1----:R-:W-:Y:S02]  /*16b20*/  LEA R6, P1, R17, R2, 0x1 ;  /* 0x0000000211067211 */ /* 0x002fe400078208ff */
[----:B------:R-:W-:-:S02]  /*16b30*/  LEA.HI.X.SX32 R13, R13, R28, 0x1, P6 ;  /* 0x0000001c0d0d7211 */ /* 0x000fc400030f0eff */
[----:B------:R-:W-:Y:S02]  /*16b40*/  LEA.HI.X.SX32 R7, R17, R28, 0x1, P1 ;  /* 0x0000001c11077211 */ /* 0x000fe400008f0eff */
[----:B------:R-:W-:Y:S01]  /*16b50*/  ISETP.LT.AND P1, PT, R14, UR5, !P0 ;  /* 0x000000050e007c0c */ /* 0x000fe2000c721270 */
[----:B------:R2:W-:Y:S01]  /*16b60*/  @P3 STG.E.U16 desc[UR18][R12.64], R20 ;  /* 0x000000140c003986 */ /* 0x0005e2000c101512 */
[----:B------:R-:W-:Y:S02]  /*16b70*/  ISETP.LT.AND P0, PT, R0, UR5, !P0 ;  /* 0x0000000500007c0c */ /* 0x000fe4000c701270 */
[----:B------:R-:W-:Y:S02]  /*16b80*/  LEA R4, P6, R15, R2, 0x1 ;  /* 0x000000020f047211 */ /* 0x000fe400078c08ff */
[----:B------:R-:W-:Y:S02]  /*16b90*/  PRMT R21, R21, 0x7632, R21 ;  /* 0x0000763215157816 */ /* 0x000fe40000000015 */
[----:B------:R-:W-:-:S02]  /*16ba0*/  LEA.HI.X.SX32 R5, R15, R28, 0x1, P6 ;  /* 0x0000001c0f057211 */ /* 0x000fc400030f0eff */
[----:B------:R-:W-:Y:S02]  /*16bb0*/  PRMT R0, R22, 0x7632, R0 ;  /* 0x0000763216007816 */ /* 0x000fe40000000000 */
[C---:B------:R-:W-:Y:S01]  /*16bc0*/  LEA R2, P6, R3.reuse, R2, 0x1 ;  /* 0x0000000203027211 */ /* 0x040fe200078c08ff */
[----:B------:R2:W-:Y:S03]  /*16bd0*/  @P2 STG.E.U16 desc[UR18][R4.64], R21 ;  /* 0x0000001504002986 */ /* 0x0005e6000c101512 */
[----:B------:R-:W-:Y:S01]  /*16be0*/  LEA.HI.X.SX32 R3, R3, R28, 0x1, P6 ;  /* 0x0000001c03037211 */ /* 0x000fe200030f0eff */
[----:B------:R2:W-:Y:S01]  /*16bf0*/  @P1 STG.E.U16 desc[UR18][R6.64], R0 ;  /* 0x0000000006001986 */ /* 0x0005e2000c101512 */
[----:B------:R-:W-:Y:S07]  /*16c00*/  @!P0 EXIT ;  /* 0x000000000000894d */ /* 0x000fee0003800000 */
[----:B--2---:R-:W-:-:S05]  /*16c10*/  PRMT R23, R23, 0x7632, R23 ;  /* 0x0000763217177816 */ /* 0x004fca0000000017 */
[----:B------:R-:W-:Y:S01]  /*16c20*/  STG.E.U16 desc[UR18][R2.64], R23 ;  /* 0x0000001702007986 */ /* 0x000fe2000c101512 */
[----:B------:R-:W-:Y:S05]  /*16c30*/  EXIT ;  /* 0x000000000000794d */ /* 0x000fea0003800000 */
.L_x_2:
[----:B------:R-:W-:-:S00]  /*16c40*/  BRA `(.L_x_2) ;  /* 0xfffffffc00fc7947 */ /* 0x000fc0000383ffff */
[----:B------:R-:W-:-:S00]  /*16c50*/  NOP ;  /* 0x0000000000007918 */ /* 0x000fc00000000000 */
        /* <DEDUP_REMOVED lines=10> */
.L_x_3:


//--------------------- .nv.shared.matmul_kernel  --------------------------
	.section	.nv.shared.matmul_kernel,"aw",@nobits
	.sectionflags	@""
	.align	16
	.zero		1024


//--------------------- .nv.shared.reserved.0     --------------------------
	.section	.nv.shared.reserved.0,"aw",@nobits
	.weak		__nv_reservedSMEM_offset_0_alias
	.size		__nv_reservedSMEM_offset_0_alias, 0, 0
	.other		__nv_reservedSMEM_offset_0_alias,@"STO_CUDA_RESERVED_SHARED STV_DEFAULT"
__nv_reservedSMEM_offset_0_alias:
	.zero		0


//--------------------- .nv.constant0.matmul_kernel --------------------------
	.section	.nv.constant0.matmul_kernel,"a",@progbits
	.sectionflags	@""
	.align	4
.nv.constant0.matmul_kernel:
	.zero		608


//--------------------- SYMBOLS --------------------------

	.type		.nv.reservedSmem.offset0,@object
	.size		.nv.reservedSmem.offset0,0x4
